def matmul_kernel(
    a_ptr,
    b_ptr,
    c_ptr,
    M,
    N,
    K,
    stride_am,
    stride_ak,
    stride_bk,
    stride_bn,
    stride_cm,
    stride_cn,
    BLOCK_M: tl.constexpr,
    BLOCK_N: tl.constexpr,
    BLOCK_K: tl.constexpr,
    GROUP_M: tl.constexpr,
):
    pid = tl.program_id(axis=0)
    num_pid_m = tl.cdiv(M, BLOCK_M)
    num_pid_n = tl.cdiv(N, BLOCK_N)
    num_pid_in_group = GROUP_M * num_pid_n
    group_id = pid // num_pid_in_group
    first_pid_m = group_id * GROUP_M
    group_size_m = min(num_pid_m - first_pid_m, GROUP_M)
    pid_m = first_pid_m + ((pid % num_pid_in_group) % group_size_m)
    pid_n = (pid % num_pid_in_group) // group_size_m

    offs_am = (pid_m * BLOCK_M + tl.arange(0, BLOCK_M)) % M
    offs_bn = (pid_n * BLOCK_N + tl.arange(0, BLOCK_N)) % N
    offs_k = tl.arange(0, BLOCK_K)
    a_ptrs = a_ptr + offs_am[:, None] * stride_am + offs_k[None, :] * stride_ak
    b_ptrs = b_ptr + offs_k[:, None] * stride_bk + offs_bn[None, :] * stride_bn

    acc = tl.zeros((BLOCK_M, BLOCK_N), dtype=tl.float32)
    for kk in range(0, tl.cdiv(K, BLOCK_K)):
        a = tl.load(a_ptrs, mask=offs_k[None, :] < K - kk * BLOCK_K, other=0.0)
        b = tl.load(b_ptrs, mask=offs_k[:, None] < K - kk * BLOCK_K, other=0.0)
        acc = tl.dot(a, b, acc)
        a_ptrs += BLOCK_K * stride_ak
        b_ptrs += BLOCK_K * stride_bk

    c = acc.to(c_ptr.dtype.element_ty)
    offs_cm = pid_m * BLOCK_M + tl.arange(0, BLOCK_M)
    offs_cn = pid_n * BLOCK_N + tl.arange(0, BLOCK_N)
    c_ptrs = c_ptr + offs_cm[:, None] * stride_cm + offs_cn[None, :] * stride_cn
    mask = (offs_cm[:, None] < M) & (offs_cn[None, :] < N)
    tl.store(c_ptrs, c, mask=mask)

# config = {"BLOCK_K": 32, "BLOCK_M": 256, "BLOCK_N": 512, "GROUP_M": 8, "arch": "sm_90", "dtype": "fp8e5m2", "num_ctas": 1, "num_stages": 3, "num_warps": 4}
# arch = sm_90


// ===== COMPILED SASS (sm_90a) =====

	.target	sm_90a

	.elftype	@"ET_EXEC"


//--------------------- .note.nv.tkinfo           --------------------------
	.section	.note.nv.tkinfo,"",@"SHT_NOTE"
	.sectionflags	@"SHF_NOTE_NV_TKINFO"
	.tkinfo
        /*0018*/ 	.word	0x00000002
        /*0030*/ 	.string	""
        /*0030*/ 	.string	"ptxas"
        /*0030*/ 	.string	"Cuda compilation tools, release 13.0, V13.0.88"
        /*0030*/ 	.string	"Build cuda_13.0.r13.0/compiler.36424714_0"
        /*0030*/ 	.string	"-v  -suppress-debug-info  -lineinfo  -arch sm_90a "



//--------------------- .note.nv.cuinfo           --------------------------
	.section	.note.nv.cuinfo,"",@"SHT_NOTE"
	.sectionflags	@"SHF_NOTE_NV_CUINFO"
        /*0018*/ 	.short	0x0002
        /*001a*/ 	.short	0x005a
        /*001c*/ 	.short	0x0082
	.zero		2


//--------------------- .nv.info                  --------------------------
	.section	.nv.info,"",@"SHT_CUDA_INFO"
	.align	4


	//----- nvinfo : EIATTR_REGCOUNT
	.align		4
        /*0000*/ 	.byte	0x04, 0x2f
        /*0002*/ 	.short	(.L_1 - .L_0)
	.align		4
.L_0:
        /*0004*/ 	.word	index@(matmul_kernel)
        /*0008*/ 	.word	0x000000ff


	//----- nvinfo : EIATTR_FRAME_SIZE
	.align		4
.L_1:
        /*000c*/ 	.byte	0x04, 0x11
        /*000e*/ 	.short	(.L_3 - .L_2)
	.align		4
.L_2:
        /*0010*/ 	.word	index@(matmul_kernel)
        /*0014*/ 	.word	0x000019b0


	//----- nvinfo : EIATTR_MIN_STACK_SIZE
	.align		4
.L_3:
        /*0018*/ 	.byte	0x04, 0x12
        /*001a*/ 	.short	(.L_5 - .L_4)
	.align		4
.L_4:
        /*001c*/ 	.word	index@(matmul_kernel)
        /*0020*/ 	.word	0x000019b0
.L_5:


//--------------------- .nv.compat                --------------------------
	.section	.nv.compat,"",@"SHT_CUDA_COMPAT_INFO"
	.align	4
        /*0000*/ 	.byte	0x02, 0x09, 0x01, 0x00, 0x02, 0x02, 0x04, 0x00, 0x02, 0x05, 0x05, 0x00, 0x03, 0x07, 0x01, 0x01
        /*0010*/ 	.byte	0x02, 0x03, 0x00, 0x00, 0x02, 0x06, 0x01, 0x00, 0x04, 0x0b, 0x08, 0x00, 0x00, 0x00, 0x00, 0x00
        /*0020*/ 	.byte	0x00, 0x00, 0x00, 0x00


//--------------------- .nv.info.matmul_kernel    --------------------------
	.section	.nv.info.matmul_kernel,"",@"SHT_CUDA_INFO"
	.sectionflags	@""
	.align	4


	//----- nvinfo : EIATTR_CUDA_API_VERSION
	.align		4
        /*0000*/ 	.byte	0x04, 0x37
        /*0002*/ 	.short	(.L_7 - .L_6)
.L_6:
        /*0004*/ 	.word	0x00000082


	//----- nvinfo : EIATTR_KPARAM_INFO
	.align		4
.L_7:
        /*0008*/ 	.byte	0x04, 0x17
        /*000a*/ 	.short	(.L_9 - .L_8)
.L_8:
        /*000c*/ 	.word	0x00000000
        /*0010*/ 	.short	0x000d
        /*0012*/ 	.short	0x0048
        /*0014*/ 	.byte	0x00, 0xf4, 0x21, 0x00


	//----- nvinfo : EIATTR_KPARAM_INFO
	.align		4
.L_9:
        /*0018*/ 	.byte	0x04, 0x17
        /*001a*/ 	.short	(.L_11 - .L_10)
.L_10:
        /*001c*/ 	.word	0x00000000
        /*0020*/ 	.short	0x000c
        /*0022*/ 	.short	0x0040
        /*0024*/ 	.byte	0x00, 0xf4, 0x21, 0x00


	//----- nvinfo : EIATTR_KPARAM_INFO
	.align		4
.L_11:
        /*0028*/ 	.byte	0x04, 0x17
        /*002a*/ 	.short	(.L_13 - .L_12)
.L_12:
        /*002c*/ 	.word	0x00000000
        /*0030*/ 	.short	0x000b
        /*0032*/ 	.short	0x0038
        /*0034*/ 	.byte	0x00, 0xf0, 0x11, 0x00


	//----- nvinfo : EIATTR_KPARAM_INFO
	.align		4
.L_13:
        /*0038*/ 	.byte	0x04, 0x17
        /*003a*/ 	.short	(.L_15 - .L_14)
.L_14:
        /*003c*/ 	.word	0x00000000
        /*0040*/ 	.short	0x000a
        /*0042*/ 	.short	0x0034
        /*0044*/ 	.byte	0x00, 0xf0, 0x11, 0x00


	//----- nvinfo : EIATTR_KPARAM_INFO
	.align		4
.L_15:
        /*0048*/ 	.byte	0x04, 0x17
        /*004a*/ 	.short	(.L_17 - .L_16)
.L_16:
        /*004c*/ 	.word	0x00000000
        /*0050*/ 	.short	0x0009
        /*0052*/ 	.short	0x0030
        /*0054*/ 	.byte	0x00, 0xf0, 0x11, 0x00


	//----- nvinfo : EIATTR_KPARAM_INFO
	.align		4
.L_17:
        /*0058*/ 	.byte	0x04, 0x17
        /*005a*/ 	.short	(.L_19 - .L_18)
.L_18:
        /*005c*/ 	.word	0x00000000
        /*0060*/ 	.short	0x0008
        /*0062*/ 	.short	0x002c
        /*0064*/ 	.byte	0x00, 0xf0, 0x11, 0x00


	//----- nvinfo : EIATTR_KPARAM_INFO
	.align		4
.L_19:
        /*0068*/ 	.byte	0x04, 0x17
        /*006a*/ 	.short	(.L_21 - .L_20)
.L_20:
        /*006c*/ 	.word	0x00000000
        /*0070*/ 	.short	0x0007
        /*0072*/ 	.short	0x0028
        /*0074*/ 	.byte	0x00, 0xf0, 0x11, 0x00


	//----- nvinfo : EIATTR_KPARAM_INFO
	.align		4
.L_21:
        /*0078*/ 	.byte	0x04, 0x17
        /*007a*/ 	.short	(.L_23 - .L_22)
.L_22:
        /*007c*/ 	.word	0x00000000
        /*0080*/ 	.short	0x0006
        /*0082*/ 	.short	0x0024
        /*0084*/ 	.byte	0x00, 0xf0, 0x11, 0x00


	//----- nvinfo : EIATTR_KPARAM_INFO
	.align		4
.L_23:
        /*0088*/ 	.byte	0x04, 0x17
        /*008a*/ 	.short	(.L_25 - .L_24)
.L_24:
        /*008c*/ 	.word	0x00000000
        /*0090*/ 	.short	0x0005
        /*0092*/ 	.short	0x0020
        /*0094*/ 	.byte	0x00, 0xf0, 0x11, 0x00


	//----- nvinfo : EIATTR_KPARAM_INFO
	.align		4
.L_25:
        /*0098*/ 	.byte	0x04, 0x17
        /*009a*/ 	.short	(.L_27 - .L_26)
.L_26:
        /*009c*/ 	.word	0x00000000
        /*00a0*/ 	.short	0x0004
        /*00a2*/ 	.short	0x001c
        /*00a4*/ 	.byte	0x00, 0xf0, 0x11, 0x00


	//----- nvinfo : EIATTR_KPARAM_INFO
	.align		4
.L_27:
        /*00a8*/ 	.byte	0x04, 0x17
        /*00aa*/ 	.short	(.L_29 - .L_28)
.L_28:
        /*00ac*/ 	.word	0x00000000
        /*00b0*/ 	.short	0x0003
        /*00b2*/ 	.short	0x0018
        /*00b4*/ 	.byte	0x00, 0xf0, 0x11, 0x00


	//----- nvinfo : EIATTR_KPARAM_INFO
	.align		4
.L_29:
        /*00b8*/ 	.byte	0x04, 0x17
        /*00ba*/ 	.short	(.L_31 - .L_30)
.L_30:
        /*00bc*/ 	.word	0x00000000
        /*00c0*/ 	.short	0x0002
        /*00c2*/ 	.short	0x0010
        /*00c4*/ 	.byte	0x00, 0xf4, 0x21, 0x00


	//----- nvinfo : EIATTR_KPARAM_INFO
	.align		4
.L_31:
        /*00c8*/ 	.byte	0x04, 0x17
        /*00ca*/ 	.short	(.L_33 - .L_32)
.L_32:
        /*00cc*/ 	.word	0x00000000
        /*00d0*/ 	.short	0x0001
        /*00d2*/ 	.short	0x0008
        /*00d4*/ 	.byte	0x00, 0xf4, 0x21, 0x00


	//----- nvinfo : EIATTR_KPARAM_INFO
	.align		4
.L_33:
        /*00d8*/ 	.byte	0x04, 0x17
        /*00da*/ 	.short	(.L_35 - .L_34)
.L_34:
        /*00dc*/ 	.word	0x00000000
        /*00e0*/ 	.short	0x0000
        /*00e2*/ 	.short	0x0000
        /*00e4*/ 	.byte	0x00, 0xf4, 0x21, 0x00


	//----- nvinfo : EIATTR_SPARSE_MMA_MASK
	.align		4
.L_35:
        /*00e8*/ 	.byte	0x03, 0x50
        /*00ea*/ 	.short	0x0000


	//----- nvinfo : EIATTR_MAXREG_COUNT
	.align		4
        /*00ec*/ 	.byte	0x03, 0x1b
        /*00ee*/ 	.short	0x00ff


	//----- nvinfo : EIATTR_NUM_BARRIERS
	.align		4
        /*00f0*/ 	.byte	0x02, 0x4c
        /*00f2*/ 	.byte	0x01
	.zero		1


	//----- nvinfo : EIATTR_ANNOTATIONS
	.align		4
        /*00f4*/ 	.byte	0x04, 0x55
        /*00f6*/ 	.short	(.L_37 - .L_36)


	//   ....[0]....
.L_36:
        /*00f8*/ 	.word	0x00000001
        /*00fc*/ 	.byte	0x70, 0x00, 0x00, 0x00, 0x01, 0x00, 0x00, 0x00, 0xb0, 0x00, 0x00, 0x00, 0x01, 0x00, 0x00, 0x00
        /* <DEDUP_REMOVED lines=286> */
        /*12ec*/ 	.byte	0xe0, 0x2c, 0x00, 0x00, 0x01, 0x00, 0x00, 0x00, 0xf0, 0x2c, 0x00, 0x00


	//----- nvinfo : EIATTR_MERCURY_ISA_VERSION
	.align		4
.L_37:
        /*12f8*/ 	.byte	0x03, 0x5f
        /*12fa*/ 	.short	0x0101


	//----- nvinfo : EIATTR_EXIT_INSTR_OFFSETS
	.align		4
        /*12fc*/ 	.byte	0x04, 0x1c
        /*12fe*/ 	.short	(.L_39 - .L_38)


	//   ....[0]....
.L_38:
        /*1300*/ 	.word	0x0006a020


	//   ....[1]....
        /*1304*/ 	.word	0x0006a040


	//----- nvinfo : EIATTR_REQNTID
	.align		4
.L_39:
        /*1308*/ 	.byte	0x04, 0x10
        /*130a*/ 	.short	(.L_41 - .L_40)
.L_40:
        /*130c*/ 	.word	0x00000080
        /*1310*/ 	.word	0x00000001
        /*1314*/ 	.word	0x00000001


	//----- nvinfo : EIATTR_CBANK_PARAM_SIZE
	.align		4
.L_41:
        /*1318*/ 	.byte	0x03, 0x19
        /*131a*/ 	.short	0x0050


	//----- nvinfo : EIATTR_PARAM_CBANK
	.align		4
        /*131c*/ 	.byte	0x04, 0x0a
        /*131e*/ 	.short	(.L_43 - .L_42)
	.align		4
.L_42:
        /*1320*/ 	.word	index@(.nv.constant0.matmul_kernel)
        /*1324*/ 	.short	0x0210
        /*1326*/ 	.short	0x0050


	//----- nvinfo : EIATTR_SW_WAR
	.align		4
.L_43:
        /*1328*/ 	.byte	0x04, 0x36
        /*132a*/ 	.short	(.L_45 - .L_44)
.L_44:
        /*132c*/ 	.word	0x00000008
.L_45:


//--------------------- .nv.callgraph             --------------------------
	.section	.nv.callgraph,"",@"SHT_CUDA_CALLGRAPH"
	.align	4
	.sectionentsize	8
	.align		4
        /*0000*/ 	.word	0x00000000
	.align		4
        /*0004*/ 	.word	0xffffffff
	.align		4
        /*0008*/ 	.word	0x00000000
	.align		4
        /*000c*/ 	.word	0xfffffffe
	.align		4
        /*0010*/ 	.word	0x00000000
	.align		4
        /*0014*/ 	.word	0xfffffffd
	.align		4
        /*0018*/ 	.word	0x00000000
	.align		4
        /*001c*/ 	.word	0xfffffffc


//--------------------- .text.matmul_kernel       --------------------------
	.section	.text.matmul_kernel,"ax",@progbits
	.align	128
        .global         matmul_kernel
        .type           matmul_kernel,@function
        .size           matmul_kernel,(.L_x_3 - matmul_kernel)
        .other          matmul_kernel,@"STO_CUDA_ENTRY STV_DEFAULT"
matmul_kernel:
.text.matmul_kernel:
[----:B------:R-:W0:Y:S02]  /*0000*/  LDC R1, c[0x0][0x28] ;  /* 0x00000a00ff017b82 */ /* 0x000e240000000800 */
[----:B0-----:R-:W-:-:S06]  /*0010*/  VIADD R1, R1, 0xffffe650 ;  /* 0xffffe65001017836 */ /* 0x001fcc0000000000 */
[----:B------:R-:W0:Y:S01]  /*0020*/  LDC.64 R4, c[0x0][0x228] ;  /* 0x00008a00ff047b82 */ /* 0x000e220000000a00 */
[----:B------:R-:W1:Y:S01]  /*0030*/  S2R R7, SR_CTAID.X ;  /* 0x0000000000077919 */ /* 0x000e620000002500 */
[----:B------:R-:W-:Y:S01]  /*0040*/  UMOV UR4, 0x400 ;  /* 0x0000040000047882 */ /* 0x000fe20000000000 */
[----:B------:R-:W-:Y:S01]  /*0050*/  ULDC.64 UR58, c[0x0][0x208] ;  /* 0x00008200003a7ab9 */ /* 0x000fe20000000a00 */
[----:B------:R-:W-:Y:S01]  /*0060*/  CS2R R24, SRZ ;  /* 0x0000000000187805 */ /* 0x000fe2000001ff00 */
[----:B------:R2:W-:Y:S01]  /*0070*/  STL [R1+0xc00], RZ ;  /* 0x000c00ff01007387 */ /* 0x0005e20000100800 */
[----:B------:R-:W-:Y:S02]  /*0080*/  CS2R R26, SRZ ;  /* 0x00000000001a7805 */ /* 0x000fe4000001ff00 */
[----:B------:R-:W-:Y:S01]  /*0090*/  CS2R R28, SRZ ;  /* 0x00000000001c7805 */ /* 0x000fe2000001ff00 */
[----:B------:R-:W3:Y:S01]  /*00a0*/  LDC R152, c[0x0][0x230] ;  /* 0x00008c00ff987b82 */ /* 0x000ee20000000800 */
[----:B------:R2:W-:Y:S01]  /*00b0*/  STL [R1+0xc04], RZ ;  /* 0x000c04ff01007387 */ /* 0x0005e20000100800 */
[----:B------:R-:W-:-:S02]  /*00c0*/  CS2R R30, SRZ ;  /* 0x00000000001e7805 */ /* 0x000fc4000001ff00 */
[----:B------:R-:W-:Y:S02]  /*00d0*/  CS2R R32, SRZ ;  /* 0x0000000000207805 */ /* 0x000fe4000001ff00 */
[----:B------:R-:W-:Y:S01]  /*00e0*/  CS2R R34, SRZ ;  /* 0x0000000000227805 */ /* 0x000fe2000001ff00 */
[----:B------:R2:W-:Y:S01]  /*00f0*/  STL [R1+0xc08], RZ ;  /* 0x000c08ff01007387 */ /* 0x0005e20000100800 */
[----:B------:R-:W-:Y:S02]  /*0100*/  CS2R R36, SRZ ;  /* 0x0000000000247805 */ /* 0x000fe4000001ff00 */
[----:B------:R-:W-:Y:S01]  /*0110*/  CS2R R38, SRZ ;  /* 0x0000000000267805 */ /* 0x000fe2000001ff00 */
[----:B------:R-:W4:Y:S01]  /*0120*/  S2UR UR5, SR_CgaCtaId ;  /* 0x00000000000579c3 */ /* 0x000f220000008800 */
[----:B------:R2:W-:Y:S01]  /*0130*/  STL [R1+0xc0c], RZ ;  /* 0x000c0cff01007387 */ /* 0x0005e20000100800 */
[----:B------:R-:W-:Y:S02]  /*0140*/  CS2R R40, SRZ ;  /* 0x0000000000287805 */ /* 0x000fe4000001ff00 */
[----:B------:R-:W-:-:S02]  /*0150*/  CS2R R42, SRZ ;  /* 0x00000000002a7805 */ /* 0x000fc4000001ff00 */
[----:B------:R-:W-:Y:S01]  /*0160*/  CS2R R44, SRZ ;  /* 0x00000000002c7805 */ /* 0x000fe2000001ff00 */
[----:B------:R2:W-:Y:S01]  /*0170*/  STL [R1+0xc10], RZ ;  /* 0x000c10ff01007387 */ /* 0x0005e20000100800 */
[----:B------:R-:W-:Y:S02]  /*0180*/  CS2R R46, SRZ ;  /* 0x00000000002e7805 */ /* 0x000fe4000001ff00 */
[----:B------:R-:W-:Y:S01]  /*0190*/  CS2R R48, SRZ ;  /* 0x0000000000307805 */ /* 0x000fe2000001ff00 */
[----:B0-----:R-:W-:Y:S01]  /*01a0*/  VIADD R0, R5, 0x1ff ;  /* 0x000001ff05007836 */ /* 0x001fe20000000000 */
[----:B------:R2:W-:Y:S01]  /*01b0*/  STL [R1+0xc14], RZ ;  /* 0x000c14ff01007387 */ /* 0x0005e20000100800 */
[----:B------:R-:W-:Y:S02]  /*01c0*/  CS2R R50, SRZ ;  /* 0x0000000000327805 */ /* 0x000fe4000001ff00 */
[----:B------:R-:W-:Y:S02]  /*01d0*/  CS2R R52, SRZ ;  /* 0x0000000000347805 */ /* 0x000fe4000001ff00 */
[----:B------:R-:W-:Y:S01]  /*01e0*/  CS2R R54, SRZ ;  /* 0x0000000000367805 */ /* 0x000fe2000001ff00 */
[----:B------:R2:W-:Y:S01]  /*01f0*/  STL [R1+0xc18], RZ ;  /* 0x000c18ff01007387 */ /* 0x0005e20000100800 */
[----:B------:R-:W-:-:S02]  /*0200*/  SHF.R.S32.HI R3, RZ, 0x1f, R0 ;  /* 0x0000001fff037819 */ /* 0x000fc40000011400 */
[----:B------:R-:W-:Y:S01]  /*0210*/  CS2R R56, SRZ ;  /* 0x0000000000387805 */ /* 0x000fe2000001ff00 */
[----:B---3--:R-:W-:Y:S01]  /*0220*/  VIADD R152, R152, 0x1f ;  /* 0x0000001f98987836 */ /* 0x008fe20000000000 */
[----:B------:R2:W-:Y:S01]  /*0230*/  STL [R1+0xc1c], RZ ;  /* 0x000c1cff01007387 */ /* 0x0005e20000100800 */
[----:B------:R-:W-:Y:S02]  /*0240*/  LEA.HI R3, R3, R0, RZ, 0x9 ;  /* 0x0000000003037211 */ /* 0x000fe400078f48ff */
[----:B------:R-:W-:Y:S02]  /*0250*/  CS2R R58, SRZ ;  /* 0x00000000003a7805 */ /* 0x000fe4000001ff00 */
[----:B-1----:R-:W-:Y:S01]  /*0260*/  IABS R10, R7 ;  /* 0x00000007000a7213 */ /* 0x002fe20000000000 */
[----:B------:R2:W-:Y:S01]  /*0270*/  STL [R1+0xc20], RZ ;  /* 0x000c20ff01007387 */ /* 0x0005e20000100800 */
[----:B------:R-:W-:Y:S02]  /*0280*/  SHF.R.S32.HI R3, RZ, 0x9, R3 ;  /* 0x00000009ff037819 */ /* 0x000fe40000011403 */
[----:B------:R-:W-:Y:S01]  /*0290*/  CS2R R60, SRZ ;  /* 0x00000000003c7805 */ /* 0x000fe2000001ff00 */
[----:B----4-:R-:W-:Y:S01]  /*02a0*/  ULEA UR4, UR5, UR4, 0x18 ;  /* 0x0000000405047291 */ /* 0x010fe2000f8ec03f */
[----:B------:R2:W-:Y:S01]  /*02b0*/  STL [R1+0xc24], RZ ;  /* 0x000c24ff01007387 */ /* 0x0005e20000100800 */
[----:B------:R-:W-:Y:S01]  /*02c0*/  CS2R R62, SRZ ;  /* 0x00000000003e7805 */ /* 0x000fe2000001ff00 */
[----:B------:R-:W-:Y:S01]  /*02d0*/  IMAD.SHL.U32 R6, R3, 0x8, RZ ;  /* 0x0000000803067824 */ /* 0x000fe200078e00ff */
[----:B------:R-:W-:Y:S01]  /*02e0*/  CS2R R64, SRZ ;  /* 0x0000000000407805 */ /* 0x000fe2000001ff00 */
[----:B------:R2:W-:Y:S01]  /*02f0*/  STL [R1+0xc28], RZ ;  /* 0x000c28ff01007387 */ /* 0x0005e20000100800 */
[----:B------:R-:W-:-:S02]  /*0300*/  CS2R R66, SRZ ;  /* 0x0000000000427805 */ /* 0x000fc4000001ff00 */
[----:B------:R-:W-:Y:S02]  /*0310*/  CS2R R68, SRZ ;  /* 0x0000000000447805 */ /* 0x000fe4000001ff00 */
[-C--:B------:R-:W-:Y:S01]  /*0320*/  IABS R9, R6.reuse ;  /* 0x0000000600097213 */ /* 0x080fe20000000000 */
[----:B------:R2:W-:Y:S01]  /*0330*/  STL [R1+0xc2c], RZ ;  /* 0x000c2cff01007387 */ /* 0x0005e20000100800 */
[----:B------:R-:W-:Y:S02]  /*0340*/  IABS R12, R6 ;  /* 0x00000006000c7213 */ /* 0x000fe40000000000 */
[----:B------:R-:W-:Y:S01]  /*0350*/  CS2R R70, SRZ ;  /* 0x0000000000467805 */ /* 0x000fe2000001ff00 */
[----:B------:R-:W0:Y:S01]  /*0360*/  I2F.RP R0, R9 ;  /* 0x0000000900007306 */ /* 0x000e220000209400 */
[----:B------:R2:W-:Y:S01]  /*0370*/  STL [R1+0xc30], RZ ;  /* 0x000c30ff01007387 */ /* 0x0005e20000100800 */
[----:B------:R-:W-:Y:S02]  /*0380*/  CS2R R72, SRZ ;  /* 0x0000000000487805 */ /* 0x000fe4000001ff00 */
[----:B------:R-:W-:-:S02]  /*0390*/  CS2R R74, SRZ ;  /* 0x00000000004a7805 */ /* 0x000fc4000001ff00 */
[----:B------:R-:W-:Y:S01]  /*03a0*/  CS2R R76, SRZ ;  /* 0x00000000004c7805 */ /* 0x000fe2000001ff00 */
[----:B------:R2:W-:Y:S01]  /*03b0*/  STL [R1+0xc34], RZ ;  /* 0x000c34ff01007387 */ /* 0x0005e20000100800 */
[----:B------:R-:W-:Y:S02]  /*03c0*/  CS2R R78, SRZ ;  /* 0x00000000004e7805 */ /* 0x000fe4000001ff00 */
[----:B------:R-:W-:Y:S02]  /*03d0*/  CS2R R80, SRZ ;  /* 0x0000000000507805 */ /* 0x000fe4000001ff00 */
[----:B------:R-:W-:Y:S01]  /*03e0*/  CS2R R82, SRZ ;  /* 0x0000000000527805 */ /* 0x000fe2000001ff00 */
[----:B------:R2:W-:Y:S01]  /*03f0*/  STL [R1+0xc38], RZ ;  /* 0x000c38ff01007387 */ /* 0x0005e20000100800 */
[----:B------:R-:W-:Y:S02]  /*0400*/  CS2R R84, SRZ ;  /* 0x0000000000547805 */ /* 0x000fe4000001ff00 */
[----:B------:R-:W-:-:S02]  /*0410*/  CS2R R86, SRZ ;  /* 0x0000000000567805 */ /* 0x000fc4000001ff00 */
[----:B------:R-:W-:Y:S01]  /*0420*/  CS2R R88, SRZ ;  /* 0x0000000000587805 */ /* 0x000fe2000001ff00 */
[----:B------:R2:W-:Y:S01]  /*0430*/  STL [R1+0xc3c], RZ ;  /* 0x000c3cff01007387 */ /* 0x0005e20000100800 */
[----:B------:R-:W-:Y:S01]  /*0440*/  CS2R R90, SRZ ;  /* 0x00000000005a7805 */ /* 0x000fe2000001ff00 */
[----:B0-----:R-:W0:Y:S01]  /*0450*/  MUFU.RCP R0, R0 ;  /* 0x0000000000007308 */ /* 0x001e220000001000 */
[----:B------:R-:W-:Y:S01]  /*0460*/  CS2R R92, SRZ ;  /* 0x00000000005c7805 */ /* 0x000fe2000001ff00 */
[----:B------:R2:W-:Y:S01]  /*0470*/  STL [R1+0xc40], RZ ;  /* 0x000c40ff01007387 */ /* 0x0005e20000100800 */
[----:B------:R-:W-:Y:S02]  /*0480*/  CS2R R94, SRZ ;  /* 0x00000000005e7805 */ /* 0x000fe4000001ff00 */
[----:B------:R-:W-:Y:S02]  /*0490*/  CS2R R96, SRZ ;  /* 0x0000000000607805 */ /* 0x000fe4000001ff00 */
[----:B------:R-:W-:Y:S01]  /*04a0*/  CS2R R98, SRZ ;  /* 0x0000000000627805 */ /* 0x000fe2000001ff00 */
[----:B------:R2:W-:Y:S01]  /*04b0*/  STL [R1+0xc44], RZ ;  /* 0x000c44ff01007387 */ /* 0x0005e20000100800 */
[----:B------:R-:W-:-:S02]  /*04c0*/  CS2R R100, SRZ ;  /* 0x0000000000647805 */ /* 0x000fc4000001ff00 */
[----:B------:R-:W-:Y:S02]  /*04d0*/  CS2R R102, SRZ ;  /* 0x0000000000667805 */ /* 0x000fe4000001ff00 */
[----:B------:R-:W-:Y:S01]  /*04e0*/  CS2R R104, SRZ ;  /* 0x0000000000687805 */ /* 0x000fe2000001ff00 */
[----:B------:R2:W-:Y:S01]  /*04f0*/  STL [R1+0xc48], RZ ;  /* 0x000c48ff01007387 */ /* 0x0005e20000100800 */
[----:B------:R-:W-:Y:S02]  /*0500*/  CS2R R106, SRZ ;  /* 0x00000000006a7805 */ /* 0x000fe4000001ff00 */
[----:B------:R-:W-:Y:S02]  /*0510*/  CS2R R108, SRZ ;  /* 0x00000000006c7805 */ /* 0x000fe4000001ff00 */
[----:B------:R-:W-:Y:S01]  /*0520*/  CS2R R110, SRZ ;  /* 0x00000000006e7805 */ /* 0x000fe2000001ff00 */
[----:B------:R2:W-:Y:S01]  /*0530*/  STL [R1+0xc4c], RZ ;  /* 0x000c4cff01007387 */ /* 0x0005e20000100800 */
[----:B------:R-:W-:-:S02]  /*0540*/  CS2R R112, SRZ ;  /* 0x0000000000707805 */ /* 0x000fc4000001ff00 */
[----:B------:R-:W-:Y:S01]  /*0550*/  CS2R R114, SRZ ;  /* 0x0000000000727805 */ /* 0x000fe2000001ff00 */
[----:B0-----:R-:W-:Y:S01]  /*0560*/  VIADD R2, R0, 0xffffffe ;  /* 0x0ffffffe00027836 */ /* 0x001fe20000000000 */
[----:B------:R2:W-:Y:S01]  /*0570*/  STL [R1+0xc50], RZ ;  /* 0x000c50ff01007387 */ /* 0x0005e20000100800 */
[----:B------:R-:W-:Y:S01]  /*0580*/  IMAD.MOV R0, RZ, RZ, -R12 ;  /* 0x000000ffff007224 */ /* 0x000fe200078e0a0c */
[----:B------:R-:W-:Y:S01]  /*0590*/  CS2R R116, SRZ ;  /* 0x0000000000747805 */ /* 0x000fe2000001ff00 */
[----:B------:R0:W1:Y:S01]  /*05a0*/  F2I.FTZ.U32.TRUNC.NTZ R3, R2 ;  /* 0x0000000200037305 */ /* 0x000062000021f000 */
        /* <DEDUP_REMOVED lines=9> */
[----:B0-----:R-:W-:Y:S01]  /*0640*/  IMAD.MOV.U32 R2, RZ, RZ, RZ ;  /* 0x000000ffff027224 */ /* 0x001fe200078e00ff */
[----:B------:R-:W-:Y:S02]  /*0650*/  CS2R R130, SRZ ;  /* 0x0000000000827805 */ /* 0x000fe4000001ff00 */
[----:B------:R-:W-:Y:S01]  /*0660*/  CS2R R132, SRZ ;  /* 0x0000000000847805 */ /* 0x000fe2000001ff00 */
[----:B------:R2:W-:Y:S01]  /*0670*/  STL [R1+0xc60], RZ ;  /* 0x000c60ff01007387 */ /* 0x0005e20000100800 */
[----:B------:R-:W-:Y:S01]  /*0680*/  CS2R R134, SRZ ;  /* 0x0000000000867805 */ /* 0x000fe2000001ff00 */
[--C-:B-1----:R-:W-:Y:S01]  /*0690*/  IMAD.MOV R8, RZ, RZ, -R3.reuse ;  /* 0x000000ffff087224 */ /* 0x102fe200078e0a03 */
[----:B------:R-:W-:Y:S01]  /*06a0*/  CS2R R136, SRZ ;  /* 0x0000000000887805 */ /* 0x000fe2000001ff00 */
[----:B------:R2:W-:Y:S01]  /*06b0*/  STL [R1+0xc64], RZ ;  /* 0x000c64ff01007387 */ /* 0x0005e20000100800 */
[----:B------:R-:W-:Y:S01]  /*06c0*/  CS2R R138, SRZ ;  /* 0x00000000008a7805 */ /* 0x000fe2000001ff00 */
[----:B------:R-:W-:Y:S01]  /*06d0*/  IMAD R11, R8, R9, RZ ;  /* 0x00000009080b7224 */ /* 0x000fe200078e02ff */
[----:B------:R-:W-:Y:S01]  /*06e0*/  CS2R R140, SRZ ;  /* 0x00000000008c7805 */ /* 0x000fe2000001ff00 */
[----:B------:R2:W-:Y:S01]  /*06f0*/  STL [R1+0xc68], RZ ;  /* 0x000c68ff01007387 */ /* 0x0005e20000100800 */
[----:B------:R-:W-:Y:S01]  /*0700*/  IMAD.MOV.U32 R8, RZ, RZ, R10 ;  /* 0x000000ffff087224 */ /* 0x000fe200078e000a */
[----:B------:R-:W-:Y:S01]  /*0710*/  CS2R R142, SRZ ;  /* 0x00000000008e7805 */ /* 0x000fe2000001ff00 */
[----:B------:R-:W-:Y:S01]  /*0720*/  IMAD.HI.U32 R3, R3, R11, R2 ;  /* 0x0000000b03037227 */ /* 0x000fe200078e0002 */
[----:B------:R2:W-:Y:S01]  /*0730*/  STL [R1+0xc6c], RZ ;  /* 0x000c6cff01007387 */ /* 0x0005e20000100800 */
[----:B------:R-:W-:-:S02]  /*0740*/  CS2R R144, SRZ ;  /* 0x0000000000907805 */ /* 0x000fc4000001ff00 */
[----:B------:R-:W-:Y:S02]  /*0750*/  CS2R R146, SRZ ;  /* 0x0000000000927805 */ /* 0x000fe4000001ff00 */
[----:B------:R-:W-:Y:S01]  /*0760*/  CS2R R148, SRZ ;  /* 0x0000000000947805 */ /* 0x000fe2000001ff00 */
[----:B------:R2:W-:Y:S01]  /*0770*/  STL [R1+0xc70], RZ ;  /* 0x000c70ff01007387 */ /* 0x0005e20000100800 */
[----:B------:R-:W-:Y:S01]  /*0780*/  IMAD.HI.U32 R3, R3, R8, RZ ;  /* 0x0000000803037227 */ /* 0x000fe200078e00ff */
[----:B------:R-:W-:Y:S02]  /*0790*/  CS2R R150, SRZ ;  /* 0x0000000000967805 */ /* 0x000fe4000001ff00 */
[----:B------:R2:W-:Y:S01]  /*07a0*/  STL [R1+0xc74], RZ ;  /* 0x000c74ff01007387 */ /* 0x0005e20000100800 */
[----:B------:R-:W-:-:S03]  /*07b0*/  IMAD R0, R3, R0, R8 ;  /* 0x0000000003007224 */ /* 0x000fc600078e0208 */
[----:B------:R2:W-:Y:S02]  /*07c0*/  STL [R1+0xc78], RZ ;  /* 0x000c78ff01007387 */ /* 0x0005e40000100800 */
[----:B------:R-:W-:Y:S02]  /*07d0*/  ISETP.GT.U32.AND P1, PT, R9, R0, PT ;  /* 0x000000000900720c */ /* 0x000fe40003f24070 */
[----:B------:R2:W-:Y:S04]  /*07e0*/  STL [R1+0xc7c], RZ ;  /* 0x000c7cff01007387 */ /* 0x0005e80000100800 */
[----:B------:R2:W-:Y:S04]  /*07f0*/  STL [R1+0xc80], RZ ;  /* 0x000c80ff01007387 */ /* 0x0005e80000100800 */
[----:B------:R2:W-:Y:S03]  /*0800*/  STL [R1+0xc84], RZ ;  /* 0x000c84ff01007387 */ /* 0x0005e60000100800 */
[----:B------:R-:W-:Y:S01]  /*0810*/  @!P1 IMAD.IADD R0, R0, 0x1, -R9 ;  /* 0x0000000100009824 */ /* 0x000fe200078e0a09 */
[----:B------:R2:W-:Y:S01]  /*0820*/  STL [R1+0xc88], RZ ;  /* 0x000c88ff01007387 */ /* 0x0005e20000100800 */
[----:B------:R-:W-:Y:S01]  /*0830*/  @!P1 VIADD R3, R3, 0x1 ;  /* 0x0000000103039836 */ /* 0x000fe20000000000 */
[----:B------:R-:W-:-:S02]  /*0840*/  ISETP.NE.AND P1, PT, R6, RZ, PT ;  /* 0x000000ff0600720c */ /* 0x000fc40003f25270 */
[----:B------:R2:W-:Y:S01]  /*0850*/  STL [R1+0xc8c], RZ ;  /* 0x000c8cff01007387 */ /* 0x0005e20000100800 */
[----:B------:R-:W-:Y:S02]  /*0860*/  ISETP.GE.U32.AND P0, PT, R0, R9, PT ;  /* 0x000000090000720c */ /* 0x000fe40003f06070 */
[----:B------:R-:W-:Y:S01]  /*0870*/  LOP3.LUT R0, R7, R6, RZ, 0x3c, !PT ;  /* 0x0000000607007212 */ /* 0x000fe200078e3cff */
[----:B------:R2:W-:Y:S03]  /*0880*/  STL [R1+0xc90], RZ ;  /* 0x000c90ff01007387 */ /* 0x0005e60000100800 */
[----:B------:R-:W-:Y:S01]  /*0890*/  ISETP.GE.AND P2, PT, R0, RZ, PT ;  /* 0x000000ff0000720c */ /* 0x000fe20003f46270 */
[----:B------:R2:W-:Y:S01]  /*08a0*/  STL [R1+0xc94], RZ ;  /* 0x000c94ff01007387 */ /* 0x0005e20000100800 */
[----:B------:R-:W-:-:S03]  /*08b0*/  VIADD R0, R4, 0xff ;  /* 0x000000ff04007836 */ /* 0x000fc60000000000 */
[----:B------:R2:W-:Y:S02]  /*08c0*/  STL [R1+0xc98], RZ ;  /* 0x000c98ff01007387 */ /* 0x0005e40000100800 */
[----:B------:R-:W-:Y:S02]  /*08d0*/  @P0 VIADD R3, R3, 0x1 ;  /* 0x0000000103030836 */ /* 0x000fe40000000000 */
[----:B------:R2:W-:Y:S02]  /*08e0*/  STL [R1+0xc9c], RZ ;  /* 0x000c9cff01007387 */ /* 0x0005e40000100800 */
[----:B------:R-:W-:Y:S01]  /*08f0*/  IMAD.MOV.U32 R2, RZ, RZ, R3 ;  /* 0x000000ffff027224 */ /* 0x000fe200078e0003 */
[----:B------:R-:W-:Y:S01]  /*0900*/  SHF.R.S32.HI R3, RZ, 0x1f, R0 ;  /* 0x0000001fff037819 */ /* 0x000fe20000011400 */
[----:B------:R2:W-:Y:S02]  /*0910*/  STL [R1+0xca0], RZ ;  /* 0x000ca0ff01007387 */ /* 0x0005e40000100800 */
[----:B------:R-:W-:Y:S01]  /*0920*/  @!P2 IMAD.MOV R2, RZ, RZ, -R2 ;  /* 0x000000ffff02a224 */ /* 0x000fe200078e0a02 */
[----:B------:R-:W-:Y:S01]  /*0930*/  @!P1 LOP3.LUT R2, RZ, R6, RZ, 0x33, !PT ;  /* 0x00000006ff029212 */ /* 0x000fe200078e33ff */
[----:B------:R2:W-:Y:S01]  /*0940*/  STL [R1+0xca4], RZ ;  /* 0x000ca4ff01007387 */ /* 0x0005e20000100800 */
[----:B------:R-:W-:-:S03]  /*0950*/  LEA.HI R3, R3, R0, RZ, 0x8 ;  /* 0x0000000003037211 */ /* 0x000fc600078f40ff */
[----:B------:R2:W-:Y:S01]  /*0960*/  STL [R1+0xca8], RZ ;  /* 0x000ca8ff01007387 */ /* 0x0005e20000100800 */
[----:B------:R-:W-:Y:S02]  /*0970*/  IMAD.SHL.U32 R8, R2, 0x8, RZ ;  /* 0x0000000802087824 */ /* 0x000fe400078e00ff */
[----:B------:R-:W-:Y:S01]  /*0980*/  IMAD.MOV R2, RZ, RZ, -R2 ;  /* 0x000000ffff027224 */ /* 0x000fe200078e0a02 */
[----:B------:R2:W-:Y:S02]  /*0990*/  STL [R1+0xcac], RZ ;  /* 0x000cacff01007387 */ /* 0x0005e40000100800 */
[----:B------:R-:W-:Y:S01]  /*09a0*/  LEA.HI.SX32 R3, R3, -R8, 0x18 ;  /* 0x8000000803037211 */ /* 0x000fe200078fc2ff */
[----:B------:R-:W-:Y:S01]  /*09b0*/  IMAD R6, R6, R2, R7 ;  /* 0x0000000206067224 */ /* 0x000fe200078e0207 */
[----:B------:R2:W-:Y:S02]  /*09c0*/  STL [R1+0xcb0], RZ ;  /* 0x000cb0ff01007387 */ /* 0x0005e40000100800 */
[----:B------:R-:W-:-:S02]  /*09d0*/  VIMNMX R13, R3, 0x8, PT ;  /* 0x00000008030d7848 */ /* 0x000fc40003fe0100 */
[----:B------:R2:W-:Y:S01]  /*09e0*/  STL [R1+0xcb4], RZ ;  /* 0x000cb4ff01007387 */ /* 0x0005e20000100800 */
[----:B------:R-:W-:Y:S02]  /*09f0*/  IABS R11, R6 ;  /* 0x00000006000b7213 */ /* 0x000fe40000000000 */
[----:B------:R-:W-:Y:S01]  /*0a00*/  IABS R9, R13 ;  /* 0x0000000d00097213 */ /* 0x000fe20000000000 */
[----:B------:R2:W-:Y:S03]  /*0a10*/  STL [R1+0xcb8], RZ ;  /* 0x000cb8ff01007387 */ /* 0x0005e60000100800 */
[----:B------:R-:W0:Y:S01]  /*0a20*/  I2F.RP R0, R9 ;  /* 0x0000000900007306 */ /* 0x000e220000209400 */
[----:B------:R2:W-:Y:S04]  /*0a30*/  STL [R1+0xcbc], RZ ;  /* 0x000cbcff01007387 */ /* 0x0005e80000100800 */
[----:B------:R2:W-:Y:S04]  /*0a40*/  STL [R1+0xcc0], RZ ;  /* 0x000cc0ff01007387 */ /* 0x0005e80000100800 */
[----:B------:R2:W-:Y:S04]  /*0a50*/  STL [R1+0xcc4], RZ ;  /* 0x000cc4ff01007387 */ /* 0x0005e80000100800 */
[----:B------:R2:W-:Y:S01]  /*0a60*/  STL [R1+0xcc8], RZ ;  /* 0x000cc8ff01007387 */ /* 0x0005e20000100800 */
[----:B0-----:R-:W0:Y:S03]  /*0a70*/  MUFU.RCP R0, R0 ;  /* 0x0000000000007308 */ /* 0x001e260000001000 */
[----:B------:R2:W-:Y:S04]  /*0a80*/  STL [R1+0xccc], RZ ;  /* 0x000cccff01007387 */ /* 0x0005e80000100800 */
[----:B------:R2:W-:Y:S04]  /*0a90*/  STL [R1+0xcd0], RZ ;  /* 0x000cd0ff01007387 */ /* 0x0005e80000100800 */
[----:B------:R2:W-:Y:S04]  /*0aa0*/  STL [R1+0xcd4], RZ ;  /* 0x000cd4ff01007387 */ /* 0x0005e80000100800 */
[----:B------:R2:W-:Y:S01]  /*0ab0*/  STL [R1+0xcd8], RZ ;  /* 0x000cd8ff01007387 */ /* 0x0005e20000100800 */
[----:B0-----:R-:W-:-:S03]  /*0ac0*/  VIADD R3, R0, 0xffffffe ;  /* 0x0ffffffe00037836 */ /* 0x001fc60000000000 */
[----:B------:R2:W-:Y:S04]  /*0ad0*/  STL [R1+0xcdc], RZ ;  /* 0x000cdcff01007387 */ /* 0x0005e80000100800 */
[----:B------:R2:W-:Y:S01]  /*0ae0*/  STL [R1+0xce0], RZ ;  /* 0x000ce0ff01007387 */ /* 0x0005e20000100800 */
[----:B------:R-:W0:Y:S03]  /*0af0*/  F2I.FTZ.U32.TRUNC.NTZ R3, R3 ;  /* 0x0000000300037305 */ /* 0x000e26000021f000 */
[----:B------:R2:W-:Y:S04]  /*0b00*/  STL [R1+0xce4], RZ ;  /* 0x000ce4ff01007387 */ /* 0x0005e80000100800 */
[----:B------:R2:W-:Y:S04]  /*0b10*/  STL [R1+0xce8], RZ ;  /* 0x000ce8ff01007387 */ /* 0x0005e80000100800 */
[----:B------:R2:W-:Y:S04]  /*0b20*/  STL [R1+0xcec], RZ ;  /* 0x000cecff01007387 */ /* 0x0005e80000100800 */
[----:B------:R2:W-:Y:S01]  /*0b30*/  STL [R1+0xcf0], RZ ;  /* 0x000cf0ff01007387 */ /* 0x0005e20000100800 */
[----:B0-----:R-:W-:-:S03]  /*0b40*/  IMAD.MOV R10, RZ, RZ, -R3 ;  /* 0x000000ffff0a7224 */ /* 0x001fc600078e0a03 */
[----:B------:R2:W-:Y:S01]  /*0b50*/  STL [R1+0xcf4], RZ ;  /* 0x000cf4ff01007387 */ /* 0x0005e20000100800 */
[----:B------:R-:W-:Y:S01]  /*0b60*/  IMAD.MOV.U32 R2, RZ, RZ, R10 ;  /* 0x000000ffff027224 */ /* 0x000fe200078e000a */
[----:B------:R-:W-:Y:S02]  /*0b70*/  IABS R10, R13 ;  /* 0x0000000d000a7213 */ /* 0x000fe40000000000 */
[----:B------:R2:W-:Y:S01]  /*0b80*/  STL [R1+0xcf8], RZ ;  /* 0x000cf8ff01007387 */ /* 0x0005e20000100800 */
[----:B------:R-:W-:Y:S02]  /*0b90*/  IMAD R7, R2, R9, RZ ;  /* 0x0000000902077224 */ /* 0x000fe400078e02ff */
[----:B------:R-:W-:Y:S01]  /*0ba0*/  IMAD.MOV.U32 R2, RZ, RZ, RZ ;  /* 0x000000ffff027224 */ /* 0x000fe200078e00ff */
[----:B------:R2:W-:Y:S03]  /*0bb0*/  STL [R1+0xcfc], RZ ;  /* 0x000cfcff01007387 */ /* 0x0005e60000100800 */
[----:B------:R-:W-:Y:S01]  /*0bc0*/  IMAD.HI.U32 R2, R3, R7, R2 ;  /* 0x0000000703027227 */ /* 0x000fe200078e0002 */
[----:B------:R2:W-:Y:S03]  /*0bd0*/  STL [R1+0xd00], RZ ;  /* 0x000d00ff01007387 */ /* 0x0005e60000100800 */
[----:B------:R-:W-:Y:S01]  /*0be0*/  IMAD.MOV R3, RZ, RZ, -R10 ;  /* 0x000000ffff037224 */ /* 0x000fe200078e0a0a */
[----:B------:R2:W-:Y:S01]  /*0bf0*/  STL [R1+0xd04], RZ ;  /* 0x000d04ff01007387 */ /* 0x0005e20000100800 */
[----:B------:R-:W-:-:S03]  /*0c00*/  IMAD.HI.U32 R0, R2, R11, RZ ;  /* 0x0000000b02007227 */ /* 0x000fc600078e00ff */
        /* <DEDUP_REMOVED lines=13> */
[-C--:B------:R-:W-:Y:S01]  /*0ce0*/  LOP3.LUT R2, R6, R13.reuse, RZ, 0x3c, !PT ;  /* 0x0000000d06027212 */ /* 0x080fe200078e3cff */
[----:B------:R2:W-:Y:S03]  /*0cf0*/  STL [R1+0xd24], RZ ;  /* 0x000d24ff01007387 */ /* 0x0005e60000100800 */
[----:B------:R-:W-:Y:S01]  /*0d00*/  ISETP.GE.AND P2, PT, R2, RZ, PT ;  /* 0x000000ff0200720c */ /* 0x000fe20003f46270 */
[----:B------:R2:W-:Y:S04]  /*0d10*/  STL [R1+0xd28], RZ ;  /* 0x000d28ff01007387 */ /* 0x0005e80000100800 */
[----:B------:R2:W-:Y:S02]  /*0d20*/  STL [R1+0xd2c], RZ ;  /* 0x000d2cff01007387 */ /* 0x0005e40000100800 */
[----:B------:R-:W-:Y:S01]  /*0d30*/  @P0 VIADD R0, R0, 0x1 ;  /* 0x0000000100000836 */ /* 0x000fe20000000000 */
[----:B------:R-:W-:Y:S01]  /*0d40*/  ISETP.GE.AND P0, PT, R152, 0x20, PT ;  /* 0x000000209800780c */ /* 0x000fe20003f06270 */
[----:B------:R2:W-:Y:S04]  /*0d50*/  STL [R1+0xd30], RZ ;  /* 0x000d30ff01007387 */ /* 0x0005e80000100800 */
[----:B------:R2:W-:Y:S01]  /*0d60*/  STL [R1+0xd34], RZ ;  /* 0x000d34ff01007387 */ /* 0x0005e20000100800 */
[----:B------:R-:W-:Y:S01]  /*0d70*/  @!P2 IMAD.MOV R0, RZ, RZ, -R0 ;  /* 0x000000ffff00a224 */ /* 0x000fe200078e0a00 */
[----:B------:R-:W-:-:S02]  /*0d80*/  @!P1 LOP3.LUT R0, RZ, R13, RZ, 0x33, !PT ;  /* 0x0000000dff009212 */ /* 0x000fc400078e33ff */
[----:B------:R2:W-:Y:S03]  /*0d90*/  STL [R1+0xd38], RZ ;  /* 0x000d38ff01007387 */ /* 0x0005e60000100800 */
[----:B------:R-:W-:Y:S01]  /*0da0*/  IMAD.MOV R2, RZ, RZ, -R0 ;  /* 0x000000ffff027224 */ /* 0x000fe200078e0a00 */
[----:B------:R2:W-:Y:S01]  /*0db0*/  STL [R1+0xd3c], RZ ;  /* 0x000d3cff01007387 */ /* 0x0005e20000100800 */
[----:B------:R-:W-:Y:S02]  /*0dc0*/  IMAD.SHL.U32 R0, R0, 0x200, RZ ;  /* 0x0000020000007824 */ /* 0x000fe400078e00ff */
[----:B------:R-:W-:Y:S01]  /*0dd0*/  IMAD R2, R13, R2, R6 ;  /* 0x000000020d027224 */ /* 0x000fe200078e0206 */
[----:B------:R2:W-:Y:S01]  /*0de0*/  STL [R1+0xd40], RZ ;  /* 0x000d40ff01007387 */ /* 0x0005e20000100800 */
[----:B------:R-:W-:Y:S02]  /*0df0*/  VIADD R7, R0, 0x140 ;  /* 0x0000014000077836 */ /* 0x000fe40000000000 */
[----:B------:R-:W-:Y:S01]  /*0e00*/  IMAD.IADD R2, R8, 0x1, R2 ;  /* 0x0000000108027824 */ /* 0x000fe200078e0202 */
[----:B------:R2:W-:Y:S04]  /*0e10*/  STL [R1+0xd44], RZ ;  /* 0x000d44ff01007387 */ /* 0x0005e80000100800 */
        /* <DEDUP_REMOVED lines=686> */
[----:B------:R2:W-:Y:S04]  /*3900*/  STL [R1], RZ ;  /* 0x000000ff01007387 */ /* 0x0005e80000100800 */
        /* <DEDUP_REMOVED lines=105> */
[----:B------:R2:W-:Y:S01]  /*3fa0*/  STL [R1+0x1a8], RZ ;  /* 0x0001a8ff01007387 */ /* 0x0005e20000100800 */
[----:B------:R-:W0:Y:S03]  /*3fb0*/  S2R R6, SR_TID.X ;  /* 0x0000000000067919 */ /* 0x000e260000002100 */
        /* <DEDUP_REMOVED lines=8> */
[----:B0-----:R-:W-:-:S02]  /*4040*/  LOP3.LUT R14, R6, 0x7f, RZ, 0xc0, !PT ;  /* 0x0000007f060e7812 */ /* 0x001fc400078ec0ff */
[----:B------:R-:W-:Y:S01]  /*4050*/  LOP3.LUT R19, R6, 0x60, RZ, 0xc0, !PT ;  /* 0x0000006006137812 */ /* 0x000fe200078ec0ff */
[----:B------:R2:W-:Y:S02]  /*4060*/  STL [R1+0x1cc], RZ ;  /* 0x0001ccff01007387 */ /* 0x0005e40000100800 */
[----:B------:R-:W-:Y:S02]  /*4070*/  IMAD R2, R2, 0x100, R14 ;  /* 0x0000010002027824 */ /* 0x000fe400078e020e */
[----:B------:R2:W-:Y:S02]  /*4080*/  STL [R1+0x1d0], RZ ;  /* 0x0001d0ff01007387 */ /* 0x0005e40000100800 */
[----:B------:R-:W-:Y:S02]  /*4090*/  VIADD R3, R2, 0x80 ;  /* 0x0000008002037836 */ /* 0x000fe40000000000 */
        /* <DEDUP_REMOVED lines=11> */
[----:B------:R2:W-:Y:S01]  /*4150*/  STL [R1+0x13b4], R7 ;  /* 0x0013b40701007387 */ /* 0x0005e20000100800 */
[----:B------:R-:W-:Y:S05]  /*4160*/  @!P0 BRA `(.L_x_0) ;  /* 0x000001cc00fc8947 */ /* 0x000fea0003800000 */
[-C--:B------:R-:W-:Y:S01]  /*4170*/  IABS R17, R4.reuse ;  /* 0x0000000400117213 */ /* 0x080fe20000000000 */
[----:B------:R-:W-:Y:S01]  /*4180*/  ULDC UR8, c[0x0][0x23c] ;  /* 0x00008f0000087ab9 */ /* 0x000fe20000000800 */
[----:B--2---:R-:W-:Y:S01]  /*4190*/  IABS R7, R5 ;  /* 0x0000000500077213 */ /* 0x004fe20000000000 */
[----:B------:R-:W-:Y:S01]  /*41a0*/  ULDC UR5, c[0x0][0x240] ;  /* 0x0000900000057ab9 */ /* 0x000fe20000000800 */
[----:B------:R-:W0:Y:S01]  /*41b0*/  I2F.RP R12, R17 ;  /* 0x00000011000c7306 */ /* 0x000e220000209400 */
[----:B------:R-:W-:Y:S01]  /*41c0*/  IABS R15, R3 ;  /* 0x00000003000f7213 */ /* 0x000fe20000000000 */
[----:B------:R-:W-:Y:S01]  /*41d0*/  ULDC.64 UR6, c[0x0][0x218] ;  /* 0x0000860000067ab9 */ /* 0x000fe20000000a00 */
[----:B------:R-:W-:Y:S01]  /*41e0*/  ISETP.GE.AND P6, PT, R2, RZ, PT ;  /* 0x000000ff0200720c */ /* 0x000fe20003fc6270 */
[----:B------:R-:W-:Y:S01]  /*41f0*/  ULDC.64 UR10, c[0x0][0x210] ;  /* 0x00008400000a7ab9 */ /* 0x000fe20000000a00 */
[----:B------:R-:W-:Y:S01]  /*4200*/  LOP3.LUT R27, RZ, R4, RZ, 0x33, !PT ;  /* 0x00000004ff1b7212 */ /* 0x000fe200078e33ff */
[----:B------:R-:W-:Y:S01]  /*4210*/  UIADD3 UR56, UR4, 0x4000, URZ ;  /* 0x0000400004387890 */ /* 0x000fe2000fffe03f */
[----:B------:R-:W-:Y:S01]  /*4220*/  LOP3.LUT R49, R6, 0x1f, RZ, 0xc0, !PT ;  /* 0x0000001f06317812 */ /* 0x000fe200078ec0ff */
[----:B------:R-:W1:Y:S01]  /*4230*/  I2F.RP R8, R7 ;  /* 0x0000000700087306 */ /* 0x000e620000209400 */
[----:B------:R-:W-:Y:S01]  /*4240*/  UMOV UR14, 0xfffffe00 ;  /* 0xfffffe00000e7882 */ /* 0x000fe20000000000 */
[----:B------:R-:W-:Y:S01]  /*4250*/  USHF.R.U32.HI UR56, URZ, 0x4, UR56 ;  /* 0x000000043f387899 */ /* 0x000fe20008011638 */
[----:B------:R-:W-:-:S03]  /*4260*/  UMOV UR15, 0x3fffffef ;  /* 0x3fffffef000f7882 */ /* 0x000fc60000000000 */
[----:B------:R-:W-:Y:S02]  /*4270*/  USGXT.U32 UR56, UR56, 0xe ;  /* 0x0000000e3838789a */ /* 0x000fe40008000000 */
[----:B0-----:R-:W0:Y:S08]  /*4280*/  MUFU.RCP R12, R12 ;  /* 0x0000000c000c7308 */ /* 0x001e300000001000 */
[----:B-1----:R-:W1:Y:S01]  /*4290*/  MUFU.RCP R8, R8 ;  /* 0x0000000800087308 */ /* 0x002e620000001000 */
[----:B0-----:R-:W-:-:S07]  /*42a0*/  VIADD R9, R12, 0xffffffe ;  /* 0x0ffffffe0c097836 */ /* 0x001fce0000000000 */
[----:B------:R-:W0:Y:S01]  /*42b0*/  F2I.FTZ.U32.TRUNC.NTZ R9, R9 ;  /* 0x0000000900097305 */ /* 0x000e22000021f000 */
[----:B-1----:R-:W-:Y:S02]  /*42c0*/  VIADD R10, R8, 0xffffffe ;  /* 0x0ffffffe080a7836 */ /* 0x002fe40000000000 */
[----:B------:R-:W-:-:S05]  /*42d0*/  IMAD.MOV.U32 R8, RZ, RZ, RZ ;  /* 0x000000ffff087224 */ /* 0x000fca00078e00ff */
[----:B------:R1:W2:Y:S01]  /*42e0*/  F2I.FTZ.U32.TRUNC.NTZ R11, R10 ;  /* 0x0000000a000b7305 */ /* 0x0002a2000021f000 */
[----:B0-----:R-:W-:-:S04]  /*42f0*/  IMAD.MOV R16, RZ, RZ, -R9 ;  /* 0x000000ffff107224 */ /* 0x001fc800078e0a09 */
[----:B------:R-:W-:Y:S01]  /*4300*/  IMAD R13, R16, R17, RZ ;  /* 0x00000011100d7224 */ /* 0x000fe200078e02ff */
[----:B------:R-:W-:-:S03]  /*4310*/  IABS R16, R2 ;  /* 0x0000000200107213 */ /* 0x000fc60000000000 */
[----:B------:R-:W-:-:S04]  /*4320*/  IMAD.HI.U32 R12, R9, R13, R8 ;  /* 0x0000000d090c7227 */ /* 0x000fc800078e0008 */
[----:B------:R-:W-:Y:S01]  /*4330*/  IMAD.MOV.U32 R9, RZ, RZ, R15 ;  /* 0x000000ffff097224 */ /* 0x000fe200078e000f */
[----:B------:R-:W-:Y:S01]  /*4340*/  SHF.R.S32.HI R15, RZ, 0x1f, R152 ;  /* 0x0000001fff0f7819 */ /* 0x000fe20000011498 */
[----:B------:R-:W-:Y:S02]  /*4350*/  IMAD.MOV.U32 R13, RZ, RZ, R16 ;  /* 0x000000ffff0d7224 */ /* 0x000fe400078e0010 */
[----:B------:R-:W-:Y:S01]  /*4360*/  IMAD.HI.U32 R8, R12, R9, RZ ;  /* 0x000000090c087227 */ /* 0x000fe200078e00ff */
[----:B------:R-:W-:-:S03]  /*4370*/  LEA.HI R152, R15, R152, RZ, 0x5 ;  /* 0x000000980f987211 */ /* 0x000fc600078f28ff */
[----:B------:R-:W-:-:S04]  /*4380*/  IMAD.HI.U32 R12, R12, R13, RZ ;  /* 0x0000000d0c0c7227 */ /* 0x000fc800078e00ff */
[----:B------:R-:W-:Y:S02]  /*4390*/  IMAD.MOV R16, RZ, RZ, -R12 ;  /* 0x000000ffff107224 */ /* 0x000fe400078e0a0c */
[----:B-1----:R-:W-:Y:S01]  /*43a0*/  IMAD.MOV R10, RZ, RZ, -R8 ;  /* 0x000000ffff0a7224 */ /* 0x002fe200078e0a08 */
[----:B------:R-:W-:Y:S01]  /*43b0*/  LEA.HI R8, R19, R0, RZ, 0x1b ;  /* 0x0000000013087211 */ /* 0x000fe200078fd8ff */
[C---:B------:R-:W-:Y:S02]  /*43c0*/  IMAD R13, R17.reuse, R16, R13 ;  /* 0x00000010110d7224 */ /* 0x040fe400078e020d */
[----:B--2---:R-:W-:Y:S01]  /*43d0*/  IMAD.MOV R18, RZ, RZ, -R11 ;  /* 0x000000ffff127224 */ /* 0x004fe200078e0a0b */
[----:B------:R-:W-:Y:S01]  /*43e0*/  IABS R32, R8 ;  /* 0x0000000800207213 */ /* 0x000fe20000000000 */
[C---:B------:R-:W-:Y:S01]  /*43f0*/  IMAD R12, R17.reuse, R10, R9 ;  /* 0x0000000a110c7224 */ /* 0x040fe200078e0209 */
[----:B------:R-:W-:Y:S01]  /*4400*/  ISETP.GT.U32.AND P1, PT, R17, R13, PT ;  /* 0x0000000d1100720c */ /* 0x000fe20003f24070 */
[----:B------:R-:W-:-:S02]  /*4410*/  IMAD R9, R18, R7, RZ ;  /* 0x0000000712097224 */ /* 0x000fc400078e02ff */
[----:B------:R-:W-:Y:S01]  /*4420*/  IMAD.MOV.U32 R10, RZ, RZ, RZ ;  /* 0x000000ffff0a7224 */ /* 0x000fe200078e00ff */
[----:B------:R-:W-:Y:S01]  /*4430*/  ISETP.GT.U32.AND P0, PT, R17, R12, PT ;  /* 0x0000000c1100720c */ /* 0x000fe20003f04070 */
[----:B------:R-:W-:Y:S02]  /*4440*/  VIADD R18, R8, 0x1fc ;  /* 0x000001fc08127836 */ /* 0x000fe40000000000 */
[----:B------:R-:W-:-:S03]  /*4450*/  IMAD.HI.U32 R9, R11, R9, R10 ;  /* 0x000000090b097227 */ /* 0x000fc600078e000a */
[----:B------:R-:W-:Y:S01]  /*4460*/  IABS R40, R18 ;  /* 0x0000001200287213 */ /* 0x000fe20000000000 */
[----:B------:R-:W-:Y:S01]  /*4470*/  VIADD R19, R8, 0x1f8 ;  /* 0x000001f808137836 */ /* 0x000fe20000000000 */
[----:B------:R-:W-:Y:S01]  /*4480*/  ISETP.GE.AND P3, PT, R18, RZ, PT ;  /* 0x000000ff1200720c */ /* 0x000fe20003f66270 */
[--C-:B------:R-:W-:Y:S02]  /*4490*/  @!P1 IMAD.IADD R13, R13, 0x1, -R17.reuse ;  /* 0x000000010d0d9824 */ /* 0x100fe400078e0a11 */
[----:B------:R-:W-:Y:S01]  /*44a0*/  IMAD.HI.U32 R10, R9, R32, RZ ;  /* 0x00000020090a7227 */ /* 0x000fe200078e00ff */
[----:B------:R-:W-:Y:S02]  /*44b0*/  IABS R38, R19 ;  /* 0x0000001300267213 */ /* 0x000fe40000000000 */
[----:B------:R-:W-:Y:S01]  /*44c0*/  ISETP.GT.U32.AND P4, PT, R17, R13, PT ;  /* 0x0000000d1100720c */ /* 0x000fe20003f84070 */
[----:B------:R-:W-:Y:S02]  /*44d0*/  IMAD.MOV R16, RZ, RZ, -R10 ;  /* 0x000000ffff107224 */ /* 0x000fe400078e0a0a */
[----:B------:R-:W-:Y:S01]  /*44e0*/  @!P0 IMAD.IADD R12, R12, 0x1, -R17 ;  /* 0x000000010c0c8824 */ /* 0x000fe200078e0a11 */
[----:B------:R-:W-:Y:S01]  /*44f0*/  ISETP.GE.AND P0, PT, R19, RZ, PT ;  /* 0x000000ff1300720c */ /* 0x000fe20003f06270 */
[----:B------:R-:W-:-:S02]  /*4500*/  IMAD R32, R7, R16, R32 ;  /* 0x0000001007207224 */ /* 0x000fc400078e0220 */
[----:B------:R-:W-:Y:S01]  /*4510*/  IMAD.HI.U32 R10, R9, R40, RZ ;  /* 0x00000028090a7227 */ /* 0x000fe200078e00ff */
[----:B------:R-:W-:Y:S02]  /*4520*/  ISETP.GT.U32.AND P2, PT, R17, R12, PT ;  /* 0x0000000c1100720c */ /* 0x000fe40003f44070 */
[----:B------:R-:W-:Y:S01]  /*4530*/  ISETP.GT.U32.AND P1, PT, R7, R32, PT ;  /* 0x000000200700720c */ /* 0x000fe20003f24070 */
[----:B------:R-:W-:-:S04]  /*4540*/  IMAD.HI.U32 R11, R9, R38, RZ ;  /* 0x00000026090b7227 */ /* 0x000fc800078e00ff */
[----:B------:R-:W-:Y:S01]  /*4550*/  @!P4 IMAD.IADD R13, R13, 0x1, -R17 ;  /* 0x000000010d0dc824 */ /* 0x000fe200078e0a11 */
[----:B------:R-:W-:Y:S01]  /*4560*/  ISETP.GE.AND P4, PT, R3, RZ, PT ;  /* 0x000000ff0300720c */ /* 0x000fe20003f86270 */
[----:B------:R-:W-:Y:S02]  /*4570*/  IMAD.MOV R10, RZ, RZ, -R10 ;  /* 0x000000ffff0a7224 */ /* 0x000fe400078e0a0a */
[----:B------:R-:W-:Y:S02]  /*4580*/  IMAD.MOV R11, RZ, RZ, -R11 ;  /* 0x000000ffff0b7224 */ /* 0x000fe400078e0a0b */
[----:B------:R-:W-:Y:S02]  /*4590*/  VIADD R15, R8, 0x1f0 ;  /* 0x000001f0080f7836 */ /* 0x000fe40000000000 */
[C---:B------:R-:W-:Y:S02]  /*45a0*/  IMAD R40, R7.reuse, R10, R40 ;  /* 0x0000000a07287224 */ /* 0x040fe400078e0228 */
[C---:B------:R-:W-:Y:S01]  /*45b0*/  IMAD R38, R7.reuse, R11, R38 ;  /* 0x0000000b07267224 */ /* 0x040fe200078e0226 */
[----:B------:R-:W-:Y:S01]  /*45c0*/  IABS R34, R15 ;  /* 0x0000000f00227213 */ /* 0x000fe20000000000 */
[----:B------:R-:W-:Y:S01]  /*45d0*/  @!P2 IMAD.IADD R12, R12, 0x1, -R17 ;  /* 0x000000010c0ca824 */ /* 0x000fe200078e0a11 */
[----:B------:R-:W-:Y:S01]  /*45e0*/  ISETP.NE.AND P2, PT, R4, RZ, PT ;  /* 0x000000ff0400720c */ /* 0x000fe20003f45270 */
[----:B------:R-:W-:Y:S01]  /*45f0*/  VIADD R10, R8, 0x1f4 ;  /* 0x000001f4080a7836 */ /* 0x000fe20000000000 */
[----:B------:R-:W-:Y:S01]  /*4600*/  ISETP.GT.U32.AND P5, PT, R7, R40, PT ;  /* 0x000000280700720c */ /* 0x000fe20003fa4070 */
[----:B------:R-:W-:-:S02]  /*4610*/  @!P1 IMAD.IADD R32, R32, 0x1, -R7 ;  /* 0x0000000120209824 */ /* 0x000fc400078e0a07 */
[----:B------:R-:W-:Y:S01]  /*4620*/  @!P4 IMAD.MOV R12, RZ, RZ, -R12 ;  /* 0x000000ffff0cc224 */ /* 0x000fe200078e0a0c */
[----:B------:R-:W-:Y:S01]  /*4630*/  ISETP.GE.AND P1, PT, R10, RZ, PT ;  /* 0x000000ff0a00720c */ /* 0x000fe20003f26270 */
[----:B------:R-:W-:Y:S01]  /*4640*/  @!P6 IMAD.MOV R13, RZ, RZ, -R13 ;  /* 0x000000ffff0de224 */ /* 0x000fe200078e0a0d */
[----:B------:R-:W-:Y:S01]  /*4650*/  IABS R36, R10 ;  /* 0x0000000a00247213 */ /* 0x000fe20000000000 */
[----:B------:R-:W-:Y:S01]  /*4660*/  IMAD.HI.U32 R10, R9, R34, RZ ;  /* 0x00000022090a7227 */ /* 0x000fe200078e00ff */
[C---:B------:R-:W-:Y:S02]  /*4670*/  ISETP.GT.U32.AND P4, PT, R7.reuse, R32, PT ;  /* 0x000000200700720c */ /* 0x040fe40003f84070 */
[----:B------:R-:W-:Y:S01]  /*4680*/  ISETP.GT.U32.AND P6, PT, R7, R38, PT ;  /* 0x000000260700720c */ /* 0x000fe20003fc4070 */
[----:B------:R-:W-:Y:S01]  /*4690*/  IMAD.MOV R10, RZ, RZ, -R10 ;  /* 0x000000ffff0a7224 */ /* 0x000fe200078e0a0a */
[C---:B------:R-:W-:Y:S01]  /*46a0*/  SEL R25, R27.reuse, R12, !P2 ;  /* 0x0000000c1b197207 */ /* 0x040fe20005000000 */
[----:B------:R-:W-:Y:S01]  /*46b0*/  VIADD R16, R8, 0x1ec ;  /* 0x000001ec08107836 */ /* 0x000fe20000000000 */
[----:B------:R-:W-:Y:S01]  /*46c0*/  SEL R27, R27, R13, !P2 ;  /* 0x0000000d1b1b7207 */ /* 0x000fe20005000000 */
[----:B------:R-:W-:-:S02]  /*46d0*/  IMAD R34, R7, R10, R34 ;  /* 0x0000000a07227224 */ /* 0x000fc400078e0222 */
[----:B------:R-:W-:Y:S01]  /*46e0*/  IMAD.HI.U32 R4, R9, R36, RZ ;  /* 0x0000002409047227 */ /* 0x000fe200078e00ff */
[----:B------:R-:W-:-:S03]  /*46f0*/  IABS R42, R16 ;  /* 0x00000010002a7213 */ /* 0x000fc60000000000 */
[--C-:B------:R-:W-:Y:S01]  /*4700*/  @!P4 IMAD.IADD R32, R32, 0x1, -R7.reuse ;  /* 0x000000012020c824 */ /* 0x100fe200078e0a07 */
[----:B------:R-:W-:Y:S01]  /*4710*/  ISETP.GE.AND P4, PT, R8, RZ, PT ;  /* 0x000000ff0800720c */ /* 0x000fe20003f86270 */
[----:B------:R-:W-:Y:S01]  /*4720*/  @!P6 IMAD.IADD R38, R38, 0x1, -R7 ;  /* 0x000000012626e824 */ /* 0x000fe200078e0a07 */
[----:B------:R-:W-:Y:S01]  /*4730*/  ISETP.GT.U32.AND P6, PT, R7, R34, PT ;  /* 0x000000220700720c */ /* 0x000fe20003fc4070 */
[----:B------:R-:W-:Y:S02]  /*4740*/  IMAD.MOV R11, RZ, RZ, -R4 ;  /* 0x000000ffff0b7224 */ /* 0x000fe400078e0a04 */
[----:B------:R-:W-:Y:S02]  /*4750*/  VIADD R12, R8, 0x1e8 ;  /* 0x000001e8080c7836 */ /* 0x000fe40000000000 */
[----:B------:R-:W-:-:S03]  /*4760*/  IMAD.HI.U32 R4, R9, R42, RZ ;  /* 0x0000002a09047227 */ /* 0x000fc600078e00ff */
[----:B------:R-:W-:Y:S01]  /*4770*/  IABS R46, R12 ;  /* 0x0000000c002e7213 */ /* 0x000fe20000000000 */
[----:B------:R-:W-:Y:S02]  /*4780*/  IMAD.MOV R4, RZ, RZ, -R4 ;  /* 0x000000ffff047224 */ /* 0x000fe400078e0a04 */
[----:B------:R-:W-:Y:S01]  /*4790*/  @!P4 IMAD.MOV R32, RZ, RZ, -R32 ;  /* 0x000000ffff20c224 */ /* 0x000fe200078e0a20 */
[C---:B------:R-:W-:Y:S01]  /*47a0*/  ISETP.GT.U32.AND P4, PT, R7.reuse, R38, PT ;  /* 0x000000260700720c */ /* 0x040fe20003f84070 */
[----:B------:R-:W-:Y:S02]  /*47b0*/  @!P6 IMAD.IADD R34, R34, 0x1, -R7 ;  /* 0x000000012222e824 */ /* 0x000fe400078e0a07 */
[----:B------:R-:W-:Y:S02]  /*47c0*/  IMAD R42, R7, R4, R42 ;  /* 0x00000004072a7224 */ /* 0x000fe400078e022a */
[----:B------:R-:W-:Y:S01]  /*47d0*/  IMAD.HI.U32 R4, R9, R46, RZ ;  /* 0x0000002e09047227 */ /* 0x000fe200078e00ff */
[----:B------:R-:W-:-:S03]  /*47e0*/  ISETP.GT.U32.AND P6, PT, R7, R34, PT ;  /* 0x000000220700720c */ /* 0x000fc60003fc4070 */
[--C-:B------:R-:W-:Y:S02]  /*47f0*/  @!P5 IMAD.IADD R40, R40, 0x1, -R7.reuse ;  /* 0x000000012828d824 */ /* 0x100fe400078e0a07 */
[----:B------:R-:W-:Y:S02]  /*4800*/  IMAD.MOV R4, RZ, RZ, -R4 ;  /* 0x000000ffff047224 */ /* 0x000fe400078e0a04 */
[C---:B------:R-:W-:Y:S01]  /*4810*/  IMAD R36, R7.reuse, R11, R36 ;  /* 0x0000000b07247224 */ /* 0x040fe200078e0224 */
[C---:B------:R-:W-:Y:S01]  /*4820*/  ISETP.GT.U32.AND P5, PT, R7.reuse, R40, PT ;  /* 0x000000280700720c */ /* 0x040fe20003fa4070 */
[--C-:B------:R-:W-:Y:S01]  /*4830*/  @!P4 IMAD.IADD R38, R38, 0x1, -R7.reuse ;  /* 0x000000012626c824 */ /* 0x100fe200078e0a07 */
[C---:B------:R-:W-:Y:S01]  /*4840*/  ISETP.GT.U32.AND P4, PT, R7.reuse, R42, PT ;  /* 0x0000002a0700720c */ /* 0x040fe20003f84070 */
[C---:B------:R-:W-:Y:S01]  /*4850*/  IMAD R46, R7.reuse, R4, R46 ;  /* 0x00000004072e7224 */ /* 0x040fe200078e022e */
[----:B------:R-:W-:Y:S01]  /*4860*/  ISETP.GT.U32.AND P2, PT, R7, R36, PT ;  /* 0x000000240700720c */ /* 0x000fe20003f44070 */
[----:B------:R-:W-:-:S02]  /*4870*/  @!P6 IMAD.IADD R34, R34, 0x1, -R7 ;  /* 0x000000012222e824 */ /* 0x000fc400078e0a07 */
[C---:B------:R-:W-:Y:S01]  /*4880*/  VIADD R17, R8.reuse, 0x1dc ;  /* 0x000001dc08117836 */ /* 0x040fe20000000000 */
[----:B------:R-:W-:Y:S01]  /*4890*/  ISETP.GT.U32.AND P6, PT, R7, R46, PT ;  /* 0x0000002e0700720c */ /* 0x000fe20003fc4070 */
[----:B------:R-:W-:Y:S02]  /*48a0*/  VIADD R13, R8, 0x1e4 ;  /* 0x000001e4080d7836 */ /* 0x000fe40000000000 */
[----:B------:R-:W-:Y:S01]  /*48b0*/  @!P0 IMAD.MOV R38, RZ, RZ, -R38 ;  /* 0x000000ffff268224 */ /* 0x000fe200078e0a26 */
[----:B------:R-:W-:Y:S01]  /*48c0*/  IABS R48, R17 ;  /* 0x0000001100307213 */ /* 0x000fe20000000000 */
[--C-:B------:R-:W-:Y:S01]  /*48d0*/  @!P5 IMAD.IADD R40, R40, 0x1, -R7.reuse ;  /* 0x000000012828d824 */ /* 0x100fe200078e0a07 */
[----:B------:R-:W-:Y:S01]  /*48e0*/  ISETP.GE.AND P5, PT, R15, RZ, PT ;  /* 0x000000ff0f00720c */ /* 0x000fe20003fa6270 */
[--C-:B------:R-:W-:Y:S01]  /*48f0*/  @!P4 IMAD.IADD R42, R42, 0x1, -R7.reuse ;  /* 0x000000012a2ac824 */ /* 0x100fe200078e0a07 */
[----:B------:R-:W-:Y:S01]  /*4900*/  IABS R44, R13 ;  /* 0x0000000d002c7213 */ /* 0x000fe20000000000 */
[----:B------:R-:W-:Y:S01]  /*4910*/  VIADD R15, R8, 0x1e0 ;  /* 0x000001e0080f7836 */ /* 0x000fe20000000000 */
[----:B------:R-:W-:Y:S01]  /*4920*/  ISETP.GE.AND P4, PT, R12, RZ, PT ;  /* 0x000000ff0c00720c */ /* 0x000fe20003f86270 */
[----:B------:R-:W-:-:S02]  /*4930*/  @!P2 IMAD.IADD R36, R36, 0x1, -R7 ;  /* 0x000000012424a824 */ /* 0x000fc400078e0a07 */
[----:B------:R-:W-:Y:S01]  /*4940*/  @!P6 IMAD.IADD R46, R46, 0x1, -R7 ;  /* 0x000000012e2ee824 */ /* 0x000fe200078e0a07 */
[----:B------:R-:W-:Y:S01]  /*4950*/  ISETP.GT.U32.AND P6, PT, R7, R42, PT ;  /* 0x0000002a0700720c */ /* 0x000fe20003fc4070 */
[----:B------:R-:W-:Y:S01]  /*4960*/  IMAD.HI.U32 R11, R9, R48, RZ ;  /* 0x00000030090b7227 */ /* 0x000fe200078e00ff */
[----:B------:R-:W-:Y:S02]  /*4970*/  ISETP.GT.U32.AND P2, PT, R7, R36, PT ;  /* 0x000000240700720c */ /* 0x000fe40003f44070 */
[----:B------:R-:W-:Y:S01]  /*4980*/  IABS R50, R15 ;  /* 0x0000000f00327213 */ /* 0x000fe20000000000 */
[----:B------:R-:W-:Y:S01]  /*4990*/  IMAD.HI.U32 R4, R9, R44, RZ ;  /* 0x0000002c09047227 */ /* 0x000fe200078e00ff */
[----:B------:R-:W-:-:S03]  /*49a0*/  ISETP.GT.U32.AND P0, PT, R7, R46, PT ;  /* 0x0000002e0700720c */ /* 0x000fc60003f04070 */
[----:B------:R-:W-:Y:S02]  /*49b0*/  IMAD.MOV R11, RZ, RZ, -R11 ;  /* 0x000000ffff0b7224 */ /* 0x000fe400078e0a0b */
[----:B------:R-:W-:-:S04]  /*49c0*/  IMAD.HI.U32 R10, R9, R50, RZ ;  /* 0x00000032090a7227 */ /* 0x000fc800078e00ff */
[----:B------:R-:W-:Y:S02]  /*49d0*/  IMAD.MOV R4, RZ, RZ, -R4 ;  /* 0x000000ffff047224 */ /* 0x000fe400078e0a04 */
[C---:B------:R-:W-:Y:S02]  /*49e0*/  IMAD R48, R7.reuse, R11, R48 ;  /* 0x0000000b07307224 */ /* 0x040fe400078e0230 */
[----:B------:R-:W-:Y:S02]  /*49f0*/  IMAD.MOV R10, RZ, RZ, -R10 ;  /* 0x000000ffff0a7224 */ /* 0x000fe400078e0a0a */
[C---:B------:R-:W-:Y:S02]  /*4a00*/  IMAD R44, R7.reuse, R4, R44 ;  /* 0x00000004072c7224 */ /* 0x040fe400078e022c */
[----:B------:R-:W-:Y:S02]  /*4a10*/  VIADD R12, R8, 0x1d8 ;  /* 0x000001d8080c7836 */ /* 0x000fe40000000000 */
[--C-:B------:R-:W-:Y:S01]  /*4a20*/  @!P6 IMAD.IADD R42, R42, 0x1, -R7.reuse ;  /* 0x000000012a2ae824 */ /* 0x100fe200078e0a07 */
[C---:B------:R-:W-:Y:S01]  /*4a30*/  ISETP.GT.U32.AND P6, PT, R7.reuse, R48, PT ;  /* 0x000000300700720c */ /* 0x040fe20003fc4070 */
[----:B------:R-:W-:Y:S01]  /*4a40*/  @!P2 IMAD.IADD R36, R36, 0x1, -R7 ;  /* 0x000000012424a824 */ /* 0x000fe200078e0a07 */
[----:B------:R-:W-:Y:S01]  /*4a50*/  IABS R126, R12 ;  /* 0x0000000c007e7213 */ /* 0x000fe20000000000 */
[C---:B------:R-:W-:Y:S01]  /*4a60*/  IMAD R50, R7.reuse, R10, R50 ;  /* 0x0000000a07327224 */ /* 0x040fe200078e0232 */
[----:B------:R-:W-:Y:S01]  /*4a70*/  ISETP.GE.AND P2, PT, R16, RZ, PT ;  /* 0x000000ff1000720c */ /* 0x000fe20003f46270 */
[----:B------:R-:W-:Y:S01]  /*4a80*/  @!P3 IMAD.MOV R40, RZ, RZ, -R40 ;  /* 0x000000ffff28b224 */ /* 0x000fe200078e0a28 */
[C---:B------:R-:W-:Y:S01]  /*4a90*/  ISETP.GT.U32.AND P3, PT, R7.reuse, R44, PT ;  /* 0x0000002c0700720c */ /* 0x040fe20003f64070 */
[----:B------:R-:W-:Y:S01]  /*4aa0*/  @!P1 IMAD.MOV R36, RZ, RZ, -R36 ;  /* 0x000000ffff249224 */ /* 0x000fe200078e0a24 */
[----:B------:R-:W-:Y:S01]  /*4ab0*/  ISETP.GT.U32.AND P1, PT, R7, R50, PT ;  /* 0x000000320700720c */ /* 0x000fe20003f24070 */
[----:B------:R-:W-:-:S04]  /*4ac0*/  IMAD.HI.U32 R4, R9, R126, RZ ;  /* 0x0000007e09047227 */ /* 0x000fc800078e00ff */
[----:B------:R-:W-:Y:S02]  /*4ad0*/  IMAD.MOV R10, RZ, RZ, -R4 ;  /* 0x000000ffff0a7224 */ /* 0x000fe400078e0a04 */
[--C-:B------:R-:W-:Y:S02]  /*4ae0*/  @!P6 IMAD.IADD R48, R48, 0x1, -R7.reuse ;  /* 0x000000013030e824 */ /* 0x100fe400078e0a07 */
[----:B------:R-:W-:Y:S02]  /*4af0*/  VIADD R11, R8, 0x1d4 ;  /* 0x000001d4080b7836 */ /* 0x000fe40000000000 */
[--C-:B------:R-:W-:Y:S01]  /*4b00*/  @!P0 IMAD.IADD R46, R46, 0x1, -R7.reuse ;  /* 0x000000012e2e8824 */ /* 0x100fe200078e0a07 */
[----:B------:R-:W-:Y:S01]  /*4b10*/  ISETP.GE.AND P0, PT, R15, RZ, PT ;  /* 0x000000ff0f00720c */ /* 0x000fe20003f06270 */
[--C-:B------:R-:W-:Y:S01]  /*4b20*/  @!P3 IMAD.IADD R44, R44, 0x1, -R7.reuse ;  /* 0x000000012c2cb824 */ /* 0x100fe200078e0a07 */
[----:B------:R-:W-:Y:S01]  /*4b30*/  IABS R52, R11 ;  /* 0x0000000b00347213 */ /* 0x000fe20000000000 */
[----:B------:R-:W-:Y:S01]  /*4b40*/  IMAD R126, R7, R10, R126 ;  /* 0x0000000a077e7224 */ /* 0x000fe200078e027e */
[----:B------:R-:W-:Y:S01]  /*4b50*/  ISETP.GE.AND P3, PT, R17, RZ, PT ;  /* 0x000000ff1100720c */ /* 0x000fe20003f66270 */
[----:B------:R-:W-:Y:S01]  /*4b60*/  @!P2 IMAD.MOV R42, RZ, RZ, -R42 ;  /* 0x000000ffff2aa224 */ /* 0x000fe200078e0a2a */
[C---:B------:R-:W-:Y:S01]  /*4b70*/  ISETP.GT.U32.AND P2, PT, R7.reuse, R48, PT ;  /* 0x000000300700720c */ /* 0x040fe20003f44070 */
[----:B------:R-:W-:Y:S01]  /*4b80*/  @!P1 IMAD.IADD R50, R50, 0x1, -R7 ;  /* 0x0000000132329824 */ /* 0x000fe200078e0a07 */
[C---:B------:R-:W-:Y:S01]  /*4b90*/  ISETP.GT.U32.AND P1, PT, R7.reuse, R44, PT ;  /* 0x0000002c0700720c */ /* 0x040fe20003f24070 */
[----:B------:R-:W-:Y:S01]  /*4ba0*/  @!P4 IMAD.MOV R46, RZ, RZ, -R46 ;  /* 0x000000ffff2ec224 */ /* 0x000fe200078e0a2e */
[----:B------:R-:W-:Y:S01]  /*4bb0*/  ISETP.GT.U32.AND P4, PT, R7, R126, PT ;  /* 0x0000007e0700720c */ /* 0x000fe20003f84070 */
[----:B------:R-:W-:Y:S01]  /*4bc0*/  @!P5 IMAD.MOV R34, RZ, RZ, -R34 ;  /* 0x000000ffff22d224 */ /* 0x000fe200078e0a22 */
[----:B------:R-:W-:Y:S01]  /*4bd0*/  ISETP.GE.AND P5, PT, R13, RZ, PT ;  /* 0x000000ff0d00720c */ /* 0x000fe20003fa6270 */
[----:B------:R-:W-:Y:S01]  /*4be0*/  VIADD R13, R8, 0x1d0 ;  /* 0x000001d0080d7836 */ /* 0x000fe20000000000 */
[----:B------:R-:W-:Y:S01]  /*4bf0*/  ISETP.GT.U32.AND P6, PT, R7, R50, PT ;  /* 0x000000320700720c */ /* 0x000fe20003fc4070 */
[----:B------:R-:W-:-:S03]  /*4c00*/  IMAD.HI.U32 R4, R9, R52, RZ ;  /* 0x0000003409047227 */ /* 0x000fc600078e00ff */
[----:B------:R-:W-:Y:S01]  /*4c10*/  IABS R124, R13 ;  /* 0x0000000d007c7213 */ /* 0x000fe20000000000 */
[----:B------:R-:W-:Y:S02]  /*4c20*/  IMAD.MOV R4, RZ, RZ, -R4 ;  /* 0x000000ffff047224 */ /* 0x000fe400078e0a04 */
[--C-:B------:R-:W-:Y:S01]  /*4c30*/  @!P2 IMAD.IADD R48, R48, 0x1, -R7.reuse ;  /* 0x000000013030a824 */ /* 0x100fe200078e0a07 */
[----:B------:R-:W-:Y:S01]  /*4c40*/  ISETP.GE.AND P2, PT, R11, RZ, PT ;  /* 0x000000ff0b00720c */ /* 0x000fe20003f46270 */
[----:B------:R-:W-:Y:S02]  /*4c50*/  IMAD R52, R7, R4, R52 ;  /* 0x0000000407347224 */ /* 0x000fe400078e0234 */
[--C-:B------:R-:W-:Y:S01]  /*4c60*/  @!P1 IMAD.IADD R44, R44, 0x1, -R7.reuse ;  /* 0x000000012c2c9824 */ /* 0x100fe200078e0a07 */
[----:B------:R-:W-:Y:S01]  /*4c70*/  ISETP.GE.AND P1, PT, R12, RZ, PT ;  /* 0x000000ff0c00720c */ /* 0x000fe20003f26270 */
[----:B------:R-:W-:Y:S02]  /*4c80*/  VIADD R11, R8, 0x1c8 ;  /* 0x000001c8080b7836 */ /* 0x000fe40000000000 */
[----:B------:R-:W-:Y:S01]  /*4c90*/  @!P4 IMAD.IADD R126, R126, 0x1, -R7 ;  /* 0x000000017e7ec824 */ /* 0x000fe200078e0a07 */
[----:B------:R-:W-:Y:S01]  /*4ca0*/  ISETP.GE.AND P4, PT, R13, RZ, PT ;  /* 0x000000ff0d00720c */ /* 0x000fe20003f86270 */
[----:B------:R-:W-:Y:S01]  /*4cb0*/  IMAD.HI.U32 R4, R9, R124, RZ ;  /* 0x0000007c09047227 */ /* 0x000fe200078e00ff */
[----:B------:R-:W-:-:S03]  /*4cc0*/  IABS R122, R11 ;  /* 0x0000000b007a7213 */ /* 0x000fc60000000000 */
[----:B------:R-:W-:Y:S01]  /*4cd0*/  @!P6 IMAD.IADD R50, R50, 0x1, -R7 ;  /* 0x000000013232e824 */ /* 0x000fe200078e0a07 */
[C---:B------:R-:W-:Y:S01]  /*4ce0*/  ISETP.GT.U32.AND P6, PT, R7.reuse, R52, PT ;  /* 0x000000340700720c */ /* 0x040fe20003fc4070 */
[----:B------:R-:W-:Y:S01]  /*4cf0*/  @!P5 IMAD.MOV R44, RZ, RZ, -R44 ;  /* 0x000000ffff2cd224 */ /* 0x000fe200078e0a2c */
[C---:B------:R-:W-:Y:S01]  /*4d00*/  ISETP.GT.U32.AND P5, PT, R7.reuse, R126, PT ;  /* 0x0000007e0700720c */ /* 0x040fe20003fa4070 */
[----:B------:R-:W-:Y:S02]  /*4d10*/  IMAD.MOV R4, RZ, RZ, -R4 ;  /* 0x000000ffff047224 */ /* 0x000fe400078e0a04 */
[----:B------:R-:W-:Y:S02]  /*4d20*/  VIADD R15, R8, 0x1cc ;  /* 0x000001cc080f7836 */ /* 0x000fe40000000000 */
[----:B------:R-:W-:Y:S02]  /*4d30*/  IMAD R124, R7, R4, R124 ;  /* 0x00000004077c7224 */ /* 0x000fe400078e027c */
[----:B------:R-:W-:Y:S01]  /*4d40*/  IMAD.HI.U32 R4, R9, R122, RZ ;  /* 0x0000007a09047227 */ /* 0x000fe200078e00ff */
[----:B------:R-:W-:-:S03]  /*4d50*/  IABS R54, R15 ;  /* 0x0000000f00367213 */ /* 0x000fc60000000000 */
[----:B------:R-:W-:Y:S02]  /*4d60*/  IMAD.MOV R4, RZ, RZ, -R4 ;  /* 0x000000ffff047224 */ /* 0x000fe400078e0a04 */
[----:B------:R-:W-:-:S04]  /*4d70*/  IMAD.HI.U32 R10, R9, R54, RZ ;  /* 0x00000036090a7227 */ /* 0x000fc800078e00ff */
[--C-:B------:R-:W-:Y:S02]  /*4d80*/  @!P6 IMAD.IADD R52, R52, 0x1, -R7.reuse ;  /* 0x000000013434e824 */ /* 0x100fe400078e0a07 */
[----:B------:R-:W-:Y:S02]  /*4d90*/  @!P5 IMAD.IADD R126, R126, 0x1, -R7 ;  /* 0x000000017e7ed824 */ /* 0x000fe400078e0a07 */
[C---:B------:R-:W-:Y:S01]  /*4da0*/  IMAD R122, R7.reuse, R4, R122 ;  /* 0x00000004077a7224 */ /* 0x040fe200078e027a */
[C---:B------:R-:W-:Y:S01]  /*4db0*/  ISETP.GT.U32.AND P6, PT, R7.reuse, R52, PT ;  /* 0x000000340700720c */ /* 0x040fe20003fc4070 */
[----:B------:R-:W-:Y:S02]  /*4dc0*/  IMAD.MOV R10, RZ, RZ, -R10 ;  /* 0x000000ffff0a7224 */ /* 0x000fe400078e0a0a */
[----:B------:R-:W-:Y:S01]  /*4dd0*/  @!P1 IMAD.MOV R126, RZ, RZ, -R126 ;  /* 0x000000ffff7e9224 */ /* 0x000fe200078e0a7e */
[C---:B------:R-:W-:Y:S01]  /*4de0*/  ISETP.GT.U32.AND P1, PT, R7.reuse, R122, PT ;  /* 0x0000007a0700720c */ /* 0x040fe20003f24070 */
[----:B------:R-:W-:-:S02]  /*4df0*/  IMAD R54, R7, R10, R54 ;  /* 0x0000000a07367224 */ /* 0x000fc400078e0236 */
[----:B------:R-:W-:Y:S01]  /*4e00*/  @!P0 IMAD.MOV R50, RZ, RZ, -R50 ;  /* 0x000000ffff328224 */ /* 0x000fe200078e0a32 */
[C---:B------:R-:W-:Y:S01]  /*4e10*/  ISETP.GT.U32.AND P0, PT, R7.reuse, R124, PT ;  /* 0x0000007c0700720c */ /* 0x040fe20003f04070 */
[C---:B------:R-:W-:Y:S01]  /*4e20*/  VIADD R12, R8.reuse, 0x1c0 ;  /* 0x000001c0080c7836 */ /* 0x040fe20000000000 */
[----:B------:R-:W-:Y:S01]  /*4e30*/  ISETP.GT.U32.AND P5, PT, R7, R54, PT ;  /* 0x000000360700720c */ /* 0x000fe20003fa4070 */
[----:B------:R-:W-:Y:S02]  /*4e40*/  VIADD R10, R8, 0x1c4 ;  /* 0x000001c4080a7836 */ /* 0x000fe40000000000 */
[--C-:B------:R-:W-:Y:S01]  /*4e50*/  @!P6 IMAD.IADD R52, R52, 0x1, -R7.reuse ;  /* 0x000000013434e824 */ /* 0x100fe200078e0a07 */
[----:B------:R-:W-:Y:S01]  /*4e60*/  IABS R120, R12 ;  /* 0x0000000c00787213 */ /* 0x000fe20000000000 */
[----:B------:R-:W-:Y:S01]  /*4e70*/  VIADD R13, R8, 0x1bc ;  /* 0x000001bc080d7836 */ /* 0x000fe20000000000 */
[----:B------:R-:W-:Y:S01]  /*4e80*/  IABS R56, R10 ;  /* 0x0000000a00387213 */ /* 0x000fe20000000000 */
[--C-:B------:R-:W-:Y:S01]  /*4e90*/  @!P1 IMAD.IADD R122, R122, 0x1, -R7.reuse ;  /* 0x000000017a7a9824 */ /* 0x100fe200078e0a07 */
[----:B------:R-:W-:Y:S01]  /*4ea0*/  ISETP.GE.AND P6, PT, R11, RZ, PT ;  /* 0x000000ff0b00720c */ /* 0x000fe20003fc6270 */
[----:B------:R-:W-:Y:S01]  /*4eb0*/  @!P2 IMAD.MOV R52, RZ, RZ, -R52 ;  /* 0x000000ffff34a224 */ /* 0x000fe200078e0a34 */
[----:B------:R-:W-:Y:S01]  /*4ec0*/  ISETP.GE.AND P2, PT, R10, RZ, PT ;  /* 0x000000ff0a00720c */ /* 0x000fe20003f46270 */
[----:B------:R-:W-:Y:S01]  /*4ed0*/  @!P0 IMAD.IADD R124, R124, 0x1, -R7 ;  /* 0x000000017c7c8824 */ /* 0x000fe200078e0a07 */
[----:B------:R-:W-:Y:S01]  /*4ee0*/  ISETP.GT.U32.AND P1, PT, R7, R122, PT ;  /* 0x0000007a0700720c */ /* 0x000fe20003f24070 */
[----:B------:R-:W-:Y:S01]  /*4ef0*/  IMAD.HI.U32 R10, R9, R120, RZ ;  /* 0x00000078090a7227 */ /* 0x000fe200078e00ff */
[----:B------:R-:W-:-:S02]  /*4f00*/  IABS R58, R13 ;  /* 0x0000000d003a7213 */ /* 0x000fc40000000000 */
[----:B------:R-:W-:Y:S01]  /*4f10*/  ISETP.GT.U32.AND P0, PT, R7, R124, PT ;  /* 0x0000007c0700720c */ /* 0x000fe20003f04070 */
[----:B------:R-:W-:Y:S02]  /*4f20*/  @!P5 IMAD.IADD R54, R54, 0x1, -R7 ;  /* 0x000000013636d824 */ /* 0x000fe400078e0a07 */
[----:B------:R-:W-:Y:S02]  /*4f30*/  IMAD.MOV R10, RZ, RZ, -R10 ;  /* 0x000000ffff0a7224 */ /* 0x000fe400078e0a0a */
[----:B------:R-:W-:Y:S01]  /*4f40*/  IMAD.HI.U32 R4, R9, R56, RZ ;  /* 0x0000003809047227 */ /* 0x000fe200078e00ff */
[----:B------:R-:W-:-:S03]  /*4f50*/  ISETP.GT.U32.AND P5, PT, R7, R54, PT ;  /* 0x000000360700720c */ /* 0x000fc60003fa4070 */
[C---:B------:R-:W-:Y:S02]  /*4f60*/  IMAD R120, R7.reuse, R10, R120 ;  /* 0x0000000a07787224 */ /* 0x040fe400078e0278 */
[----:B------:R-:W-:Y:S02]  /*4f70*/  IMAD.MOV R4, RZ, RZ, -R4 ;  /* 0x000000ffff047224 */ /* 0x000fe400078e0a04 */
[--C-:B------:R-:W-:Y:S01]  /*4f80*/  @!P1 IMAD.IADD R122, R122, 0x1, -R7.reuse ;  /* 0x000000017a7a9824 */ /* 0x100fe200078e0a07 */
[----:B------:R-:W-:Y:S01]  /*4f90*/  ISETP.GT.U32.AND P1, PT, R7, R120, PT ;  /* 0x000000780700720c */ /* 0x000fe20003f24070 */
[----:B------:R-:W-:Y:S01]  /*4fa0*/  @!P3 IMAD.MOV R48, RZ, RZ, -R48 ;  /* 0x000000ffff30b224 */ /* 0x000fe200078e0a30 */
[----:B------:R-:W-:Y:S01]  /*4fb0*/  ISETP.GE.AND P3, PT, R15, RZ, PT ;  /* 0x000000ff0f00720c */ /* 0x000fe20003f66270 */
[----:B------:R-:W-:Y:S01]  /*4fc0*/  @!P0 IMAD.IADD R124, R124, 0x1, -R7 ;  /* 0x000000017c7c8824 */ /* 0x000fe200078e0a07 */
[----:B------:R-:W-:Y:S01]  /*4fd0*/  ISETP.GE.AND P0, PT, R12, RZ, PT ;  /* 0x000000ff0c00720c */ /* 0x000fe20003f06270 */
[----:B------:R-:W-:-:S02]  /*4fe0*/  IMAD R56, R7, R4, R56 ;  /* 0x0000000407387224 */ /* 0x000fc400078e0238 */
[----:B------:R-:W-:-:S04]  /*4ff0*/  IMAD.HI.U32 R11, R9, R58, RZ ;  /* 0x0000003a090b7227 */ /* 0x000fc800078e00ff */
[----:B------:R-:W-:Y:S01]  /*5000*/  @!P5 IMAD.IADD R54, R54, 0x1, -R7 ;  /* 0x000000013636d824 */ /* 0x000fe200078e0a07 */
[----:B------:R-:W-:Y:S01]  /*5010*/  ISETP.GE.AND P5, PT, R13, RZ, PT ;  /* 0x000000ff0d00720c */ /* 0x000fe20003fa6270 */
[----:B------:R-:W-:Y:S01]  /*5020*/  @!P4 IMAD.MOV R124, RZ, RZ, -R124 ;  /* 0x000000ffff7cc224 */ /* 0x000fe200078e0a7c */
[C---:B------:R-:W-:Y:S01]  /*5030*/  ISETP.GT.U32.AND P4, PT, R7.reuse, R56, PT ;  /* 0x000000380700720c */ /* 0x040fe20003f84070 */
[----:B------:R-:W-:Y:S02]  /*5040*/  IMAD.MOV R11, RZ, RZ, -R11 ;  /* 0x000000ffff0b7224 */ /* 0x000fe400078e0a0b */
[C---:B------:R-:W-:Y:S02]  /*5050*/  VIADD R4, R8.reuse, 0x1b8 ;  /* 0x000001b808047836 */ /* 0x040fe40000000000 */
[----:B------:R-:W-:Y:S02]  /*5060*/  VIADD R13, R8, 0x1b4 ;  /* 0x000001b4080d7836 */ /* 0x000fe40000000000 */
[C---:B------:R-:W-:Y:S01]  /*5070*/  IMAD R58, R7.reuse, R11, R58 ;  /* 0x0000000b073a7224 */ /* 0x040fe200078e023a */
[----:B------:R-:W-:Y:S01]  /*5080*/  IABS R118, R4 ;  /* 0x0000000400767213 */ /* 0x000fe20000000000 */
[----:B------:R-:W-:Y:S01]  /*5090*/  @!P1 IMAD.IADD R120, R120, 0x1, -R7 ;  /* 0x0000000178789824 */ /* 0x000fe200078e0a07 */
[----:B------:R-:W-:Y:S01]  /*50a0*/  IABS R60, R13 ;  /* 0x0000000d003c7213 */ /* 0x000fe20000000000 */
[----:B------:R-:W-:Y:S01]  /*50b0*/  @!P3 IMAD.MOV R54, RZ, RZ, -R54 ;  /* 0x000000ffff36b224 */ /* 0x000fe200078e0a36 */
[----:B------:R-:W-:Y:S01]  /*50c0*/  ISETP.GE.AND P3, PT, R4, RZ, PT ;  /* 0x000000ff0400720c */ /* 0x000fe20003f66270 */
[----:B------:R-:W-:Y:S01]  /*50d0*/  @!P6 IMAD.MOV R122, RZ, RZ, -R122 ;  /* 0x000000ffff7ae224 */ /* 0x000fe200078e0a7a */
[----:B------:R-:W-:Y:S01]  /*50e0*/  ISETP.GT.U32.AND P1, PT, R7, R120, PT ;  /* 0x000000780700720c */ /* 0x000fe20003f24070 */
[----:B------:R-:W-:Y:S01]  /*50f0*/  IMAD.HI.U32 R4, R9, R118, RZ ;  /* 0x0000007609047227 */ /* 0x000fe200078e00ff */
[----:B------:R-:W-:-:S03]  /*5100*/  ISETP.GT.U32.AND P6, PT, R7, R58, PT ;  /* 0x0000003a0700720c */ /* 0x000fc60003fc4070 */
[----:B------:R-:W-:-:S04]  /*5110*/  IMAD.HI.U32 R10, R9, R60, RZ ;  /* 0x0000003c090a7227 */ /* 0x000fc800078e00ff */
[----:B------:R-:W-:Y:S02]  /*5120*/  @!P4 IMAD.IADD R56, R56, 0x1, -R7 ;  /* 0x000000013838c824 */ /* 0x000fe400078e0a07 */
[----:B------:R-:W-:Y:S02]  /*5130*/  VIADD R16, R8, 0x1ac ;  /* 0x000001ac08107836 */ /* 0x000fe40000000000 */
[----:B------:R-:W-:Y:S01]  /*5140*/  IMAD.MOV R4, RZ, RZ, -R4 ;  /* 0x000000ffff047224 */ /* 0x000fe200078e0a04 */
[C---:B------:R-:W-:Y:S01]  /*5150*/  ISETP.GT.U32.AND P4, PT, R7.reuse, R56, PT ;  /* 0x000000380700720c */ /* 0x040fe20003f84070 */
[----:B------:R-:W-:Y:S01]  /*5160*/  IMAD.MOV R10, RZ, RZ, -R10 ;  /* 0x000000ffff0a7224 */ /* 0x000fe200078e0a0a */
[----:B------:R-:W-:Y:S01]  /*5170*/  IABS R62, R16 ;  /* 0x00000010003e7213 */ /* 0x000fe20000000000 */
[C---:B------:R-:W-:Y:S02]  /*5180*/  IMAD R118, R7.reuse, R4, R118 ;  /* 0x0000000407767224 */ /* 0x040fe400078e0276 */
[----:B------:R-:W-:-:S02]  /*5190*/  IMAD R60, R7, R10, R60 ;  /* 0x0000000a073c7224 */ /* 0x000fc400078e023c */
[--C-:B------:R-:W-:Y:S01]  /*51a0*/  @!P1 IMAD.IADD R120, R120, 0x1, -R7.reuse ;  /* 0x0000000178789824 */ /* 0x100fe200078e0a07 */
[C---:B------:R-:W-:Y:S01]  /*51b0*/  ISETP.GT.U32.AND P1, PT, R7.reuse, R118, PT ;  /* 0x000000760700720c */ /* 0x040fe20003f24070 */
[----:B------:R-:W-:Y:S01]  /*51c0*/  @!P6 IMAD.IADD R58, R58, 0x1, -R7 ;  /* 0x000000013a3ae824 */ /* 0x000fe200078e0a07 */
[----:B------:R-:W-:Y:S01]  /*51d0*/  ISETP.GT.U32.AND P6, PT, R7, R60, PT ;  /* 0x0000003c0700720c */ /* 0x000fe20003fc4070 */
[----:B------:R-:W-:-:S04]  /*51e0*/  IMAD.HI.U32 R12, R9, R62, RZ ;  /* 0x0000003e090c7227 */ /* 0x000fc800078e00ff */
[----:B------:R-:W-:Y:S02]  /*51f0*/  VIADD R15, R8, 0x1b0 ;  /* 0x000001b0080f7836 */ /* 0x000fe40000000000 */
[----:B------:R-:W-:Y:S02]  /*5200*/  IMAD.MOV R12, RZ, RZ, -R12 ;  /* 0x000000ffff0c7224 */ /* 0x000fe400078e0a0c */
[----:B------:R-:W-:Y:S01]  /*5210*/  @!P4 IMAD.IADD R56, R56, 0x1, -R7 ;  /* 0x000000013838c824 */ /* 0x000fe200078e0a07 */
[----:B------:R-:W-:Y:S01]  /*5220*/  ISETP.GE.AND P4, PT, R13, RZ, PT ;  /* 0x000000ff0d00720c */ /* 0x000fe20003f86270 */
[----:B------:R-:W-:Y:S01]  /*5230*/  IMAD R62, R7, R12, R62 ;  /* 0x0000000c073e7224 */ /* 0x000fe200078e023e */
[----:B------:R-:W-:Y:S01]  /*5240*/  IABS R116, R15 ;  /* 0x0000000f00747213 */ /* 0x000fe20000000000 */
[C---:B------:R-:W-:Y:S02]  /*5250*/  VIADD R12, R8.reuse, 0x1a8 ;  /* 0x000001a8080c7836 */ /* 0x040fe40000000000 */
[----:B------:R-:W-:-:S02]  /*5260*/  VIADD R13, R8, 0x1a4 ;  /* 0x000001a4080d7836 */ /* 0x000fc40000000000 */
[--C-:B------:R-:W-:Y:S01]  /*5270*/  @!P1 IMAD.IADD R118, R118, 0x1, -R7.reuse ;  /* 0x0000000176769824 */ /* 0x100fe200078e0a07 */
[----:B------:R-:W-:Y:S01]  /*5280*/  IABS R114, R12 ;  /* 0x0000000c00727213 */ /* 0x000fe20000000000 */
[----:B------:R-:W-:Y:S01]  /*5290*/  @!P6 IMAD.IADD R60, R60, 0x1, -R7 ;  /* 0x000000013c3ce824 */ /* 0x000fe200078e0a07 */
[----:B------:R-:W-:Y:S01]  /*52a0*/  IABS R64, R13 ;  /* 0x0000000d00407213 */ /* 0x000fe20000000000 */
[----:B------:R-:W-:Y:S01]  /*52b0*/  IMAD.HI.U32 R11, R9, R116, RZ ;  /* 0x00000074090b7227 */ /* 0x000fe200078e00ff */
[C---:B------:R-:W-:Y:S02]  /*52c0*/  ISETP.GT.U32.AND P1, PT, R7.reuse, R58, PT ;  /* 0x0000003a0700720c */ /* 0x040fe40003f24070 */
[C---:B------:R-:W-:Y:S01]  /*52d0*/  ISETP.GT.U32.AND P6, PT, R7.reuse, R60, PT ;  /* 0x0000003c0700720c */ /* 0x040fe20003fc4070 */
[----:B------:R-:W-:Y:S01]  /*52e0*/  @!P2 IMAD.MOV R56, RZ, RZ, -R56 ;  /* 0x000000ffff38a224 */ /* 0x000fe200078e0a38 */
[----:B------:R-:W-:Y:S01]  /*52f0*/  ISETP.GT.U32.AND P2, PT, R7, R118, PT ;  /* 0x000000760700720c */ /* 0x000fe20003f44070 */
[----:B------:R-:W-:-:S02]  /*5300*/  IMAD.MOV R11, RZ, RZ, -R11 ;  /* 0x000000ffff0b7224 */ /* 0x000fc400078e0a0b */
[----:B------:R-:W-:-:S04]  /*5310*/  IMAD.HI.U32 R4, R9, R114, RZ ;  /* 0x0000007209047227 */ /* 0x000fc800078e00ff */
[----:B------:R-:W-:-:S04]  /*5320*/  IMAD.HI.U32 R10, R9, R64, RZ ;  /* 0x00000040090a7227 */ /* 0x000fc800078e00ff */
[C---:B------:R-:W-:Y:S02]  /*5330*/  IMAD R116, R7.reuse, R11, R116 ;  /* 0x0000000b07747224 */ /* 0x040fe400078e0274 */
[----:B------:R-:W-:Y:S02]  /*5340*/  IMAD.MOV R4, RZ, RZ, -R4 ;  /* 0x000000ffff047224 */ /* 0x000fe400078e0a04 */
[----:B------:R-:W-:Y:S02]  /*5350*/  IMAD.MOV R11, RZ, RZ, -R10 ;  /* 0x000000ffff0b7224 */ /* 0x000fe400078e0a0a */
[----:B------:R-:W-:Y:S01]  /*5360*/  @!P0 IMAD.MOV R120, RZ, RZ, -R120 ;  /* 0x000000ffff788224 */ /* 0x000fe200078e0a78 */
[C---:B------:R-:W-:Y:S01]  /*5370*/  ISETP.GT.U32.AND P0, PT, R7.reuse, R116, PT ;  /* 0x000000740700720c */ /* 0x040fe20003f04070 */
[----:B------:R-:W-:Y:S01]  /*5380*/  @!P1 IMAD.IADD R58, R58, 0x1, -R7 ;  /* 0x000000013a3a9824 */ /* 0x000fe200078e0a07 */
[C---:B------:R-:W-:Y:S01]  /*5390*/  ISETP.GT.U32.AND P1, PT, R7.reuse, R62, PT ;  /* 0x0000003e0700720c */ /* 0x040fe20003f24070 */
[----:B------:R-:W-:-:S02]  /*53a0*/  IMAD R114, R7, R4, R114 ;  /* 0x0000000407727224 */ /* 0x000fc400078e0272 */
[C---:B------:R-:W-:Y:S02]  /*53b0*/  IMAD R64, R7.reuse, R11, R64 ;  /* 0x0000000b07407224 */ /* 0x040fe400078e0240 */
[--C-:B------:R-:W-:Y:S01]  /*53c0*/  @!P2 IMAD.IADD R118, R118, 0x1, -R7.reuse ;  /* 0x000000017676a824 */ /* 0x100fe200078e0a07 */
[C---:B------:R-:W-:Y:S01]  /*53d0*/  ISETP.GT.U32.AND P2, PT, R7.reuse, R114, PT ;  /* 0x000000720700720c */ /* 0x040fe20003f44070 */
[--C-:B------:R-:W-:Y:S01]  /*53e0*/  @!P6 IMAD.IADD R60, R60, 0x1, -R7.reuse ;  /* 0x000000013c3ce824 */ /* 0x100fe200078e0a07 */
[----:B------:R-:W-:Y:S01]  /*53f0*/  ISETP.GT.U32.AND P6, PT, R7, R64, PT ;  /* 0x000000400700720c */ /* 0x000fe20003fc4070 */
[----:B------:R-:W-:Y:S02]  /*5400*/  VIADD R18, R8, 0x19c ;  /* 0x0000019c08127836 */ /* 0x000fe40000000000 */
[--C-:B------:R-:W-:Y:S01]  /*5410*/  @!P0 IMAD.IADD R116, R116, 0x1, -R7.reuse ;  /* 0x0000000174748824 */ /* 0x100fe200078e0a07 */
[----:B------:R-:W-:Y:S01]  /*5420*/  ISETP.GE.AND P0, PT, R15, RZ, PT ;  /* 0x000000ff0f00720c */ /* 0x000fe20003f06270 */
[----:B------:R-:W-:Y:S01]  /*5430*/  @!P1 IMAD.IADD R62, R62, 0x1, -R7 ;  /* 0x000000013e3e9824 */ /* 0x000fe200078e0a07 */
[----:B------:R-:W-:Y:S01]  /*5440*/  IABS R66, R18 ;  /* 0x0000001200427213 */ /* 0x000fe20000000000 */
[----:B------:R-:W-:Y:S01]  /*5450*/  VIADD R17, R8, 0x1a0 ;  /* 0x000001a008117836 */ /* 0x000fe20000000000 */
[----:B------:R-:W-:Y:S01]  /*5460*/  ISETP.GE.AND P1, PT, R16, RZ, PT ;  /* 0x000000ff1000720c */ /* 0x000fe20003f26270 */
[----:B------:R-:W-:-:S02]  /*5470*/  @!P5 IMAD.MOV R58, RZ, RZ, -R58 ;  /* 0x000000ffff3ad224 */ /* 0x000fc400078e0a3a */
[--C-:B------:R-:W-:Y:S01]  /*5480*/  @!P2 IMAD.IADD R114, R114, 0x1, -R7.reuse ;  /* 0x000000017272a824 */ /* 0x100fe200078e0a07 */
[C---:B------:R-:W-:Y:S01]  /*5490*/  ISETP.GT.U32.AND P2, PT, R7.reuse, R116, PT ;  /* 0x000000740700720c */ /* 0x040fe20003f44070 */
[----:B------:R-:W-:Y:S01]  /*54a0*/  @!P6 IMAD.IADD R64, R64, 0x1, -R7 ;  /* 0x000000014040e824 */ /* 0x000fe200078e0a07 */
[----:B------:R-:W-:Y:S01]  /*54b0*/  ISETP.GT.U32.AND P6, PT, R7, R62, PT ;  /* 0x0000003e0700720c */ /* 0x000fe20003fc4070 */
[----:B------:R-:W-:Y:S01]  /*54c0*/  IMAD.HI.U32 R10, R9, R66, RZ ;  /* 0x00000042090a7227 */ /* 0x000fe200078e00ff */
[----:B------:R-:W-:Y:S02]  /*54d0*/  IABS R112, R17 ;  /* 0x0000001100707213 */ /* 0x000fe40000000000 */
[----:B------:R-:W-:Y:S01]  /*54e0*/  ISETP.GT.U32.AND P5, PT, R7, R114, PT ;  /* 0x000000720700720c */ /* 0x000fe20003fa4070 */
[----:B------:R-:W-:Y:S02]  /*54f0*/  IMAD.MOV R10, RZ, RZ, -R10 ;  /* 0x000000ffff0a7224 */ /* 0x000fe400078e0a0a */
[----:B------:R-:W-:-:S02]  /*5500*/  VIADD R11, R8, 0x198 ;  /* 0x00000198080b7836 */ /* 0x000fc40000000000 */
[----:B------:R-:W-:-:S03]  /*5510*/  IMAD.HI.U32 R4, R9, R112, RZ ;  /* 0x0000007009047227 */ /* 0x000fc600078e00ff */
[----:B------:R-:W-:Y:S01]  /*5520*/  IABS R110, R11 ;  /* 0x0000000b006e7213 */ /* 0x000fe20000000000 */
[C---:B------:R-:W-:Y:S02]  /*5530*/  IMAD R66, R7.reuse, R10, R66 ;  /* 0x0000000a07427224 */ /* 0x040fe400078e0242 */
[----:B------:R-:W-:Y:S02]  /*5540*/  VIADD R15, R8, 0x194 ;  /* 0x00000194080f7836 */ /* 0x000fe40000000000 */
[----:B------:R-:W-:Y:S02]  /*5550*/  IMAD.MOV R4, RZ, RZ, -R4 ;  /* 0x000000ffff047224 */ /* 0x000fe400078e0a04 */
[----:B------:R-:W-:Y:S01]  /*5560*/  @!P3 IMAD.MOV R118, RZ, RZ, -R118 ;  /* 0x000000ffff76b224 */ /* 0x000fe200078e0a76 */
[C---:B------:R-:W-:Y:S01]  /*5570*/  ISETP.GT.U32.AND P3, PT, R7.reuse, R64, PT ;  /* 0x000000400700720c */ /* 0x040fe20003f64070 */
[--C-:B------:R-:W-:Y:S01]  /*5580*/  @!P2 IMAD.IADD R116, R116, 0x1, -R7.reuse ;  /* 0x000000017474a824 */ /* 0x100fe200078e0a07 */
[----:B------:R-:W-:Y:S01]  /*5590*/  IABS R68, R15 ;  /* 0x0000000f00447213 */ /* 0x000fe20000000000 */
[----:B------:R-:W-:Y:S01]  /*55a0*/  @!P6 IMAD.IADD R62, R62, 0x1, -R7 ;  /* 0x000000013e3ee824 */ /* 0x000fe200078e0a07 */
[----:B------:R-:W-:Y:S01]  /*55b0*/  ISETP.GE.AND P2, PT, R12, RZ, PT ;  /* 0x000000ff0c00720c */ /* 0x000fe20003f46270 */
[C---:B------:R-:W-:Y:S01]  /*55c0*/  IMAD R112, R7.reuse, R4, R112 ;  /* 0x0000000407707224 */ /* 0x040fe200078e0270 */
[----:B------:R-:W-:Y:S01]  /*55d0*/  ISETP.GT.U32.AND P6, PT, R7, R66, PT ;  /* 0x000000420700720c */ /* 0x000fe20003fc4070 */
[----:B------:R-:W-:-:S04]  /*55e0*/  IMAD.HI.U32 R4, R9, R110, RZ ;  /* 0x0000006e09047227 */ /* 0x000fc800078e00ff */
[----:B------:R-:W-:Y:S01]  /*55f0*/  @!P5 IMAD.IADD R114, R114, 0x1, -R7 ;  /* 0x000000017272d824 */ /* 0x000fe200078e0a07 */
[----:B------:R-:W-:Y:S01]  /*5600*/  ISETP.GE.AND P5, PT, R13, RZ, PT ;  /* 0x000000ff0d00720c */ /* 0x000fe20003fa6270 */
[----:B------:R-:W-:-:S04]  /*5610*/  IMAD.HI.U32 R10, R9, R68, RZ ;  /* 0x00000044090a7227 */ /* 0x000fc800078e00ff */
[----:B------:R-:W-:Y:S02]  /*5620*/  IMAD.MOV R4, RZ, RZ, -R4 ;  /* 0x000000ffff047224 */ /* 0x000fe400078e0a04 */
[----:B------:R-:W-:Y:S01]  /*5630*/  @!P4 IMAD.MOV R60, RZ, RZ, -R60 ;  /* 0x000000ffff3cc224 */ /* 0x000fe200078e0a3c */
[C---:B------:R-:W-:Y:S01]  /*5640*/  ISETP.GT.U32.AND P4, PT, R7.reuse, R112, PT ;  /* 0x000000700700720c */ /* 0x040fe20003f84070 */
[----:B------:R-:W-:Y:S02]  /*5650*/  IMAD.MOV R10, RZ, RZ, -R10 ;  /* 0x000000ffff0a7224 */ /* 0x000fe400078e0a0a */
[----:B------:R-:W-:Y:S02]  /*5660*/  IMAD R110, R7, R4, R110 ;  /* 0x00000004076e7224 */ /* 0x000fe400078e026e */
[--C-:B------:R-:W-:Y:S01]  /*5670*/  @!P3 IMAD.IADD R64, R64, 0x1, -R7.reuse ;  /* 0x000000014040b824 */ /* 0x100fe200078e0a07 */
[----:B------:R-:W-:Y:S01]  /*5680*/  ISETP.GE.AND P3, PT, R17, RZ, PT ;  /* 0x000000ff1100720c */ /* 0x000fe20003f66270 */
[----:B------:R-:W-:Y:S01]  /*5690*/  @!P6 IMAD.IADD R66, R66, 0x1, -R7 ;  /* 0x000000014242e824 */ /* 0x000fe200078e0a07 */
[----:B------:R-:W-:Y:S01]  /*56a0*/  ISETP.GE.AND P6, PT, R11, RZ, PT ;  /* 0x000000ff0b00720c */ /* 0x000fe20003fc6270 */
[----:B------:R-:W-:-:S02]  /*56b0*/  IMAD R68, R7, R10, R68 ;  /* 0x0000000a07447224 */ /* 0x000fc400078e0244 */
[----:B------:R-:W-:Y:S01]  /*56c0*/  @!P2 IMAD.MOV R114, RZ, RZ, -R114 ;  /* 0x000000ffff72a224 */ /* 0x000fe200078e0a72 */
[C---:B------:R-:W-:Y:S01]  /*56d0*/  ISETP.GT.U32.AND P2, PT, R7.reuse, R110, PT ;  /* 0x0000006e0700720c */ /* 0x040fe20003f44070 */
[----:B------:R-:W-:Y:S01]  /*56e0*/  @!P1 IMAD.MOV R62, RZ, RZ, -R62 ;  /* 0x000000ffff3e9224 */ /* 0x000fe200078e0a3e */
[C---:B------:R-:W-:Y:S01]  /*56f0*/  ISETP.GT.U32.AND P1, PT, R7.reuse, R66, PT ;  /* 0x000000420700720c */ /* 0x040fe20003f24070 */
[----:B------:R-:W-:Y:S01]  /*5700*/  @!P5 IMAD.MOV R64, RZ, RZ, -R64 ;  /* 0x000000ffff40d224 */ /* 0x000fe200078e0a40 */
[C---:B------:R-:W-:Y:S01]  /*5710*/  ISETP.GT.U32.AND P5, PT, R7.reuse, R68, PT ;  /* 0x000000440700720c */ /* 0x040fe20003fa4070 */
[--C-:B------:R-:W-:Y:S01]  /*5720*/  @!P4 IMAD.IADD R112, R112, 0x1, -R7.reuse ;  /* 0x000000017070c824 */ /* 0x100fe200078e0a07 */
[----:B------:R-:W-:Y:S01]  /*5730*/  ISETP.GE.AND P4, PT, R18, RZ, PT ;  /* 0x000000ff1200720c */ /* 0x000fe20003f86270 */
[C---:B------:R-:W-:Y:S02]  /*5740*/  VIADD R4, R8.reuse, 0x190 ;  /* 0x0000019008047836 */ /* 0x040fe40000000000 */
[----:B------:R-:W-:Y:S01]  /*5750*/  @!P0 IMAD.MOV R116, RZ, RZ, -R116 ;  /* 0x000000ffff748224 */ /* 0x000fe200078e0a74 */
[----:B------:R-:W-:Y:S01]  /*5760*/  ISETP.GT.U32.AND P0, PT, R7, R112, PT ;  /* 0x000000700700720c */ /* 0x000fe20003f04070 */
[----:B------:R-:W-:Y:S01]  /*5770*/  VIADD R10, R8, 0x18c ;  /* 0x0000018c080a7836 */ /* 0x000fe20000000000 */
[----:B------:R-:W-:Y:S01]  /*5780*/  IABS R108, R4 ;  /* 0x00000004006c7213 */ /* 0x000fe20000000000 */
[----:B------:R-:W-:-:S02]  /*5790*/  @!P2 IMAD.IADD R110, R110, 0x1, -R7 ;  /* 0x000000016e6ea824 */ /* 0x000fc400078e0a07 */
[--C-:B------:R-:W-:Y:S01]  /*57a0*/  @!P1 IMAD.IADD R66, R66, 0x1, -R7.reuse ;  /* 0x0000000142429824 */ /* 0x100fe200078e0a07 */
[----:B------:R-:W-:Y:S01]  /*57b0*/  ISETP.GE.AND P1, PT, R4, RZ, PT ;  /* 0x000000ff0400720c */ /* 0x000fe20003f26270 */
[--C-:B------:R-:W-:Y:S01]  /*57c0*/  @!P5 IMAD.IADD R68, R68, 0x1, -R7.reuse ;  /* 0x000000014444d824 */ /* 0x100fe200078e0a07 */
[----:B------:R-:W-:Y:S01]  /*57d0*/  ISETP.GT.U32.AND P5, PT, R7, R110, PT ;  /* 0x0000006e0700720c */ /* 0x000fe20003fa4070 */
[----:B------:R-:W-:Y:S01]  /*57e0*/  IMAD.HI.U32 R4, R9, R108, RZ ;  /* 0x0000006c09047227 */ /* 0x000fe200078e00ff */
[----:B------:R-:W-:Y:S02]  /*57f0*/  IABS R70, R10 ;  /* 0x0000000a00467213 */ /* 0x000fe40000000000 */
[----:B------:R-:W-:Y:S01]  /*5800*/  ISETP.GE.AND P2, PT, R10, RZ, PT ;  /* 0x000000ff0a00720c */ /* 0x000fe20003f46270 */
[----:B------:R-:W-:Y:S02]  /*5810*/  IMAD.MOV R4, RZ, RZ, -R4 ;  /* 0x000000ffff047224 */ /* 0x000fe400078e0a04 */
[----:B------:R-:W-:Y:S01]  /*5820*/  @!P0 IMAD.IADD R112, R112, 0x1, -R7 ;  /* 0x0000000170708824 */ /* 0x000fe200078e0a07 */
[----:B------:R-:W-:Y:S01]  /*5830*/  ISETP.GE.AND P0, PT, R15, RZ, PT ;  /* 0x000000ff0f00720c */ /* 0x000fe20003f06270 */
[----:B------:R-:W-:-:S02]  /*5840*/  IMAD R108, R7, R4, R108 ;  /* 0x00000004076c7224 */ /* 0x000fc400078e026c */
[----:B------:R-:W-:-:S04]  /*5850*/  IMAD.HI.U32 R10, R9, R70, RZ ;  /* 0x00000046090a7227 */ /* 0x000fc800078e00ff */
[----:B------:R-:W-:Y:S01]  /*5860*/  @!P3 IMAD.MOV R112, RZ, RZ, -R112 ;  /* 0x000000ffff70b224 */ /* 0x000fe200078e0a70 */
[C---:B------:R-:W-:Y:S01]  /*5870*/  ISETP.GT.U32.AND P3, PT, R7.reuse, R68, PT ;  /* 0x000000440700720c */ /* 0x040fe20003f64070 */
[--C-:B------:R-:W-:Y:S01]  /*5880*/  @!P5 IMAD.IADD R110, R110, 0x1, -R7.reuse ;  /* 0x000000016e6ed824 */ /* 0x100fe200078e0a07 */
[C---:B------:R-:W-:Y:S01]  /*5890*/  ISETP.GT.U32.AND P5, PT, R7.reuse, R108, PT ;  /* 0x0000006c0700720c */ /* 0x040fe20003fa4070 */
[----:B------:R-:W-:Y:S02]  /*58a0*/  IMAD.MOV R10, RZ, RZ, -R10 ;  /* 0x000000ffff0a7224 */ /* 0x000fe400078e0a0a */
[C---:B------:R-:W-:Y:S02]  /*58b0*/  VIADD R11, R8.reuse, 0x188 ;  /* 0x00000188080b7836 */ /* 0x040fe40000000000 */
[C---:B------:R-:W-:Y:S02]  /*58c0*/  IMAD R70, R7.reuse, R10, R70 ;  /* 0x0000000a07467224 */ /* 0x040fe400078e0246 */
[----:B------:R-:W-:Y:S01]  /*58d0*/  VIADD R4, R8, 0x184 ;  /* 0x0000018408047836 */ /* 0x000fe20000000000 */
[----:B------:R-:W-:Y:S01]  /*58e0*/  IABS R106, R11 ;  /* 0x0000000b006a7213 */ /* 0x000fe20000000000 */
[----:B------:R-:W-:Y:S01]  /*58f0*/  @!P6 IMAD.MOV R110, RZ, RZ, -R110 ;  /* 0x000000ffff6ee224 */ /* 0x000fe200078e0a6e */
[----:B------:R-:W-:Y:S01]  /*5900*/  ISETP.GT.U32.AND P6, PT, R7, R70, PT ;  /* 0x000000460700720c */ /* 0x000fe20003fc4070 */
[--C-:B------:R-:W-:Y:S01]  /*5910*/  @!P3 IMAD.IADD R68, R68, 0x1, -R7.reuse ;  /* 0x000000014444b824 */ /* 0x100fe200078e0a07 */
[----:B------:R-:W-:Y:S01]  /*5920*/  ISETP.GE.AND P3, PT, R4, RZ, PT ;  /* 0x000000ff0400720c */ /* 0x000fe20003f66270 */
[----:B------:R-:W-:Y:S01]  /*5930*/  @!P5 IMAD.IADD R108, R108, 0x1, -R7 ;  /* 0x000000016c6cd824 */ /* 0x000fe200078e0a07 */
[----:B------:R-:W-:Y:S01]  /*5940*/  IABS R72, R4 ;  /* 0x0000000400487213 */ /* 0x000fe20000000000 */
[----:B------:R-:W-:-:S03]  /*5950*/  IMAD.HI.U32 R4, R9, R106, RZ ;  /* 0x0000006a09047227 */ /* 0x000fc600078e00ff */
[----:B------:R-:W-:Y:S01]  /*5960*/  ISETP.GT.U32.AND P5, PT, R7, R108, PT ;  /* 0x0000006c0700720c */ /* 0x000fe20003fa4070 */
[----:B------:R-:W-:Y:S01]  /*5970*/  @!P4 IMAD.MOV R66, RZ, RZ, -R66 ;  /* 0x000000ffff42c224 */ /* 0x000fe200078e0a42 */
[----:B------:R-:W-:Y:S01]  /*5980*/  ISETP.GE.AND P4, PT, R11, RZ, PT ;  /* 0x000000ff0b00720c */ /* 0x000fe20003f86270 */
[----:B------:R-:W-:Y:S02]  /*5990*/  VIADD R10, R8, 0x180 ;  /* 0x00000180080a7836 */ /* 0x000fe40000000000 */
[----:B------:R-:W-:Y:S02]  /*59a0*/  IMAD.MOV R11, RZ, RZ, -R4 ;  /* 0x000000ffff0b7224 */ /* 0x000fe400078e0a04 */
[----:B------:R-:W-:Y:S01]  /*59b0*/  IMAD.HI.U32 R4, R9, R72, RZ ;  /* 0x0000004809047227 */ /* 0x000fe200078e00ff */
[----:B------:R-:W-:-:S03]  /*59c0*/  IABS R104, R10 ;  /* 0x0000000a00687213 */ /* 0x000fc60000000000 */
[----:B------:R-:W-:Y:S02]  /*59d0*/  VIADD R12, R8, 0x17c ;  /* 0x0000017c080c7836 */ /* 0x000fe40000000000 */
[----:B------:R-:W-:Y:S02]  /*59e0*/  @!P6 IMAD.IADD R70, R70, 0x1, -R7 ;  /* 0x000000014646e824 */ /* 0x000fe400078e0a07 */
[----:B------:R-:W-:Y:S01]  /*59f0*/  IMAD.MOV R4, RZ, RZ, -R4 ;  /* 0x000000ffff047224 */ /* 0x000fe200078e0a04 */
[----:B------:R-:W-:Y:S01]  /*5a00*/  IABS R74, R12 ;  /* 0x0000000c004a7213 */ /* 0x000fe20000000000 */
[C---:B------:R-:W-:Y:S01]  /*5a10*/  IMAD R106, R7.reuse, R11, R106 ;  /* 0x0000000b076a7224 */ /* 0x040fe200078e026a */
[C---:B------:R-:W-:Y:S01]  /*5a20*/  ISETP.GT.U32.AND P6, PT, R7.reuse, R70, PT ;  /* 0x000000460700720c */ /* 0x040fe20003fc4070 */
[----:B------:R-:W-:Y:S02]  /*5a30*/  IMAD R72, R7, R4, R72 ;  /* 0x0000000407487224 */ /* 0x000fe400078e0248 */
[----:B------:R-:W-:-:S04]  /*5a40*/  IMAD.HI.U32 R4, R9, R104, RZ ;  /* 0x0000006809047227 */ /* 0x000fc800078e00ff */
[----:B------:R-:W-:Y:S01]  /*5a50*/  @!P0 IMAD.MOV R68, RZ, RZ, -R68 ;  /* 0x000000ffff448224 */ /* 0x000fe200078e0a44 */
[----:B------:R-:W-:Y:S01]  /*5a60*/  ISETP.GE.AND P0, PT, R10, RZ, PT ;  /* 0x000000ff0a00720c */ /* 0x000fe20003f06270 */
[----:B------:R-:W-:Y:S01]  /*5a70*/  @!P5 IMAD.IADD R108, R108, 0x1, -R7 ;  /* 0x000000016c6cd824 */ /* 0x000fe200078e0a07 */
[----:B------:R-:W-:Y:S01]  /*5a80*/  ISETP.GT.U32.AND P5, PT, R7, R106, PT ;  /* 0x0000006a0700720c */ /* 0x000fe20003fa4070 */
[----:B------:R-:W-:-:S04]  /*5a90*/  IMAD.HI.U32 R10, R9, R74, RZ ;  /* 0x0000004a090a7227 */ /* 0x000fc800078e00ff */
[----:B------:R-:W-:Y:S02]  /*5aa0*/  IMAD.MOV R4, RZ, RZ, -R4 ;  /* 0x000000ffff047224 */ /* 0x000fe400078e0a04 */
[----:B------:R-:W-:Y:S02]  /*5ab0*/  IMAD.MOV R10, RZ, RZ, -R10 ;  /* 0x000000ffff0a7224 */ /* 0x000fe400078e0a0a */
[C---:B------:R-:W-:Y:S02]  /*5ac0*/  IMAD R104, R7.reuse, R4, R104 ;  /* 0x0000000407687224 */ /* 0x040fe400078e0268 */
[C---:B------:R-:W-:Y:S02]  /*5ad0*/  IMAD R74, R7.reuse, R10, R74 ;  /* 0x0000000a074a7224 */ /* 0x040fe400078e024a */
[----:B------:R-:W-:Y:S01]  /*5ae0*/  @!P6 IMAD.IADD R70, R70, 0x1, -R7 ;  /* 0x000000014646e824 */ /* 0x000fe200078e0a07 */
[----:B------:R-:W-:Y:S01]  /*5af0*/  ISETP.GT.U32.AND P6, PT, R7, R104, PT ;  /* 0x000000680700720c */ /* 0x000fe20003fc4070 */
[----:B------:R-:W-:-:S02]  /*5b00*/  VIADD R11, R8, 0x178 ;  /* 0x00000178080b7836 */ /* 0x000fc40000000000 */
[--C-:B------:R-:W-:Y:S01]  /*5b10*/  @!P5 IMAD.IADD R106, R106, 0x1, -R7.reuse ;  /* 0x000000016a6ad824 */ /* 0x100fe200078e0a07 */
[C---:B------:R-:W-:Y:S01]  /*5b20*/  ISETP.GT.U32.AND P5, PT, R7.reuse, R74, PT ;  /* 0x0000004a0700720c */ /* 0x040fe20003fa4070 */
[----:B------:R-:W-:Y:S01]  /*5b30*/  @!P1 IMAD.MOV R108, RZ, RZ, -R108 ;  /* 0x000000ffff6c9224 */ /* 0x000fe200078e0a6c */
[----:B------:R-:W-:Y:S01]  /*5b40*/  IABS R102, R11 ;  /* 0x0000000b00667213 */ /* 0x000fe20000000000 */
[C---:B------:R-:W-:Y:S01]  /*5b50*/  VIADD R13, R8.reuse, 0x174 ;  /* 0x00000174080d7836 */ /* 0x040fe20000000000 */
[----:B------:R-:W-:Y:S01]  /*5b60*/  ISETP.GT.U32.AND P1, PT, R7, R72, PT ;  /* 0x000000480700720c */ /* 0x000fe20003f24070 */
[----:B------:R-:W-:Y:S02]  /*5b70*/  VIADD R15, R8, 0x170 ;  /* 0x00000170080f7836 */ /* 0x000fe40000000000 */
[----:B------:R-:W-:Y:S01]  /*5b80*/  IMAD.HI.U32 R4, R9, R102, RZ ;  /* 0x0000006609047227 */ /* 0x000fe200078e00ff */
[----:B------:R-:W-:Y:S02]  /*5b90*/  IABS R76, R13 ;  /* 0x0000000d004c7213 */ /* 0x000fe40000000000 */
[----:B------:R-:W-:Y:S01]  /*5ba0*/  IABS R100, R15 ;  /* 0x0000000f00647213 */ /* 0x000fe20000000000 */
[----:B------:R-:W-:-:S02]  /*5bb0*/  @!P6 IMAD.IADD R104, R104, 0x1, -R7 ;  /* 0x000000016868e824 */ /* 0x000fc400078e0a07 */
[----:B------:R-:W-:Y:S02]  /*5bc0*/  IMAD.MOV R4, RZ, RZ, -R4 ;  /* 0x000000ffff047224 */ /* 0x000fe400078e0a04 */
[----:B------:R-:W-:Y:S01]  /*5bd0*/  @!P5 IMAD.IADD R74, R74, 0x1, -R7 ;  /* 0x000000014a4ad824 */ /* 0x000fe200078e0a07 */
[C---:B------:R-:W-:Y:S01]  /*5be0*/  ISETP.GT.U32.AND P5, PT, R7.reuse, R104, PT ;  /* 0x000000680700720c */ /* 0x040fe20003fa4070 */
[----:B------:R-:W-:Y:S02]  /*5bf0*/  IMAD R102, R7, R4, R102 ;  /* 0x0000000407667224 */ /* 0x000fe400078e0266 */
[----:B------:R-:W-:-:S04]  /*5c00*/  IMAD.HI.U32 R4, R9, R76, RZ ;  /* 0x0000004c09047227 */ /* 0x000fc800078e00ff */
[--C-:B------:R-:W-:Y:S01]  /*5c10*/  @!P1 IMAD.IADD R72, R72, 0x1, -R7.reuse ;  /* 0x0000000148489824 */ /* 0x100fe200078e0a07 */
[C---:B------:R-:W-:Y:S01]  /*5c20*/  ISETP.GT.U32.AND P1, PT, R7.reuse, R106, PT ;  /* 0x0000006a0700720c */ /* 0x040fe20003f24070 */
[----:B------:R-:W-:Y:S02]  /*5c30*/  IMAD.MOV R4, RZ, RZ, -R4 ;  /* 0x000000ffff047224 */ /* 0x000fe400078e0a04 */
[----:B------:R-:W-:Y:S01]  /*5c40*/  VIADD R16, R8, 0x16c ;  /* 0x0000016c08107836 */ /* 0x000fe20000000000 */
[C---:B------:R-:W-:Y:S01]  /*5c50*/  ISETP.GT.U32.AND P6, PT, R7.reuse, R72, PT ;  /* 0x000000480700720c */ /* 0x040fe20003fc4070 */
[----:B------:R-:W-:Y:S02]  /*5c60*/  IMAD R76, R7, R4, R76 ;  /* 0x00000004074c7224 */ /* 0x000fe400078e024c */
[----:B------:R-:W-:Y:S01]  /*5c70*/  @!P5 IMAD.IADD R104, R104, 0x1, -R7 ;  /* 0x000000016868d824 */ /* 0x000fe200078e0a07 */
[----:B------:R-:W-:Y:S01]  /*5c80*/  IABS R78, R16 ;  /* 0x00000010004e7213 */ /* 0x000fe20000000000 */
[----:B------:R-:W-:Y:S01]  /*5c90*/  IMAD.HI.U32 R4, R9, R100, RZ ;  /* 0x0000006409047227 */ /* 0x000fe200078e00ff */
[----:B------:R-:W-:-:S03]  /*5ca0*/  ISETP.GT.U32.AND P5, PT, R7, R76, PT ;  /* 0x0000004c0700720c */ /* 0x000fc60003fa4070 */
[----:B------:R-:W-:Y:S02]  /*5cb0*/  IMAD.MOV R4, RZ, RZ, -R4 ;  /* 0x000000ffff047224 */ /* 0x000fe400078e0a04 */
[----:B------:R-:W-:Y:S01]  /*5cc0*/  @!P2 IMAD.MOV R70, RZ, RZ, -R70 ;  /* 0x000000ffff46a224 */ /* 0x000fe200078e0a46 */
[C---:B------:R-:W-:Y:S01]  /*5cd0*/  ISETP.GT.U32.AND P2, PT, R7.reuse, R74, PT ;  /* 0x0000004a0700720c */ /* 0x040fe20003f44070 */
[--C-:B------:R-:W-:Y:S01]  /*5ce0*/  @!P6 IMAD.IADD R72, R72, 0x1, -R7.reuse ;  /* 0x000000014848e824 */ /* 0x100fe200078e0a07 */
[----:B------:R-:W-:Y:S01]  /*5cf0*/  ISETP.GE.AND P6, PT, R12, RZ, PT ;  /* 0x000000ff0c00720c */ /* 0x000fe20003fc6270 */
[----:B------:R-:W-:Y:S02]  /*5d00*/  VIADD R12, R8, 0x168 ;  /* 0x00000168080c7836 */ /* 0x000fe40000000000 */
[----:B------:R-:W-:Y:S02]  /*5d10*/  @!P3 IMAD.MOV R72, RZ, RZ, -R72 ;  /* 0x000000ffff48b224 */ /* 0x000fe400078e0a48 */
[----:B------:R-:W-:Y:S01]  /*5d20*/  @!P5 IMAD.IADD R76, R76, 0x1, -R7 ;  /* 0x000000014c4cd824 */ /* 0x000fe200078e0a07 */
[----:B------:R-:W-:Y:S01]  /*5d30*/  IABS R98, R12 ;  /* 0x0000000c00627213 */ /* 0x000fe20000000000 */
[----:B------:R-:W-:-:S02]  /*5d40*/  IMAD R100, R7, R4, R100 ;  /* 0x0000000407647224 */ /* 0x000fc400078e0264 */
[----:B------:R-:W-:Y:S01]  /*5d50*/  @!P1 IMAD.IADD R106, R106, 0x1, -R7 ;  /* 0x000000016a6a9824 */ /* 0x000fe200078e0a07 */
[----:B------:R-:W-:Y:S01]  /*5d60*/  ISETP.GT.U32.AND P3, PT, R7, R76, PT ;  /* 0x0000004c0700720c */ /* 0x000fe20003f64070 */
[----:B------:R-:W-:Y:S01]  /*5d70*/  IMAD.HI.U32 R4, R9, R98, RZ ;  /* 0x0000006209047227 */ /* 0x000fe200078e00ff */
[C---:B------:R-:W-:Y:S02]  /*5d80*/  ISETP.GT.U32.AND P1, PT, R7.reuse, R102, PT ;  /* 0x000000660700720c */ /* 0x040fe40003f24070 */
[----:B------:R-:W-:Y:S01]  /*5d90*/  ISETP.GT.U32.AND P5, PT, R7, R100, PT ;  /* 0x000000640700720c */ /* 0x000fe20003fa4070 */
[----:B------:R-:W-:Y:S02]  /*5da0*/  IMAD.MOV R4, RZ, RZ, -R4 ;  /* 0x000000ffff047224 */ /* 0x000fe400078e0a04 */
[----:B------:R-:W-:-:S04]  /*5db0*/  IMAD.HI.U32 R10, R9, R78, RZ ;  /* 0x0000004e090a7227 */ /* 0x000fc800078e00ff */
[C---:B------:R-:W-:Y:S02]  /*5dc0*/  IMAD R98, R7.reuse, R4, R98 ;  /* 0x0000000407627224 */ /* 0x040fe400078e0262 */
[----:B------:R-:W-:Y:S02]  /*5dd0*/  IMAD.MOV R10, RZ, RZ, -R10 ;  /* 0x000000ffff0a7224 */ /* 0x000fe400078e0a0a */
[--C-:B------:R-:W-:Y:S01]  /*5de0*/  @!P3 IMAD.IADD R76, R76, 0x1, -R7.reuse ;  /* 0x000000014c4cb824 */ /* 0x100fe200078e0a07 */
[----:B------:R-:W-:Y:S01]  /*5df0*/  ISETP.GT.U32.AND P3, PT, R7, R98, PT ;  /* 0x000000620700720c */ /* 0x000fe20003f64070 */
[--C-:B------:R-:W-:Y:S01]  /*5e00*/  @!P2 IMAD.IADD R74, R74, 0x1, -R7.reuse ;  /* 0x000000014a4aa824 */ /* 0x100fe200078e0a07 */
[----:B------:R-:W-:Y:S01]  /*5e10*/  ISETP.GE.AND P2, PT, R11, RZ, PT ;  /* 0x000000ff0b00720c */ /* 0x000fe20003f46270 */
[----:B------:R-:W-:Y:S01]  /*5e20*/  @!P1 IMAD.IADD R102, R102, 0x1, -R7 ;  /* 0x0000000166669824 */ /* 0x000fe200078e0a07 */
[----:B------:R-:W-:Y:S01]  /*5e30*/  ISETP.GE.AND P1, PT, R13, RZ, PT ;  /* 0x000000ff0d00720c */ /* 0x000fe20003f26270 */
[----:B------:R-:W-:-:S02]  /*5e40*/  IMAD R78, R7, R10, R78 ;  /* 0x0000000a074e7224 */ /* 0x000fc400078e024e */
[C---:B------:R-:W-:Y:S02]  /*5e50*/  VIADD R11, R8.reuse, 0x164 ;  /* 0x00000164080b7836 */ /* 0x040fe40000000000 */
[----:B------:R-:W-:Y:S01]  /*5e60*/  @!P4 IMAD.MOV R106, RZ, RZ, -R106 ;  /* 0x000000ffff6ac224 */ /* 0x000fe200078e0a6a */
[C---:B------:R-:W-:Y:S01]  /*5e70*/  ISETP.GT.U32.AND P4, PT, R7.reuse, R102, PT ;  /* 0x000000660700720c */ /* 0x040fe20003f84070 */
[----:B------:R-:W-:Y:S01]  /*5e80*/  @!P6 IMAD.MOV R74, RZ, RZ, -R74 ;  /* 0x000000ffff4ae224 */ /* 0x000fe200078e0a4a */
[----:B------:R-:W-:Y:S01]  /*5e90*/  ISETP.GT.U32.AND P6, PT, R7, R78, PT ;  /* 0x0000004e0700720c */ /* 0x000fe20003fc4070 */
[----:B------:R-:W-:Y:S01]  /*5ea0*/  VIADD R13, R8, 0x160 ;  /* 0x00000160080d7836 */ /* 0x000fe20000000000 */
[----:B------:R-:W-:Y:S01]  /*5eb0*/  IABS R80, R11 ;  /* 0x0000000b00507213 */ /* 0x000fe20000000000 */
[--C-:B------:R-:W-:Y:S02]  /*5ec0*/  @!P3 IMAD.IADD R98, R98, 0x1, -R7.reuse ;  /* 0x000000016262b824 */ /* 0x100fe400078e0a07 */
[----:B------:R-:W-:Y:S01]  /*5ed0*/  @!P5 IMAD.IADD R100, R100, 0x1, -R7 ;  /* 0x000000016464d824 */ /* 0x000fe200078e0a07 */
[----:B------:R-:W-:Y:S01]  /*5ee0*/  IABS R96, R13 ;  /* 0x0000000d00607213 */ /* 0x000fe20000000000 */
[----:B------:R-:W-:Y:S01]  /*5ef0*/  IMAD.HI.U32 R4, R9, R80, RZ ;  /* 0x0000005009047227 */ /* 0x000fe200078e00ff */
[----:B------:R-:W-:-:S02]  /*5f00*/  ISETP.GT.U32.AND P3, PT, R7, R98, PT ;  /* 0x000000620700720c */ /* 0x000fc40003f64070 */
[----:B------:R-:W-:Y:S01]  /*5f10*/  ISETP.GE.AND P5, PT, R12, RZ, PT ;  /* 0x000000ff0c00720c */ /* 0x000fe20003fa6270 */
[----:B------:R-:W-:Y:S02]  /*5f20*/  IMAD.MOV R10, RZ, RZ, -R4 ;  /* 0x000000ffff0a7224 */ /* 0x000fe400078e0a04 */
[----:B------:R-:W-:-:S04]  /*5f30*/  IMAD.HI.U32 R4, R9, R96, RZ ;  /* 0x0000006009047227 */ /* 0x000fc800078e00ff */
[--C-:B------:R-:W-:Y:S01]  /*5f40*/  @!P4 IMAD.IADD R102, R102, 0x1, -R7.reuse ;  /* 0x000000016666c824 */ /* 0x100fe200078e0a07 */
[----:B------:R-:W-:Y:S01]  /*5f50*/  ISETP.GE.AND P4, PT, R16, RZ, PT ;  /* 0x000000ff1000720c */ /* 0x000fe20003f86270 */
[----:B------:R-:W-:Y:S01]  /*5f60*/  @!P6 IMAD.IADD R78, R78, 0x1, -R7 ;  /* 0x000000014e4ee824 */ /* 0x000fe200078e0a07 */
[C---:B------:R-:W-:Y:S01]  /*5f70*/  ISETP.GT.U32.AND P6, PT, R7.reuse, R100, PT ;  /* 0x000000640700720c */ /* 0x040fe20003fc4070 */
[----:B------:R-:W-:Y:S02]  /*5f80*/  IMAD.MOV R4, RZ, RZ, -R4 ;  /* 0x000000ffff047224 */ /* 0x000fe400078e0a04 */
[----:B------:R-:W-:Y:S01]  /*5f90*/  @!P2 IMAD.MOV R102, RZ, RZ, -R102 ;  /* 0x000000ffff66a224 */ /* 0x000fe200078e0a66 */
[C---:B------:R-:W-:Y:S01]  /*5fa0*/  ISETP.GT.U32.AND P2, PT, R7.reuse, R78, PT ;  /* 0x0000004e0700720c */ /* 0x040fe20003f44070 */
[----:B------:R-:W-:Y:S02]  /*5fb0*/  IMAD R96, R7, R4, R96 ;  /* 0x0000000407607224 */ /* 0x000fe400078e0260 */
[----:B------:R-:W-:-:S02]  /*5fc0*/  VIADD R12, R8, 0x15c ;  /* 0x0000015c080c7836 */ /* 0x000fc40000000000 */
[----:B------:R-:W-:Y:S01]  /*5fd0*/  @!P0 IMAD.MOV R104, RZ, RZ, -R104 ;  /* 0x000000ffff688224 */ /* 0x000fe200078e0a68 */
[----:B------:R-:W-:Y:S01]  /*5fe0*/  ISETP.GE.AND P0, PT, R15, RZ, PT ;  /* 0x000000ff0f00720c */ /* 0x000fe20003f06270 */
[--C-:B------:R-:W-:Y:S01]  /*5ff0*/  @!P3 IMAD.IADD R98, R98, 0x1, -R7.reuse ;  /* 0x000000016262b824 */ /* 0x100fe200078e0a07 */
[C---:B------:R-:W-:Y:S01]  /*6000*/  ISETP.GT.U32.AND P3, PT, R7.reuse, R96, PT ;  /* 0x000000600700720c */ /* 0x040fe20003f64070 */
[----:B------:R-:W-:Y:S01]  /*6010*/  VIADD R15, R8, 0x158 ;  /* 0x00000158080f7836 */ /* 0x000fe20000000000 */
[----:B------:R-:W-:Y:S01]  /*6020*/  IABS R82, R12 ;  /* 0x0000000c00527213 */ /* 0x000fe20000000000 */
[----:B------:R-:W-:Y:S02]  /*6030*/  IMAD R80, R7, R10, R80 ;  /* 0x0000000a07507224 */ /* 0x000fe400078e0250 */
[----:B------:R-:W-:Y:S01]  /*6040*/  @!P2 IMAD.IADD R78, R78, 0x1, -R7 ;  /* 0x000000014e4ea824 */ /* 0x000fe200078e0a07 */
[----:B------:R-:W-:Y:S01]  /*6050*/  IABS R94, R15 ;  /* 0x0000000f005e7213 */ /* 0x000fe20000000000 */
[----:B------:R-:W-:Y:S01]  /*6060*/  IMAD.HI.U32 R4, R9, R82, RZ ;  /* 0x0000005209047227 */ /* 0x000fe200078e00ff */
[----:B------:R-:W-:-:S03]  /*6070*/  ISETP.GE.AND P2, PT, R11, RZ, PT ;  /* 0x000000ff0b00720c */ /* 0x000fc60003f46270 */
[----:B------:R-:W-:Y:S02]  /*6080*/  VIADD R11, R8, 0x154 ;  /* 0x00000154080b7836 */ /* 0x000fe40000000000 */
[----:B------:R-:W-:-:S03]  /*6090*/  IMAD.HI.U32 R10, R9, R94, RZ ;  /* 0x0000005e090a7227 */ /* 0x000fc600078e00ff */
[----:B------:R-:W-:Y:S01]  /*60a0*/  IABS R84, R11 ;  /* 0x0000000b00547213 */ /* 0x000fe20000000000 */
[----:B------:R-:W-:Y:S02]  /*60b0*/  IMAD.MOV R4, RZ, RZ, -R4 ;  /* 0x000000ffff047224 */ /* 0x000fe400078e0a04 */
[--C-:B------:R-:W-:Y:S01]  /*60c0*/  @!P6 IMAD.IADD R100, R100, 0x1, -R7.reuse ;  /* 0x000000016464e824 */ /* 0x100fe200078e0a07 */
[C---:B------:R-:W-:Y:S01]  /*60d0*/  ISETP.GT.U32.AND P6, PT, R7.reuse, R80, PT ;  /* 0x000000500700720c */ /* 0x040fe20003fc4070 */
[----:B------:R-:W-:Y:S02]  /*60e0*/  @!P3 IMAD.IADD R96, R96, 0x1, -R7 ;  /* 0x000000016060b824 */ /* 0x000fe400078e0a07 */
[----:B------:R-:W-:Y:S02]  /*60f0*/  IMAD.MOV R10, RZ, RZ, -R10 ;  /* 0x000000ffff0a7224 */ /* 0x000fe400078e0a0a */
[C---:B------:R-:W-:Y:S02]  /*6100*/  IMAD R82, R7.reuse, R4, R82 ;  /* 0x0000000407527224 */ /* 0x040fe400078e0252 */
[----:B------:R-:W-:Y:S01]  /*6110*/  @!P0 IMAD.MOV R100, RZ, RZ, -R100 ;  /* 0x000000ffff648224 */ /* 0x000fe200078e0a64 */
[C---:B------:R-:W-:Y:S01]  /*6120*/  ISETP.GT.U32.AND P0, PT, R7.reuse, R96, PT ;  /* 0x000000600700720c */ /* 0x040fe20003f04070 */
[C---:B------:R-:W-:Y:S01]  /*6130*/  IMAD R94, R7.reuse, R10, R94 ;  /* 0x0000000a075e7224 */ /* 0x040fe200078e025e */
[----:B------:R-:W-:Y:S01]  /*6140*/  ISETP.GT.U32.AND P3, PT, R7, R82, PT ;  /* 0x000000520700720c */ /* 0x000fe20003f64070 */
[----:B------:R-:W-:-:S04]  /*6150*/  IMAD.HI.U32 R4, R9, R84, RZ ;  /* 0x0000005409047227 */ /* 0x000fc800078e00ff */
[----:B------:R-:W-:Y:S02]  /*6160*/  IMAD.MOV R4, RZ, RZ, -R4 ;  /* 0x000000ffff047224 */ /* 0x000fe400078e0a04 */
[----:B------:R-:W-:Y:S01]  /*6170*/  @!P5 IMAD.MOV R98, RZ, RZ, -R98 ;  /* 0x000000ffff62d224 */ /* 0x000fe200078e0a62 */
[----:B------:R-:W-:Y:S01]  /*6180*/  ISETP.GT.U32.AND P5, PT, R7, R94, PT ;  /* 0x0000005e0700720c */ /* 0x000fe20003fa4070 */
[--C-:B------:R-:W-:Y:S01]  /*6190*/  @!P6 IMAD.IADD R80, R80, 0x1, -R7.reuse ;  /* 0x000000015050e824 */ /* 0x100fe200078e0a07 */
[----:B------:R-:W-:Y:S01]  /*61a0*/  ISETP.GE.AND P6, PT, R13, RZ, PT ;  /* 0x000000ff0d00720c */ /* 0x000fe20003fc6270 */
[C---:B------:R-:W-:Y:S02]  /*61b0*/  IMAD R84, R7.reuse, R4, R84 ;  /* 0x0000000407547224 */ /* 0x040fe400078e0254 */
[----:B------:R-:W-:Y:S02]  /*61c0*/  VIADD R13, R8, 0x150 ;  /* 0x00000150080d7836 */ /* 0x000fe40000000000 */
[--C-:B------:R-:W-:Y:S01]  /*61d0*/  @!P0 IMAD.IADD R96, R96, 0x1, -R7.reuse ;  /* 0x0000000160608824 */ /* 0x100fe200078e0a07 */
[C---:B------:R-:W-:Y:S01]  /*61e0*/  ISETP.GT.U32.AND P0, PT, R7.reuse, R84, PT ;  /* 0x000000540700720c */ /* 0x040fe20003f04070 */
[--C-:B------:R-:W-:Y:S01]  /*61f0*/  @!P3 IMAD.IADD R82, R82, 0x1, -R7.reuse ;  /* 0x000000015252b824 */ /* 0x100fe200078e0a07 */
[----:B------:R-:W-:Y:S01]  /*6200*/  IABS R92, R13 ;  /* 0x0000000d005c7213 */ /* 0x000fe20000000000 */
[----:B------:R-:W-:Y:S01]  /*6210*/  @!P1 IMAD.MOV R76, RZ, RZ, -R76 ;  /* 0x000000ffff4c9224 */ /* 0x000fe200078e0a4c */
[C---:B------:R-:W-:Y:S01]  /*6220*/  ISETP.GT.U32.AND P1, PT, R7.reuse, R80, PT ;  /* 0x000000500700720c */ /* 0x040fe20003f24070 */
[----:B------:R-:W-:Y:S01]  /*6230*/  @!P5 IMAD.IADD R94, R94, 0x1, -R7 ;  /* 0x000000015e5ed824 */ /* 0x000fe200078e0a07 */
[----:B------:R-:W-:Y:S01]  /*6240*/  ISETP.GT.U32.AND P5, PT, R7, R82, PT ;  /* 0x000000520700720c */ /* 0x000fe20003fa4070 */
[----:B------:R-:W-:Y:S01]  /*6250*/  IMAD.HI.U32 R4, R9, R92, RZ ;  /* 0x0000005c09047227 */ /* 0x000fe200078e00ff */
[----:B------:R-:W-:-:S03]  /*6260*/  ISETP.GE.AND P3, PT, R11, RZ, PT ;  /* 0x000000ff0b00720c */ /* 0x000fc60003f66270 */
[----:B------:R-:W-:Y:S02]  /*6270*/  VIADD R10, R8, 0x14c ;  /* 0x0000014c080a7836 */ /* 0x000fe40000000000 */
[----:B------:R-:W-:Y:S02]  /*6280*/  IMAD.MOV R4, RZ, RZ, -R4 ;  /* 0x000000ffff047224 */ /* 0x000fe400078e0a04 */
[--C-:B------:R-:W-:Y:S01]  /*6290*/  @!P0 IMAD.IADD R84, R84, 0x1, -R7.reuse ;  /* 0x0000000154548824 */ /* 0x100fe200078e0a07 */
[----:B------:R-:W-:Y:S01]  /*62a0*/  IABS R86, R10 ;  /* 0x0000000a00567213 */ /* 0x000fe20000000000 */
[C---:B------:R-:W-:Y:S02]  /*62b0*/  IMAD R92, R7.reuse, R4, R92 ;  /* 0x00000004075c7224 */ /* 0x040fe400078e025c */
[----:B------:R-:W-:Y:S01]  /*62c0*/  @!P5 IMAD.IADD R82, R82, 0x1, -R7 ;  /* 0x000000015252d824 */ /* 0x000fe200078e0a07 */
[----:B------:R-:W-:Y:S01]  /*62d0*/  ISETP.GT.U32.AND P0, PT, R7, R84, PT ;  /* 0x000000540700720c */ /* 0x000fe20003f04070 */
[----:B------:R-:W-:Y:S01]  /*62e0*/  IMAD.HI.U32 R4, R9, R86, RZ ;  /* 0x0000005609047227 */ /* 0x000fe200078e00ff */
[----:B------:R-:W-:-:S03]  /*62f0*/  ISETP.GT.U32.AND P5, PT, R7, R92, PT ;  /* 0x0000005c0700720c */ /* 0x000fc60003fa4070 */
[----:B------:R-:W-:Y:S01]  /*6300*/  @!P4 IMAD.MOV R78, RZ, RZ, -R78 ;  /* 0x000000ffff4ec224 */ /* 0x000fe200078e0a4e */
[----:B------:R-:W-:Y:S01]  /*6310*/  ISETP.GE.AND P4, PT, R12, RZ, PT ;  /* 0x000000ff0c00720c */ /* 0x000fe20003f86270 */
[--C-:B------:R-:W-:Y:S01]  /*6320*/  @!P1 IMAD.IADD R80, R80, 0x1, -R7.reuse ;  /* 0x0000000150509824 */ /* 0x100fe200078e0a07 */
[----:B------:R-:W-:Y:S01]  /*6330*/  ISETP.GE.AND P1, PT, R15, RZ, PT ;  /* 0x000000ff0f00720c */ /* 0x000fe20003f26270 */
[----:B------:R-:W-:Y:S02]  /*6340*/  VIADD R11, R8, 0x148 ;  /* 0x00000148080b7836 */ /* 0x000fe40000000000 */
[----:B------:R-:W-:Y:S02]  /*6350*/  IMAD.MOV R4, RZ, RZ, -R4 ;  /* 0x000000ffff047224 */ /* 0x000fe400078e0a04 */
[----:B------:R-:W-:Y:S01]  /*6360*/  @!P2 IMAD.MOV R80, RZ, RZ, -R80 ;  /* 0x000000ffff50a224 */ /* 0x000fe200078e0a50 */
[C---:B------:R-:W-:Y:S01]  /*6370*/  ISETP.GT.U32.AND P2, PT, R7.reuse, R94, PT ;  /* 0x0000005e0700720c */ /* 0x040fe20003f44070 */
[----:B------:R-:W-:Y:S01]  /*6380*/  IMAD R86, R7, R4, R86 ;  /* 0x0000000407567224 */ /* 0x000fe200078e0256 */
[----:B------:R-:W-:Y:S01]  /*6390*/  IABS R90, R11 ;  /* 0x0000000b005a7213 */ /* 0x000fe20000000000 */
[----:B------:R-:W-:Y:S01]  /*63a0*/  @!P6 IMAD.MOV R96, RZ, RZ, -R96 ;  /* 0x000000ffff60e224 */ /* 0x000fe200078e0a60 */
[----:B------:R-:W-:Y:S01]  /*63b0*/  ISETP.GE.AND P6, PT, R13, RZ, PT ;  /* 0x000000ff0d00720c */ /* 0x000fe20003fc6270 */
[----:B------:R-:W-:Y:S01]  /*63c0*/  @!P0 IMAD.IADD R84, R84, 0x1, -R7 ;  /* 0x0000000154548824 */ /* 0x000fe200078e0a07 */
[----:B------:R-:W-:Y:S01]  /*63d0*/  ISETP.GT.U32.AND P0, PT, R7, R86, PT ;  /* 0x000000560700720c */ /* 0x000fe20003f04070 */
[----:B------:R-:W-:-:S02]  /*63e0*/  VIADD R13, R8, 0x140 ;  /* 0x00000140080d7836 */ /* 0x000fc40000000000 */
[----:B------:R-:W-:-:S03]  /*63f0*/  IMAD.HI.U32 R4, R9, R90, RZ ;  /* 0x0000005a09047227 */ /* 0x000fc600078e00ff */
[----:B------:R-:W-:Y:S01]  /*6400*/  IABS R154, R13 ;  /* 0x0000000d009a7213 */ /* 0x000fe20000000000 */
[--C-:B------:R-:W-:Y:S01]  /*6410*/  @!P5 IMAD.IADD R92, R92, 0x1, -R7.reuse ;  /* 0x000000015c5cd824 */ /* 0x100fe200078e0a07 */
[----:B------:R-:W-:Y:S01]  /*6420*/  ISETP.GE.AND P5, PT, R11, RZ, PT ;  /* 0x000000ff0b00720c */ /* 0x000fe20003fa6270 */
[----:B------:R-:W-:Y:S02]  /*6430*/  IMAD.MOV R4, RZ, RZ, -R4 ;  /* 0x000000ffff047224 */ /* 0x000fe400078e0a04 */
[----:B------:R-:W-:Y:S01]  /*6440*/  @!P4 IMAD.MOV R82, RZ, RZ, -R82 ;  /* 0x000000ffff52c224 */ /* 0x000fe200078e0a52 */
[C---:B------:R-:W-:Y:S01]  /*6450*/  ISETP.GT.U32.AND P4, PT, R7.reuse, R92, PT ;  /* 0x0000005c0700720c */ /* 0x040fe20003f84070 */
[----:B------:R-:W-:Y:S01]  /*6460*/  @!P2 IMAD.IADD R94, R94, 0x1, -R7 ;  /* 0x000000015e5ea824 */ /* 0x000fe200078e0a07 */
[----:B------:R-:W-:Y:S01]  /*6470*/  ISETP.GE.AND P2, PT, R10, RZ, PT ;  /* 0x000000ff0a00720c */ /* 0x000fe20003f46270 */
[----:B------:R-:W-:Y:S02]  /*6480*/  VIADD R12, R8, 0x144 ;  /* 0x00000144080c7836 */ /* 0x000fe40000000000 */
[----:B------:R-:W-:-:S02]  /*6490*/  IMAD R90, R7, R4, R90 ;  /* 0x00000004075a7224 */ /* 0x000fc400078e025a */
[----:B------:R-:W-:Y:S01]  /*64a0*/  IMAD.HI.U32 R10, R9, R154, RZ ;  /* 0x0000009a090a7227 */ /* 0x000fe200078e00ff */
[----:B------:R-:W-:-:S03]  /*64b0*/  IABS R88, R12 ;  /* 0x0000000c00587213 */ /* 0x000fc60000000000 */
[----:B------:R-:W-:Y:S02]  /*64c0*/  @!P0 IMAD.IADD R86, R86, 0x1, -R7 ;  /* 0x0000000156568824 */ /* 0x000fe400078e0a07 */
[----:B------:R-:W-:Y:S01]  /*64d0*/  @!P1 IMAD.MOV R94, RZ, RZ, -R94 ;  /* 0x000000ffff5e9224 */ /* 0x000fe200078e0a5e */
[C---:B------:R-:W-:Y:S01]  /*64e0*/  ISETP.GT.U32.AND P1, PT, R7.reuse, R90, PT ;  /* 0x0000005a0700720c */ /* 0x040fe20003f24070 */
[----:B------:R-:W-:Y:S01]  /*64f0*/  IMAD.MOV R10, RZ, RZ, -R10 ;  /* 0x000000ffff0a7224 */ /* 0x000fe200078e0a0a */
[----:B------:R-:W-:Y:S01]  /*6500*/  ISETP.GT.U32.AND P0, PT, R7, R86, PT ;  /* 0x000000560700720c */ /* 0x000fe20003f04070 */
[----:B------:R-:W-:-:S04]  /*6510*/  IMAD.HI.U32 R4, R9, R88, RZ ;  /* 0x0000005809047227 */ /* 0x000fc800078e00ff */
[--C-:B------:R-:W-:Y:S01]  /*6520*/  @!P4 IMAD.IADD R92, R92, 0x1, -R7.reuse ;  /* 0x000000015c5cc824 */ /* 0x100fe200078e0a07 */
[----:B------:R-:W-:Y:S01]  /*6530*/  ISETP.GE.AND P4, PT, R13, RZ, PT ;  /* 0x000000ff0d00720c */ /* 0x000fe20003f86270 */
[C---:B------:R-:W-:Y:S02]  /*6540*/  IMAD R154, R7.reuse, R10, R154 ;  /* 0x0000000a079a7224 */ /* 0x040fe400078e029a */
[----:B------:R-:W-:Y:S02]  /*6550*/  IMAD.MOV R4, RZ, RZ, -R4 ;  /* 0x000000ffff047224 */ /* 0x000fe400078e0a04 */
[----:B------:R-:W-:Y:S01]  /*6560*/  @!P6 IMAD.MOV R92, RZ, RZ, -R92 ;  /* 0x000000ffff5ce224 */ /* 0x000fe200078e0a5c */
[C---:B------:R-:W-:Y:S01]  /*6570*/  ISETP.GT.U32.AND P6, PT, R7.reuse, R154, PT ;  /* 0x0000009a0700720c */ /* 0x040fe20003fc4070 */
[----:B------:R-:W-:Y:S02]  /*6580*/  IMAD R88, R7, R4, R88 ;  /* 0x0000000407587224 */ /* 0x000fe400078e0258 */
[----:B------:R-:W-:-:S02]  /*6590*/  @!P1 IMAD.IADD R90, R90, 0x1, -R7 ;  /* 0x000000015a5a9824 */ /* 0x000fc400078e0a07 */
[--C-:B------:R-:W-:Y:S01]  /*65a0*/  @!P0 IMAD.IADD R86, R86, 0x1, -R7.reuse ;  /* 0x0000000156568824 */ /* 0x100fe200078e0a07 */
[C---:B------:R-:W-:Y:S01]  /*65b0*/  ISETP.GT.U32.AND P0, PT, R7.reuse, R88, PT ;  /* 0x000000580700720c */ /* 0x040fe20003f04070 */
[----:B------:R-:W-:Y:S01]  /*65c0*/  @!P3 IMAD.MOV R84, RZ, RZ, -R84 ;  /* 0x000000ffff54b224 */ /* 0x000fe200078e0a54 */
[C---:B------:R-:W-:Y:S01]  /*65d0*/  ISETP.GT.U32.AND P1, PT, R7.reuse, R90, PT ;  /* 0x0000005a0700720c */ /* 0x040fe20003f24070 */
[----:B------:R-:W-:Y:S01]  /*65e0*/  VIADD R11, R8, 0x13c ;  /* 0x0000013c080b7836 */ /* 0x000fe20000000000 */
[----:B------:R-:W-:Y:S01]  /*65f0*/  ISETP.GE.AND P3, PT, R12, RZ, PT ;  /* 0x000000ff0c00720c */ /* 0x000fe20003f66270 */
[----:B------:R-:W-:Y:S02]  /*6600*/  VIADD R12, R8, 0x134 ;  /* 0x00000134080c7836 */ /* 0x000fe40000000000 */
[--C-:B------:R-:W-:Y:S01]  /*6610*/  @!P6 IMAD.IADD R154, R154, 0x1, -R7.reuse ;  /* 0x000000019a9ae824 */ /* 0x100fe200078e0a07 */
[----:B------:R-:W-:Y:S01]  /*6620*/  IABS R156, R11 ;  /* 0x0000000b009c7213 */ /* 0x000fe20000000000 */
[----:B------:R-:W-:Y:S01]  /*6630*/  VIADD R10, R8, 0x138 ;  /* 0x00000138080a7836 */ /* 0x000fe20000000000 */
[----:B------:R-:W-:Y:S01]  /*6640*/  IABS R160, R12 ;  /* 0x0000000c00a07213 */ /* 0x000fe20000000000 */
[----:B------:R-:W-:Y:S01]  /*6650*/  @!P2 IMAD.MOV R86, RZ, RZ, -R86 ;  /* 0x000000ffff56a224 */ /* 0x000fe200078e0a56 */
[----:B------:R-:W-:Y:S01]  /*6660*/  ISETP.GT.U32.AND P6, PT, R7, R154, PT ;  /* 0x0000009a0700720c */ /* 0x000fe20003fc4070 */
[--C-:B------:R-:W-:Y:S01]  /*6670*/  @!P0 IMAD.IADD R88, R88, 0x1, -R7.reuse ;  /* 0x0000000158588824 */ /* 0x100fe200078e0a07 */
[----:B------:R-:W-:Y:S01]  /*6680*/  IABS R158, R10 ;  /* 0x0000000a009e7213 */ /* 0x000fe20000000000 */
[----:B------:R-:W-:Y:S01]  /*6690*/  @!P1 IMAD.IADD R90, R90, 0x1, -R7 ;  /* 0x000000015a5a9824 */ /* 0x000fe200078e0a07 */
[----:B------:R-:W-:Y:S01]  /*66a0*/  ISETP.GE.AND P1, PT, R10, RZ, PT ;  /* 0x000000ff0a00720c */ /* 0x000fe20003f26270 */
[----:B------:R-:W-:Y:S01]  /*66b0*/  IMAD.HI.U32 R10, R9, R160, RZ ;  /* 0x000000a0090a7227 */ /* 0x000fe200078e00ff */
[----:B------:R-:W-:-:S02]  /*66c0*/  ISETP.GT.U32.AND P0, PT, R7, R88, PT ;  /* 0x000000580700720c */ /* 0x000fc40003f04070 */
[----:B------:R-:W-:Y:S01]  /*66d0*/  ISETP.GE.AND P2, PT, R11, RZ, PT ;  /* 0x000000ff0b00720c */ /* 0x000fe20003f46270 */
[----:B------:R-:W-:-:S04]  /*66e0*/  IMAD.HI.U32 R4, R9, R156, RZ ;  /* 0x0000009c09047227 */ /* 0x000fc800078e00ff */
[----:B------:R-:W-:Y:S02]  /*66f0*/  IMAD.MOV R10, RZ, RZ, -R10 ;  /* 0x000000ffff0a7224 */ /* 0x000fe400078e0a0a */
[----:B------:R-:W-:Y:S02]  /*6700*/  IMAD.MOV R11, RZ, RZ, -R4 ;  /* 0x000000ffff0b7224 */ /* 0x000fe400078e0a04 */
[C---:B------:R-:W-:Y:S02]  /*6710*/  IMAD R160, R7.reuse, R10, R160 ;  /* 0x0000000a07a07224 */ /* 0x040fe400078e02a0 */
[----:B------:R-:W-:Y:S02]  /*6720*/  @!P6 IMAD.IADD R154, R154, 0x1, -R7 ;  /* 0x000000019a9ae824 */ /* 0x000fe400078e0a07 */
[C---:B------:R-:W-:Y:S02]  /*6730*/  IMAD R156, R7.reuse, R11, R156 ;  /* 0x0000000b079c7224 */ /* 0x040fe400078e029c */
[----:B------:R-:W-:Y:S01]  /*6740*/  @!P4 IMAD.MOV R154, RZ, RZ, -R154 ;  /* 0x000000ffff9ac224 */ /* 0x000fe200078e0a9a */
[----:B------:R-:W-:Y:S01]  /*6750*/  ISETP.GT.U32.AND P4, PT, R7, R160, PT ;  /* 0x000000a00700720c */ /* 0x000fe20003f84070 */
[----:B------:R-:W-:Y:S01]  /*6760*/  @!P5 IMAD.MOV R90, RZ, RZ, -R90 ;  /* 0x000000ffff5ad224 */ /* 0x000fe200078e0a5a */
[----:B------:R-:W-:Y:S01]  /*6770*/  ISETP.GE.AND P5, PT, R12, RZ, PT ;  /* 0x000000ff0c00720c */ /* 0x000fe20003fa6270 */
[----:B------:R-:W-:-:S04]  /*6780*/  IMAD.HI.U32 R4, R9, R158, RZ ;  /* 0x0000009e09047227 */ /* 0x000fc800078e00ff */
[--C-:B------:R-:W-:Y:S01]  /*6790*/  @!P0 IMAD.IADD R88, R88, 0x1, -R7.reuse ;  /* 0x0000000158588824 */ /* 0x100fe200078e0a07 */
[C---:B------:R-:W-:Y:S01]  /*67a0*/  ISETP.GT.U32.AND P0, PT, R7.reuse, R156, PT ;  /* 0x0000009c0700720c */ /* 0x040fe20003f04070 */
[C---:B------:R-:W-:Y:S02]  /*67b0*/  VIADD R12, R8.reuse, 0x12c ;  /* 0x0000012c080c7836 */ /* 0x040fe40000000000 */
[----:B------:R-:W-:Y:S02]  /*67c0*/  IMAD.MOV R4, RZ, RZ, -R4 ;  /* 0x000000ffff047224 */ /* 0x000fe400078e0a04 */
[----:B------:R-:W-:Y:S01]  /*67d0*/  VIADD R15, R8, 0x124 ;  /* 0x00000124080f7836 */ /* 0x000fe20000000000 */
[----:B------:R-:W-:Y:S01]  /*67e0*/  IABS R164, R12 ;  /* 0x0000000c00a47213 */ /* 0x000fe20000000000 */
[----:B------:R-:W-:Y:S02]  /*67f0*/  IMAD R158, R7, R4, R158 ;  /* 0x00000004079e7224 */ /* 0x000fe400078e029e */
[----:B------:R-:W-:Y:S01]  /*6800*/  @!P4 IMAD.IADD R160, R160, 0x1, -R7 ;  /* 0x00000001a0a0c824 */ /* 0x000fe200078e0a07 */
[----:B------:R-:W-:Y:S01]  /*6810*/  IABS R168, R15 ;  /* 0x0000000f00a87213 */ /* 0x000fe20000000000 */
[----:B------:R-:W-:-:S03]  /*6820*/  IMAD.HI.U32 R10, R9, R164, RZ ;  /* 0x000000a4090a7227 */ /* 0x000fc600078e00ff */
[C---:B------:R-:W-:Y:S01]  /*6830*/  ISETP.GT.U32.AND P4, PT, R7.reuse, R160, PT ;  /* 0x000000a00700720c */ /* 0x040fe20003f84070 */
[----:B------:R-:W-:Y:S01]  /*6840*/  @!P3 IMAD.MOV R88, RZ, RZ, -R88 ;  /* 0x000000ffff58b224 */ /* 0x000fe200078e0a58 */
[C---:B------:R-:W-:Y:S01]  /*6850*/  ISETP.GT.U32.AND P3, PT, R7.reuse, R158, PT ;  /* 0x0000009e0700720c */ /* 0x040fe20003f64070 */
[----:B------:R-:W-:Y:S02]  /*6860*/  VIADD R4, R8, 0x130 ;  /* 0x0000013008047836 */ /* 0x000fe40000000000 */
[----:B------:R-:W-:Y:S02]  /*6870*/  @!P0 IMAD.IADD R156, R156, 0x1, -R7 ;  /* 0x000000019c9c8824 */ /* 0x000fe400078e0a07 */
[----:B------:R-:W-:Y:S01]  /*6880*/  IMAD.MOV R10, RZ, RZ, -R10 ;  /* 0x000000ffff0a7224 */ /* 0x000fe200078e0a0a */
[----:B------:R-:W-:Y:S01]  /*6890*/  IABS R162, R4 ;  /* 0x0000000400a27213 */ /* 0x000fe20000000000 */
[----:B------:R-:W-:Y:S01]  /*68a0*/  VIADD R13, R8, 0x128 ;  /* 0x00000128080d7836 */ /* 0x000fe20000000000 */
[C---:B------:R-:W-:Y:S01]  /*68b0*/  ISETP.GT.U32.AND P0, PT, R7.reuse, R156, PT ;  /* 0x0000009c0700720c */ /* 0x040fe20003f04070 */
[----:B------:R-:W-:Y:S01]  /*68c0*/  IMAD R164, R7, R10, R164 ;  /* 0x0000000a07a47224 */ /* 0x000fe200078e02a4 */
[----:B------:R-:W-:Y:S01]  /*68d0*/  ISETP.GE.AND P6, PT, R4, RZ, PT ;  /* 0x000000ff0400720c */ /* 0x000fe20003fc6270 */
[----:B------:R-:W-:Y:S01]  /*68e0*/  IMAD.HI.U32 R10, R9, R168, RZ ;  /* 0x000000a8090a7227 */ /* 0x000fe200078e00ff */
[----:B------:R-:W-:-:S03]  /*68f0*/  IABS R166, R13 ;  /* 0x0000000d00a67213 */ /* 0x000fc60000000000 */
[----:B------:R-:W-:-:S04]  /*6900*/  IMAD.HI.U32 R4, R9, R162, RZ ;  /* 0x000000a209047227 */ /* 0x000fc800078e00ff */
[----:B------:R-:W-:Y:S02]  /*6910*/  IMAD.MOV R10, RZ, RZ, -R10 ;  /* 0x000000ffff0a7224 */ /* 0x000fe400078e0a0a */
[--C-:B------:R-:W-:Y:S02]  /*6920*/  @!P3 IMAD.IADD R158, R158, 0x1, -R7.reuse ;  /* 0x000000019e9eb824 */ /* 0x100fe400078e0a07 */
[----:B------:R-:W-:Y:S02]  /*6930*/  IMAD.MOV R11, RZ, RZ, -R4 ;  /* 0x000000ffff0b7224 */ /* 0x000fe400078e0a04 */
[C---:B------:R-:W-:Y:S01]  /*6940*/  IMAD R168, R7.reuse, R10, R168 ;  /* 0x0000000a07a87224 */ /* 0x040fe200078e02a8 */
[C---:B------:R-:W-:Y:S01]  /*6950*/  ISETP.GT.U32.AND P3, PT, R7.reuse, R158, PT ;  /* 0x0000009e0700720c */ /* 0x040fe20003f64070 */
[--C-:B------:R-:W-:Y:S02]  /*6960*/  @!P4 IMAD.IADD R160, R160, 0x1, -R7.reuse ;  /* 0x00000001a0a0c824 */ /* 0x100fe400078e0a07 */
[----:B------:R-:W-:Y:S01]  /*6970*/  @!P0 IMAD.IADD R156, R156, 0x1, -R7 ;  /* 0x000000019c9c8824 */ /* 0x000fe200078e0a07 */
[----:B------:R-:W-:Y:S01]  /*6980*/  ISETP.GE.AND P0, PT, R12, RZ, PT ;  /* 0x000000ff0c00720c */ /* 0x000fe20003f06270 */
[----:B------:R-:W-:-:S02]  /*6990*/  IMAD R162, R7, R11, R162 ;  /* 0x0000000b07a27224 */ /* 0x000fc400078e02a2 */
[----:B------:R-:W-:Y:S01]  /*69a0*/  @!P5 IMAD.MOV R160, RZ, RZ, -R160 ;  /* 0x000000ffffa0d224 */ /* 0x000fe200078e0aa0 */
[----:B------:R-:W-:Y:S01]  /*69b0*/  ISETP.GT.U32.AND P5, PT, R7, R168, PT ;  /* 0x000000a80700720c */ /* 0x000fe20003fa4070 */
[----:B------:R-:W-:Y:S02]  /*69c0*/  VIADD R11, R8, 0x120 ;  /* 0x00000120080b7836 */ /* 0x000fe40000000000 */
[----:B------:R-:W-:-:S03]  /*69d0*/  IMAD.HI.U32 R4, R9, R166, RZ ;  /* 0x000000a609047227 */ /* 0x000fc600078e00ff */
[----:B------:R-:W-:Y:S01]  /*69e0*/  IABS R170, R11 ;  /* 0x0000000b00aa7213 */ /* 0x000fe20000000000 */
[----:B------:R-:W-:Y:S01]  /*69f0*/  @!P2 IMAD.MOV R156, RZ, RZ, -R156 ;  /* 0x000000ffff9ca224 */ /* 0x000fe200078e0a9c */
[C---:B------:R-:W-:Y:S01]  /*6a00*/  ISETP.GT.U32.AND P2, PT, R7.reuse, R164, PT ;  /* 0x000000a40700720c */ /* 0x040fe20003f44070 */
[----:B------:R-:W-:Y:S02]  /*6a10*/  IMAD.MOV R4, RZ, RZ, -R4 ;  /* 0x000000ffff047224 */ /* 0x000fe400078e0a04 */
[----:B------:R-:W-:Y:S02]  /*6a20*/  VIADD R12, R8, 0x11c ;  /* 0x0000011c080c7836 */ /* 0x000fe40000000000 */
[----:B------:R-:W-:Y:S02]  /*6a30*/  IMAD R166, R7, R4, R166 ;  /* 0x0000000407a67224 */ /* 0x000fe400078e02a6 */
[----:B------:R-:W-:Y:S01]  /*6a40*/  IMAD.HI.U32 R4, R9, R170, RZ ;  /* 0x000000aa09047227 */ /* 0x000fe200078e00ff */
[----:B------:R-:W-:-:S02]  /*6a50*/  IABS R172, R12 ;  /* 0x0000000c00ac7213 */ /* 0x000fc40000000000 */
[C---:B------:R-:W-:Y:S01]  /*6a60*/  ISETP.GT.U32.AND P4, PT, R7.reuse, R166, PT ;  /* 0x000000a60700720c */ /* 0x040fe20003f84070 */
[--C-:B------:R-:W-:Y:S01]  /*6a70*/  @!P3 IMAD.IADD R158, R158, 0x1, -R7.reuse ;  /* 0x000000019e9eb824 */ /* 0x100fe200078e0a07 */
[C---:B------:R-:W-:Y:S01]  /*6a80*/  ISETP.GT.U32.AND P3, PT, R7.reuse, R162, PT ;  /* 0x000000a20700720c */ /* 0x040fe20003f64070 */
[--C-:B------:R-:W-:Y:S02]  /*6a90*/  @!P5 IMAD.IADD R168, R168, 0x1, -R7.reuse ;  /* 0x00000001a8a8d824 */ /* 0x100fe400078e0a07 */
[----:B------:R-:W-:Y:S02]  /*6aa0*/  IMAD.MOV R4, RZ, RZ, -R4 ;  /* 0x000000ffff047224 */ /* 0x000fe400078e0a04 */
[----:B------:R-:W-:Y:S01]  /*6ab0*/  @!P2 IMAD.IADD R164, R164, 0x1, -R7 ;  /* 0x00000001a4a4a824 */ /* 0x000fe200078e0a07 */
[C---:B------:R-:W-:Y:S01]  /*6ac0*/  ISETP.GT.U32.AND P5, PT, R7.reuse, R168, PT ;  /* 0x000000a80700720c */ /* 0x040fe20003fa4070 */
[----:B------:R-:W-:Y:S02]  /*6ad0*/  IMAD R170, R7, R4, R170 ;  /* 0x0000000407aa7224 */ /* 0x000fe400078e02aa */
[----:B------:R-:W-:Y:S01]  /*6ae0*/  IMAD.HI.U32 R4, R9, R172, RZ ;  /* 0x000000ac09047227 */ /* 0x000fe200078e00ff */
[----:B------:R-:W-:-:S03]  /*6af0*/  ISETP.GT.U32.AND P2, PT, R7, R164, PT ;  /* 0x000000a40700720c */ /* 0x000fc60003f44070 */
[----:B------:R-:W-:Y:S02]  /*6b00*/  IMAD.MOV R4, RZ, RZ, -R4 ;  /* 0x000000ffff047224 */ /* 0x000fe400078e0a04 */
[--C-:B------:R-:W-:Y:S02]  /*6b10*/  @!P3 IMAD.IADD R162, R162, 0x1, -R7.reuse ;  /* 0x00000001a2a2b824 */ /* 0x100fe400078e0a07 */
[--C-:B------:R-:W-:Y:S02]  /*6b20*/  @!P4 IMAD.IADD R166, R166, 0x1, -R7.reuse ;  /* 0x00000001a6a6c824 */ /* 0x100fe400078e0a07 */
[C---:B------:R-:W-:Y:S01]  /*6b30*/  IMAD R172, R7.reuse, R4, R172 ;  /* 0x0000000407ac7224 */ /* 0x040fe200078e02ac */
[----:B------:R-:W-:Y:S01]  /*6b40*/  ISETP.GT.U32.AND P3, PT, R7, R162, PT ;  /* 0x000000a20700720c */ /* 0x000fe20003f64070 */
[----:B------:R-:W-:Y:S01]  /*6b50*/  @!P1 IMAD.MOV R158, RZ, RZ, -R158 ;  /* 0x000000ffff9e9224 */ /* 0x000fe200078e0a9e */
[----:B------:R-:W-:Y:S01]  /*6b60*/  ISETP.GE.AND P1, PT, R13, RZ, PT ;  /* 0x000000ff0d00720c */ /* 0x000fe20003f26270 */
[----:B------:R-:W-:Y:S01]  /*6b70*/  VIADD R13, R8, 0x118 ;  /* 0x00000118080d7836 */ /* 0x000fe20000000000 */
[C---:B------:R-:W-:Y:S01]  /*6b80*/  ISETP.GT.U32.AND P4, PT, R7.reuse, R166, PT ;  /* 0x000000a60700720c */ /* 0x040fe20003f84070 */
[--C-:B------:R-:W-:Y:S01]  /*6b90*/  @!P5 IMAD.IADD R168, R168, 0x1, -R7.reuse ;  /* 0x00000001a8a8d824 */ /* 0x100fe200078e0a07 */
[C---:B------:R-:W-:Y:S01]  /*6ba0*/  ISETP.GT.U32.AND P5, PT, R7.reuse, R172, PT ;  /* 0x000000ac0700720c */ /* 0x040fe20003fa4070 */
[----:B------:R-:W-:Y:S01]  /*6bb0*/  @!P2 IMAD.IADD R164, R164, 0x1, -R7 ;  /* 0x00000001a4a4a824 */ /* 0x000fe200078e0a07 */
[----:B------:R-:W-:Y:S01]  /*6bc0*/  IABS R174, R13 ;  /* 0x0000000d00ae7213 */ /* 0x000fe20000000000 */
[----:B------:R-:W-:Y:S01]  /*6bd0*/  VIADD R4, R8, 0x114 ;  /* 0x0000011408047836 */ /* 0x000fe20000000000 */
[----:B------:R-:W-:Y:S01]  /*6be0*/  ISETP.GT.U32.AND P2, PT, R7, R170, PT ;  /* 0x000000aa0700720c */ /* 0x000fe20003f44070 */
[----:B------:R-:W-:Y:S01]  /*6bf0*/  @!P0 IMAD.MOV R164, RZ, RZ, -R164 ;  /* 0x000000ffffa48224 */ /* 0x000fe200078e0aa4 */
[----:B------:R-:W-:Y:S01]  /*6c00*/  ISETP.GE.AND P0, PT, R12, RZ, PT ;  /* 0x000000ff0c00720c */ /* 0x000fe20003f06270 */
[----:B------:R-:W-:Y:S01]  /*6c10*/  IMAD.HI.U32 R10, R9, R174, RZ ;  /* 0x000000ae090a7227 */ /* 0x000fe200078e00ff */
[----:B------:R-:W-:-:S03]  /*6c20*/  IABS R176, R4 ;  /* 0x0000000400b07213 */ /* 0x000fc60000000000 */
[--C-:B------:R-:W-:Y:S01]  /*6c30*/  @!P3 IMAD.IADD R162, R162, 0x1, -R7.reuse ;  /* 0x00000001a2a2b824 */ /* 0x100fe200078e0a07 */
[----:B------:R-:W-:Y:S01]  /*6c40*/  ISETP.GE.AND P3, PT, R15, RZ, PT ;  /* 0x000000ff0f00720c */ /* 0x000fe20003f66270 */
[----:B------:R-:W-:Y:S02]  /*6c50*/  IMAD.MOV R10, RZ, RZ, -R10 ;  /* 0x000000ffff0a7224 */ /* 0x000fe400078e0a0a */
[--C-:B------:R-:W-:Y:S01]  /*6c60*/  @!P4 IMAD.IADD R166, R166, 0x1, -R7.reuse ;  /* 0x00000001a6a6c824 */ /* 0x100fe200078e0a07 */
[----:B------:R-:W-:Y:S01]  /*6c70*/  ISETP.GE.AND P4, PT, R13, RZ, PT ;  /* 0x000000ff0d00720c */ /* 0x000fe20003f86270 */
[--C-:B------:R-:W-:Y:S02]  /*6c80*/  @!P5 IMAD.IADD R172, R172, 0x1, -R7.reuse ;  /* 0x00000001acacd824 */ /* 0x100fe400078e0a07 */
[C---:B------:R-:W-:Y:S02]  /*6c90*/  IMAD R174, R7.reuse, R10, R174 ;  /* 0x0000000a07ae7224 */ /* 0x040fe400078e02ae */
[----:B------:R-:W-:Y:S01]  /*6ca0*/  @!P2 IMAD.IADD R170, R170, 0x1, -R7 ;  /* 0x00000001aaaaa824 */ /* 0x000fe200078e0a07 */
[----:B------:R-:W-:Y:S01]  /*6cb0*/  ISETP.GT.U32.AND P5, PT, R7, R172, PT ;  /* 0x000000ac0700720c */ /* 0x000fe20003fa4070 */
[----:B------:R-:W-:-:S02]  /*6cc0*/  VIADD R10, R8, 0x110 ;  /* 0x00000110080a7836 */ /* 0x000fc40000000000 */
[----:B------:R-:W-:Y:S01]  /*6cd0*/  @!P1 IMAD.MOV R166, RZ, RZ, -R166 ;  /* 0x000000ffffa69224 */ /* 0x000fe200078e0aa6 */
[----:B------:R-:W-:Y:S01]  /*6ce0*/  ISETP.GE.AND P1, PT, R4, RZ, PT ;  /* 0x000000ff0400720c */ /* 0x000fe20003f26270 */
[----:B------:R-:W-:Y:S01]  /*6cf0*/  IMAD.HI.U32 R4, R9, R176, RZ ;  /* 0x000000b009047227 */ /* 0x000fe200078e00ff */
[----:B------:R-:W-:Y:S02]  /*6d00*/  ISETP.GT.U32.AND P2, PT, R7, R170, PT ;  /* 0x000000aa0700720c */ /* 0x000fe40003f44070 */
[----:B------:R-:W-:Y:S01]  /*6d10*/  IABS R178, R10 ;  /* 0x0000000a00b27213 */ /* 0x000fe20000000000 */
[----:B------:R-:W-:Y:S02]  /*6d20*/  IMAD.MOV R4, RZ, RZ, -R4 ;  /* 0x000000ffff047224 */ /* 0x000fe400078e0a04 */
[----:B------:R-:W-:Y:S01]  /*6d30*/  @!P6 IMAD.MOV R162, RZ, RZ, -R162 ;  /* 0x000000ffffa2e224 */ /* 0x000fe200078e0aa2 */
[----:B------:R-:W-:Y:S01]  /*6d40*/  ISETP.GE.AND P6, PT, R11, RZ, PT ;  /* 0x000000ff0b00720c */ /* 0x000fe20003fc6270 */
[----:B------:R-:W-:Y:S01]  /*6d50*/  @!P3 IMAD.MOV R168, RZ, RZ, -R168 ;  /* 0x000000ffffa8b224 */ /* 0x000fe200078e0aa8 */
[----:B------:R-:W-:Y:S01]  /*6d60*/  ISETP.GE.AND P3, PT, R10, RZ, PT ;  /* 0x000000ff0a00720c */ /* 0x000fe20003f66270 */
[----:B------:R-:W-:-:S04]  /*6d70*/  IMAD.HI.U32 R10, R9, R178, RZ ;  /* 0x000000b2090a7227 */ /* 0x000fc800078e00ff */
[C---:B------:R-:W-:Y:S02]  /*6d80*/  IMAD R176, R7.reuse, R4, R176 ;  /* 0x0000000407b07224 */ /* 0x040fe400078e02b0 */
[----:B------:R-:W-:Y:S02]  /*6d90*/  IMAD.MOV R10, RZ, RZ, -R10 ;  /* 0x000000ffff0a7224 */ /* 0x000fe400078e0a0a */
[--C-:B------:R-:W-:Y:S01]  /*6da0*/  @!P5 IMAD.IADD R172, R172, 0x1, -R7.reuse ;  /* 0x00000001acacd824 */ /* 0x100fe200078e0a07 */
[C---:B------:R-:W-:Y:S01]  /*6db0*/  ISETP.GT.U32.AND P5, PT, R7.reuse, R176, PT ;  /* 0x000000b00700720c */ /* 0x040fe20003fa4070 */
[----:B------:R-:W-:Y:S01]  /*6dc0*/  @!P2 IMAD.IADD R170, R170, 0x1, -R7 ;  /* 0x00000001aaaaa824 */ /* 0x000fe200078e0a07 */
[C---:B------:R-:W-:Y:S01]  /*6dd0*/  ISETP.GT.U32.AND P2, PT, R7.reuse, R174, PT ;  /* 0x000000ae0700720c */ /* 0x040fe20003f44070 */
[----:B------:R-:W-:Y:S02]  /*6de0*/  IMAD R178, R7, R10, R178 ;  /* 0x0000000a07b27224 */ /* 0x000fe400078e02b2 */
[----:B------:R-:W-:-:S02]  /*6df0*/  @!P6 IMAD.MOV R170, RZ, RZ, -R170 ;  /* 0x000000ffffaae224 */ /* 0x000fc400078e0aaa */
[C---:B------:R-:W-:Y:S01]  /*6e00*/  VIADD R11, R8.reuse, 0x10c ;  /* 0x0000010c080b7836 */ /* 0x040fe20000000000 */
[----:B------:R-:W-:Y:S01]  /*6e10*/  ISETP.GT.U32.AND P6, PT, R7, R178, PT ;  /* 0x000000b20700720c */ /* 0x000fe20003fc4070 */
[C---:B------:R-:W-:Y:S02]  /*6e20*/  VIADD R12, R8.reuse, 0x108 ;  /* 0x00000108080c7836 */ /* 0x040fe40000000000 */
[----:B------:R-:W-:Y:S01]  /*6e30*/  VIADD R13, R8, 0x104 ;  /* 0x00000104080d7836 */ /* 0x000fe20000000000 */
[----:B------:R-:W-:Y:S01]  /*6e40*/  IABS R180, R11 ;  /* 0x0000000b00b47213 */ /* 0x000fe20000000000 */
[--C-:B------:R-:W-:Y:S01]  /*6e50*/  @!P5 IMAD.IADD R176, R176, 0x1, -R7.reuse ;  /* 0x00000001b0b0d824 */ /* 0x100fe200078e0a07 */
[----:B------:R-:W-:Y:S01]  /*6e60*/  IABS R182, R12 ;  /* 0x0000000c00b67213 */ /* 0x000fe20000000000 */
[----:B------:R-:W-:Y:S01]  /*6e70*/  @!P2 IMAD.IADD R174, R174, 0x1, -R7 ;  /* 0x00000001aeaea824 */ /* 0x000fe200078e0a07 */
[----:B------:R-:W-:Y:S01]  /*6e80*/  IABS R184, R13 ;  /* 0x0000000d00b87213 */ /* 0x000fe20000000000 */
[----:B------:R-:W-:Y:S01]  /*6e90*/  IMAD.HI.U32 R4, R9, R180, RZ ;  /* 0x000000b409047227 */ /* 0x000fe200078e00ff */
[----:B------:R-:W-:-:S02]  /*6ea0*/  ISETP.GT.U32.AND P5, PT, R7, R176, PT ;  /* 0x000000b00700720c */ /* 0x000fc40003fa4070 */
[----:B------:R-:W-:Y:S01]  /*6eb0*/  ISETP.GT.U32.AND P2, PT, R7, R174, PT ;  /* 0x000000ae0700720c */ /* 0x000fe20003f44070 */
[----:B------:R-:W-:Y:S02]  /*6ec0*/  @!P6 IMAD.IADD R178, R178, 0x1, -R7 ;  /* 0x00000001b2b2e824 */ /* 0x000fe400078e0a07 */
[----:B------:R-:W-:Y:S02]  /*6ed0*/  IMAD.MOV R4, RZ, RZ, -R4 ;  /* 0x000000ffff047224 */ /* 0x000fe400078e0a04 */
[----:B------:R-:W-:Y:S01]  /*6ee0*/  IMAD.HI.U32 R10, R9, R182, RZ ;  /* 0x000000b6090a7227 */ /* 0x000fe200078e00ff */
[----:B------:R-:W-:-:S03]  /*6ef0*/  ISETP.GT.U32.AND P6, PT, R7, R178, PT ;  /* 0x000000b20700720c */ /* 0x000fc60003fc4070 */
[C---:B------:R-:W-:Y:S02]  /*6f00*/  IMAD R180, R7.reuse, R4, R180 ;  /* 0x0000000407b47224 */ /* 0x040fe400078e02b4 */
[----:B------:R-:W-:Y:S02]  /*6f10*/  IMAD.MOV R10, RZ, RZ, -R10 ;  /* 0x000000ffff0a7224 */ /* 0x000fe400078e0a0a */
[----:B------:R-:W-:Y:S02]  /*6f20*/  VIADD R15, R8, 0x100 ;  /* 0x00000100080f7836 */ /* 0x000fe40000000000 */
[----:B------:R-:W-:Y:S01]  /*6f30*/  @!P5 IMAD.IADD R176, R176, 0x1, -R7 ;  /* 0x00000001b0b0d824 */ /* 0x000fe200078e0a07 */
[----:B------:R-:W-:Y:S01]  /*6f40*/  ISETP.GT.U32.AND P5, PT, R7, R180, PT ;  /* 0x000000b40700720c */ /* 0x000fe20003fa4070 */
[----:B------:R-:W-:Y:S01]  /*6f50*/  IMAD.HI.U32 R4, R9, R184, RZ ;  /* 0x000000b809047227 */ /* 0x000fe200078e00ff */
[----:B------:R-:W-:-:S03]  /*6f60*/  IABS R186, R15 ;  /* 0x0000000f00ba7213 */ /* 0x000fc60000000000 */
[----:B------:R-:W-:Y:S01]  /*6f70*/  @!P0 IMAD.MOV R172, RZ, RZ, -R172 ;  /* 0x000000ffffac8224 */ /* 0x000fe200078e0aac */
[----:B------:R-:W-:Y:S01]  /*6f80*/  ISETP.GE.AND P0, PT, R11, RZ, PT ;  /* 0x000000ff0b00720c */ /* 0x000fe20003f06270 */
[C---:B------:R-:W-:Y:S02]  /*6f90*/  IMAD R182, R7.reuse, R10, R182 ;  /* 0x0000000a07b67224 */ /* 0x040fe400078e02b6 */
[----:B------:R-:W-:Y:S02]  /*6fa0*/  IMAD.MOV R11, RZ, RZ, -R4 ;  /* 0x000000ffff0b7224 */ /* 0x000fe400078e0a04 */
[----:B------:R-:W-:Y:S01]  /*6fb0*/  @!P6 IMAD.IADD R178, R178, 0x1, -R7 ;  /* 0x00000001b2b2e824 */ /* 0x000fe200078e0a07 */
[----:B------:R-:W-:Y:S01]  /*6fc0*/  ISETP.GT.U32.AND P6, PT, R7, R182, PT ;  /* 0x000000b60700720c */ /* 0x000fe20003fc4070 */
[----:B------:R-:W-:-:S04]  /*6fd0*/  IMAD.HI.U32 R4, R9, R186, RZ ;  /* 0x000000ba09047227 */ /* 0x000fc800078e00ff */
[C---:B------:R-:W-:Y:S02]  /*6fe0*/  IMAD R184, R7.reuse, R11, R184 ;  /* 0x0000000b07b87224 */ /* 0x040fe400078e02b8 */
[--C-:B------:R-:W-:Y:S01]  /*6ff0*/  @!P2 IMAD.IADD R174, R174, 0x1, -R7.reuse ;  /* 0x00000001aeaea824 */ /* 0x100fe200078e0a07 */
[----:B------:R-:W-:Y:S01]  /*7000*/  ISETP.GE.AND P2, PT, R12, RZ, PT ;  /* 0x000000ff0c00720c */ /* 0x000fe20003f46270 */
[----:B------:R-:W-:Y:S02]  /*7010*/  VIADD R16, R8, 0xfc ;  /* 0x000000fc08107836 */ /* 0x000fe40000000000 */
[----:B------:R-:W-:Y:S02]  /*7020*/  IMAD.MOV R12, RZ, RZ, -R4 ;  /* 0x000000ffff0c7224 */ /* 0x000fe400078e0a04 */
[--C-:B------:R-:W-:Y:S01]  /*7030*/  @!P5 IMAD.IADD R180, R180, 0x1, -R7.reuse ;  /* 0x00000001b4b4d824 */ /* 0x100fe200078e0a07 */
[C---:B------:R-:W-:Y:S01]  /*7040*/  ISETP.GT.U32.AND P5, PT, R7.reuse, R184, PT ;  /* 0x000000b80700720c */ /* 0x040fe20003fa4070 */
[----:B------:R-:W-:Y:S01]  /*7050*/  IMAD R186, R7, R12, R186 ;  /* 0x0000000c07ba7224 */ /* 0x000fe200078e02ba */
[----:B------:R-:W-:Y:S01]  /*7060*/  IABS R188, R16 ;  /* 0x0000001000bc7213 */ /* 0x000fe20000000000 */
[----:B------:R-:W-:-:S02]  /*7070*/  @!P6 IMAD.IADD R182, R182, 0x1, -R7 ;  /* 0x00000001b6b6e824 */ /* 0x000fc400078e0a07 */
[C---:B------:R-:W-:Y:S01]  /*7080*/  VIADD R17, R8.reuse, 0xf8 ;  /* 0x000000f808117836 */ /* 0x040fe20000000000 */
[----:B------:R-:W-:Y:S01]  /*7090*/  ISETP.GT.U32.AND P6, PT, R7, R186, PT ;  /* 0x000000ba0700720c */ /* 0x000fe20003fc4070 */
[----:B------:R-:W-:Y:S02]  /*70a0*/  VIADD R18, R8, 0xf4 ;  /* 0x000000f408127836 */ /* 0x000fe40000000000 */
[----:B------:R-:W-:Y:S01]  /*70b0*/  IMAD.HI.U32 R10, R9, R188, RZ ;  /* 0x000000bc090a7227 */ /* 0x000fe200078e00ff */
[----:B------:R-:W-:Y:S02]  /*70c0*/  IABS R190, R17 ;  /* 0x0000001100be7213 */ /* 0x000fe40000000000 */
[----:B------:R-:W-:Y:S01]  /*70d0*/  IABS R192, R18 ;  /* 0x0000001200c07213 */ /* 0x000fe20000000000 */
[----:B------:R-:W-:Y:S02]  /*70e0*/  IMAD.MOV R10, RZ, RZ, -R10 ;  /* 0x000000ffff0a7224 */ /* 0x000fe400078e0a0a */
[----:B------:R-:W-:Y:S01]  /*70f0*/  @!P5 IMAD.IADD R184, R184, 0x1, -R7 ;  /* 0x00000001b8b8d824 */ /* 0x000fe200078e0a07 */
[C---:B------:R-:W-:Y:S01]  /*7100*/  ISETP.GT.U32.AND P5, PT, R7.reuse, R182, PT ;  /* 0x000000b60700720c */ /* 0x040fe20003fa4070 */
[----:B------:R-:W-:-:S02]  /*7110*/  IMAD R188, R7, R10, R188 ;  /* 0x0000000a07bc7224 */ /* 0x000fc400078e02bc */
[----:B------:R-:W-:Y:S01]  /*7120*/  @!P1 IMAD.MOV R176, RZ, RZ, -R176 ;  /* 0x000000ffffb09224 */ /* 0x000fe200078e0ab0 */
[----:B------:R-:W-:Y:S01]  /*7130*/  ISETP.GT.U32.AND P1, PT, R7, R184, PT ;  /* 0x000000b80700720c */ /* 0x000fe20003f24070 */
[----:B------:R-:W-:-:S04]  /*7140*/  IMAD.HI.U32 R11, R9, R190, RZ ;  /* 0x000000be090b7227 */ /* 0x000fc800078e00ff */
[----:B------:R-:W-:-:S04]  /*7150*/  IMAD.HI.U32 R4, R9, R192, RZ ;  /* 0x000000c009047227 */ /* 0x000fc800078e00ff */
[----:B------:R-:W-:Y:S01]  /*7160*/  @!P4 IMAD.MOV R174, RZ, RZ, -R174 ;  /* 0x000000ffffaec224 */ /* 0x000fe200078e0aae */
[C---:B------:R-:W-:Y:S01]  /*7170*/  ISETP.GT.U32.AND P4, PT, R7.reuse, R180, PT ;  /* 0x000000b40700720c */ /* 0x040fe20003f84070 */
[----:B------:R-:W-:Y:S02]  /*7180*/  @!P6 IMAD.IADD R186, R186, 0x1, -R7 ;  /* 0x00000001babae824 */ /* 0x000fe400078e0a07 */
[----:B------:R-:W-:Y:S01]  /*7190*/  @!P3 IMAD.MOV R178, RZ, RZ, -R178 ;  /* 0x000000ffffb2b224 */ /* 0x000fe200078e0ab2 */
[C---:B------:R-:W-:Y:S01]  /*71a0*/  ISETP.GT.U32.AND P3, PT, R7.reuse, R188, PT ;  /* 0x000000bc0700720c */ /* 0x040fe20003f64070 */
[----:B------:R-:W-:Y:S01]  /*71b0*/  IMAD.MOV R11, RZ, RZ, -R11 ;  /* 0x000000ffff0b7224 */ /* 0x000fe200078e0a0b */
[C---:B------:R-:W-:Y:S01]  /*71c0*/  ISETP.GT.U32.AND P6, PT, R7.reuse, R186, PT ;  /* 0x000000ba0700720c */ /* 0x040fe20003fc4070 */
[----:B------:R-:W-:Y:S02]  /*71d0*/  IMAD.MOV R4, RZ, RZ, -R4 ;  /* 0x000000ffff047224 */ /* 0x000fe400078e0a04 */
[----:B------:R-:W-:-:S02]  /*71e0*/  IMAD R190, R7, R11, R190 ;  /* 0x0000000b07be7224 */ /* 0x000fc400078e02be */
[C---:B------:R-:W-:Y:S02]  /*71f0*/  VIADD R12, R8.reuse, 0xec ;  /* 0x000000ec080c7836 */ /* 0x040fe40000000000 */
[----:B------:R-:W-:Y:S02]  /*7200*/  VIADD R11, R8, 0xf0 ;  /* 0x000000f0080b7836 */ /* 0x000fe40000000000 */
[C---:B------:R-:W-:Y:S01]  /*7210*/  IMAD R192, R7.reuse, R4, R192 ;  /* 0x0000000407c07224 */ /* 0x040fe200078e02c0 */
[----:B------:R-:W-:Y:S01]  /*7220*/  IABS R196, R12 ;  /* 0x0000000c00c47213 */ /* 0x000fe20000000000 */
[--C-:B------:R-:W-:Y:S01]  /*7230*/  @!P1 IMAD.IADD R184, R184, 0x1, -R7.reuse ;  /* 0x00000001b8b89824 */ /* 0x100fe200078e0a07 */
[----:B------:R-:W-:Y:S01]  /*7240*/  IABS R194, R11 ;  /* 0x0000000b00c27213 */ /* 0x000fe20000000000 */
[--C-:B------:R-:W-:Y:S01]  /*7250*/  @!P4 IMAD.IADD R180, R180, 0x1, -R7.reuse ;  /* 0x00000001b4b4c824 */ /* 0x100fe200078e0a07 */
[----:B------:R-:W-:Y:S01]  /*7260*/  ISETP.GT.U32.AND P1, PT, R7, R192, PT ;  /* 0x000000c00700720c */ /* 0x000fe20003f24070 */
[--C-:B------:R-:W-:Y:S01]  /*7270*/  @!P5 IMAD.IADD R182, R182, 0x1, -R7.reuse ;  /* 0x00000001b6b6d824 */ /* 0x100fe200078e0a07 */
[----:B------:R-:W-:Y:S01]  /*7280*/  ISETP.GE.AND P5, PT, R13, RZ, PT ;  /* 0x000000ff0d00720c */ /* 0x000fe20003fa6270 */
[----:B------:R-:W-:Y:S01]  /*7290*/  @!P3 IMAD.IADD R188, R188, 0x1, -R7 ;  /* 0x00000001bcbcb824 */ /* 0x000fe200078e0a07 */
[----:B------:R-:W-:Y:S01]  /*72a0*/  ISETP.GT.U32.AND P4, PT, R7, R190, PT ;  /* 0x000000be0700720c */ /* 0x000fe20003f84070 */
[----:B------:R-:W-:Y:S01]  /*72b0*/  IMAD.HI.U32 R10, R9, R196, RZ ;  /* 0x000000c4090a7227 */ /* 0x000fe200078e00ff */
[----:B------:R-:W-:-:S03]  /*72c0*/  ISETP.GE.AND P3, PT, R16, RZ, PT ;  /* 0x000000ff1000720c */ /* 0x000fc60003f66270 */
[----:B------:R-:W-:-:S04]  /*72d0*/  IMAD.HI.U32 R4, R9, R194, RZ ;  /* 0x000000c209047227 */ /* 0x000fc800078e00ff */
[----:B------:R-:W-:Y:S01]  /*72e0*/  @!P6 IMAD.IADD R186, R186, 0x1, -R7 ;  /* 0x00000001babae824 */ /* 0x000fe200078e0a07 */
[----:B------:R-:W-:Y:S01]  /*72f0*/  ISETP.GE.AND P6, PT, R15, RZ, PT ;  /* 0x000000ff0f00720c */ /* 0x000fe20003fc6270 */
[----:B------:R-:W-:Y:S01]  /*7300*/  @!P0 IMAD.MOV R180, RZ, RZ, -R180 ;  /* 0x000000ffffb48224 */ /* 0x000fe200078e0ab4 */
[C---:B------:R-:W-:Y:S01]  /*7310*/  ISETP.GT.U32.AND P0, PT, R7.reuse, R188, PT ;  /* 0x000000bc0700720c */ /* 0x040fe20003f04070 */
[----:B------:R-:W-:Y:S02]  /*7320*/  IMAD.MOV R10, RZ, RZ, -R10 ;  /* 0x000000ffff0a7224 */ /* 0x000fe400078e0a0a */
[----:B------:R-:W-:Y:S02]  /*7330*/  IMAD.MOV R4, RZ, RZ, -R4 ;  /* 0x000000ffff047224 */ /* 0x000fe400078e0a04 */
[C---:B------:R-:W-:Y:S02]  /*7340*/  IMAD R196, R7.reuse, R10, R196 ;  /* 0x0000000a07c47224 */ /* 0x040fe400078e02c4 */
[----:B------:R-:W-:-:S02]  /*7350*/  IMAD R194, R7, R4, R194 ;  /* 0x0000000407c27224 */ /* 0x000fc400078e02c2 */
[----:B------:R-:W-:Y:S02]  /*7360*/  VIADD R10, R8, 0xe8 ;  /* 0x000000e8080a7836 */ /* 0x000fe40000000000 */
[--C-:B------:R-:W-:Y:S02]  /*7370*/  @!P1 IMAD.IADD R192, R192, 0x1, -R7.reuse ;  /* 0x00000001c0c09824 */ /* 0x100fe400078e0a07 */
[----:B------:R-:W-:Y:S01]  /*7380*/  @!P5 IMAD.MOV R184, RZ, RZ, -R184 ;  /* 0x000000ffffb8d224 */ /* 0x000fe200078e0ab8 */
[C---:B------:R-:W-:Y:S01]  /*7390*/  ISETP.GT.U32.AND P5, PT, R7.reuse, R194, PT ;  /* 0x000000c20700720c */ /* 0x040fe20003fa4070 */
[--C-:B------:R-:W-:Y:S01]  /*73a0*/  @!P4 IMAD.IADD R190, R190, 0x1, -R7.reuse ;  /* 0x00000001bebec824 */ /* 0x100fe200078e0a07 */
[C---:B------:R-:W-:Y:S01]  /*73b0*/  ISETP.GT.U32.AND P1, PT, R7.reuse, R192, PT ;  /* 0x000000c00700720c */ /* 0x040fe20003f24070 */
[----:B------:R-:W-:Y:S01]  /*73c0*/  @!P6 IMAD.MOV R186, RZ, RZ, -R186 ;  /* 0x000000ffffbae224 */ /* 0x000fe200078e0aba */
[----:B------:R-:W-:Y:S01]  /*73d0*/  IABS R198, R10 ;  /* 0x0000000a00c67213 */ /* 0x000fe20000000000 */
[----:B------:R-:W-:Y:S01]  /*73e0*/  @!P0 IMAD.IADD R188, R188, 0x1, -R7 ;  /* 0x00000001bcbc8824 */ /* 0x000fe200078e0a07 */
[----:B------:R-:W-:Y:S01]  /*73f0*/  ISETP.GE.AND P6, PT, R18, RZ, PT ;  /* 0x000000ff1200720c */ /* 0x000fe20003fc6270 */
[----:B------:R-:W-:Y:S01]  /*7400*/  @!P2 IMAD.MOV R182, RZ, RZ, -R182 ;  /* 0x000000ffffb6a224 */ /* 0x000fe200078e0ab6 */
[----:B------:R-:W-:Y:S01]  /*7410*/  ISETP.GT.U32.AND P0, PT, R7, R196, PT ;  /* 0x000000c40700720c */ /* 0x000fe20003f04070 */
[----:B------:R-:W-:Y:S01]  /*7420*/  IMAD.HI.U32 R4, R9, R198, RZ ;  /* 0x000000c609047227 */ /* 0x000fe200078e00ff */
[----:B------:R-:W-:-:S02]  /*7430*/  ISETP.GT.U32.AND P2, PT, R7, R190, PT ;  /* 0x000000be0700720c */ /* 0x000fc40003f44070 */
[----:B------:R-:W-:Y:S01]  /*7440*/  ISETP.GE.AND P4, PT, R17, RZ, PT ;  /* 0x000000ff1100720c */ /* 0x000fe20003f86270 */
[----:B------:R-:W-:Y:S02]  /*7450*/  IMAD.MOV R4, RZ, RZ, -R4 ;  /* 0x000000ffff047224 */ /* 0x000fe400078e0a04 */
[--C-:B------:R-:W-:Y:S01]  /*7460*/  @!P1 IMAD.IADD R192, R192, 0x1, -R7.reuse ;  /* 0x00000001c0c09824 */ /* 0x100fe200078e0a07 */
[----:B------:R-:W-:Y:S01]  /*7470*/  ISETP.GE.AND P1, PT, R12, RZ, PT ;  /* 0x000000ff0c00720c */ /* 0x000fe20003f26270 */
[--C-:B------:R-:W-:Y:S01]  /*7480*/  @!P5 IMAD.IADD R194, R194, 0x1, -R7.reuse ;  /* 0x00000001c2c2d824 */ /* 0x100fe200078e0a07 */
[----:B------:R-:W-:Y:S01]  /*7490*/  ISETP.GE.AND P5, PT, R10, RZ, PT ;  /* 0x000000ff0a00720c */ /* 0x000fe20003fa6270 */
[C---:B------:R-:W-:Y:S02]  /*74a0*/  IMAD R198, R7.reuse, R4, R198 ;  /* 0x0000000407c67224 */ /* 0x040fe400078e02c6 */
[----:B------:R-:W-:Y:S01]  /*74b0*/  @!P0 IMAD.IADD R196, R196, 0x1, -R7 ;  /* 0x00000001c4c48824 */ /* 0x000fe200078e0a07 */
[C---:B------:R-:W-:Y:S01]  /*74c0*/  ISETP.GT.U32.AND P0, PT, R7.reuse, R194, PT ;  /* 0x000000c20700720c */ /* 0x040fe20003f04070 */
[----:B------:R-:W-:Y:S01]  /*74d0*/  @!P6 IMAD.MOV R192, RZ, RZ, -R192 ;  /* 0x000000ffffc0e224 */ /* 0x000fe200078e0ac0 */
[----:B------:R-:W-:Y:S01]  /*74e0*/  ISETP.GT.U32.AND P6, PT, R7, R198, PT ;  /* 0x000000c60700720c */ /* 0x000fe20003fc4070 */
[----:B------:R-:W-:-:S02]  /*74f0*/  VIADD R13, R8, 0xe4 ;  /* 0x000000e4080d7836 */ /* 0x000fc40000000000 */
[----:B------:R-:W-:Y:S01]  /*7500*/  @!P2 IMAD.IADD R190, R190, 0x1, -R7 ;  /* 0x00000001bebea824 */ /* 0x000fe200078e0a07 */
[----:B------:R-:W-:Y:S01]  /*7510*/  ISETP.GE.AND P2, PT, R11, RZ, PT ;  /* 0x000000ff0b00720c */ /* 0x000fe20003f46270 */
[C---:B------:R-:W-:Y:S01]  /*7520*/  VIADD R4, R8.reuse, 0xe0 ;  /* 0x000000e008047836 */ /* 0x040fe20000000000 */
[----:B------:R-:W-:Y:S01]  /*7530*/  IABS R200, R13 ;  /* 0x0000000d00c87213 */ /* 0x000fe20000000000 */
[----:B------:R-:W-:Y:S01]  /*7540*/  @!P4 IMAD.MOV R190, RZ, RZ, -R190 ;  /* 0x000000ffffbec224 */ /* 0x000fe200078e0abe */
[----:B------:R-:W-:Y:S01]  /*7550*/  ISETP.GT.U32.AND P4, PT, R7, R196, PT ;  /* 0x000000c40700720c */ /* 0x000fe20003f84070 */
[----:B------:R-:W-:Y:S01]  /*7560*/  VIADD R12, R8, 0xd8 ;  /* 0x000000d8080c7836 */ /* 0x000fe20000000000 */
[----:B------:R-:W-:Y:S01]  /*7570*/  IABS R202, R4 ;  /* 0x0000000400ca7213 */ /* 0x000fe20000000000 */
[----:B------:R-:W-:-:S03]  /*7580*/  IMAD.HI.U32 R10, R9, R200, RZ ;  /* 0x000000c8090a7227 */ /* 0x000fc600078e00ff */
[----:B------:R-:W-:Y:S01]  /*7590*/  IABS R206, R12 ;  /* 0x0000000c00ce7213 */ /* 0x000fe20000000000 */
[--C-:B------:R-:W-:Y:S01]  /*75a0*/  @!P0 IMAD.IADD R194, R194, 0x1, -R7.reuse ;  /* 0x00000001c2c28824 */ /* 0x100fe200078e0a07 */
[----:B------:R-:W-:Y:S01]  /*75b0*/  ISETP.GE.AND P0, PT, R4, RZ, PT ;  /* 0x000000ff0400720c */ /* 0x000fe20003f06270 */
[----:B------:R-:W-:Y:S02]  /*75c0*/  @!P6 IMAD.IADD R198, R198, 0x1, -R7 ;  /* 0x00000001c6c6e824 */ /* 0x000fe400078e0a07 */
[----:B------:R-:W-:Y:S02]  /*75d0*/  IMAD.MOV R10, RZ, RZ, -R10 ;  /* 0x000000ffff0a7224 */ /* 0x000fe400078e0a0a */
[----:B------:R-:W-:Y:S01]  /*75e0*/  @!P2 IMAD.MOV R194, RZ, RZ, -R194 ;  /* 0x000000ffffc2a224 */ /* 0x000fe200078e0ac2 */
[----:B------:R-:W-:Y:S01]  /*75f0*/  ISETP.GT.U32.AND P2, PT, R7, R198, PT ;  /* 0x000000c60700720c */ /* 0x000fe20003f44070 */
[----:B------:R-:W-:-:S04]  /*7600*/  IMAD.HI.U32 R4, R9, R202, RZ ;  /* 0x000000ca09047227 */ /* 0x000fc800078e00ff */
[C---:B------:R-:W-:Y:S02]  /*7610*/  IMAD R200, R7.reuse, R10, R200 ;  /* 0x0000000a07c87224 */ /* 0x040fe400078e02c8 */
[----:B------:R-:W-:Y:S02]  /*7620*/  VIADD R10, R8, 0xdc ;  /* 0x000000dc080a7836 */ /* 0x000fe40000000000 */
[----:B------:R-:W-:Y:S02]  /*7630*/  IMAD.MOV R4, RZ, RZ, -R4 ;  /* 0x000000ffff047224 */ /* 0x000fe400078e0a04 */
[--C-:B------:R-:W-:Y:S01]  /*7640*/  @!P4 IMAD.IADD R196, R196, 0x1, -R7.reuse ;  /* 0x00000001c4c4c824 */ /* 0x100fe200078e0a07 */
[----:B------:R-:W-:Y:S01]  /*7650*/  IABS R204, R10 ;  /* 0x0000000a00cc7213 */ /* 0x000fe20000000000 */
[C---:B------:R-:W-:Y:S01]  /*7660*/  IMAD R202, R7.reuse, R4, R202 ;  /* 0x0000000407ca7224 */ /* 0x040fe200078e02ca */
[----:B------:R-:W-:Y:S01]  /*7670*/  ISETP.GE.AND P6, PT, R10, RZ, PT ;  /* 0x000000ff0a00720c */ /* 0x000fe20003fc6270 */
[----:B------:R-:W-:Y:S01]  /*7680*/  @!P2 IMAD.IADD R198, R198, 0x1, -R7 ;  /* 0x00000001c6c6a824 */ /* 0x000fe200078e0a07 */
[----:B------:R-:W-:Y:S01]  /*7690*/  ISETP.GT.U32.AND P4, PT, R7, R200, PT ;  /* 0x000000c80700720c */ /* 0x000fe20003f84070 */
[----:B------:R-:W-:Y:S01]  /*76a0*/  IMAD.HI.U32 R10, R9, R204, RZ ;  /* 0x000000cc090a7227 */ /* 0x000fe200078e00ff */
[----:B------:R-:W-:-:S03]  /*76b0*/  ISETP.GT.U32.AND P2, PT, R7, R202, PT ;  /* 0x000000ca0700720c */ /* 0x000fc60003f44070 */
[----:B------:R-:W-:Y:S02]  /*76c0*/  IMAD.MOV R10, RZ, RZ, -R10 ;  /* 0x000000ffff0a7224 */ /* 0x000fe400078e0a0a */
[----:B------:R-:W-:-:S04]  /*76d0*/  IMAD.HI.U32 R11, R9, R206, RZ ;  /* 0x000000ce090b7227 */ /* 0x000fc800078e00ff */
[C---:B------:R-:W-:Y:S02]  /*76e0*/  IMAD R204, R7.reuse, R10, R204 ;  /* 0x0000000a07cc7224 */ /* 0x040fe400078e02cc */
[----:B------:R-:W-:Y:S02]  /*76f0*/  IMAD.MOV R11, RZ, RZ, -R11 ;  /* 0x000000ffff0b7224 */ /* 0x000fe400078e0a0b */
[----:B------:R-:W-:Y:S02]  /*7700*/  VIADD R10, R8, 0xd4 ;  /* 0x000000d4080a7836 */ /* 0x000fe40000000000 */
[--C-:B------:R-:W-:Y:S02]  /*7710*/  @!P4 IMAD.IADD R200, R200, 0x1, -R7.reuse ;  /* 0x00000001c8c8c824 */ /* 0x100fe400078e0a07 */
[C---:B------:R-:W-:Y:S01]  /*7720*/  IMAD R206, R7.reuse, R11, R206 ;  /* 0x0000000b07ce7224 */ /* 0x040fe200078e02ce */
[----:B------:R-:W-:Y:S01]  /*7730*/  IABS R208, R10 ;  /* 0x0000000a00d07213 */ /* 0x000fe20000000000 */
[----:B------:R-:W-:Y:S01]  /*7740*/  @!P2 IMAD.IADD R202, R202, 0x1, -R7 ;  /* 0x00000001cacaa824 */ /* 0x000fe200078e0a07 */
[C---:B------:R-:W-:Y:S01]  /*7750*/  ISETP.GT.U32.AND P4, PT, R7.reuse, R200, PT ;  /* 0x000000c80700720c */ /* 0x040fe20003f84070 */
[----:B------:R-:W-:Y:S01]  /*7760*/  @!P5 IMAD.MOV R198, RZ, RZ, -R198 ;  /* 0x000000ffffc6d224 */ /* 0x000fe200078e0ac6 */
[----:B------:R-:W-:Y:S01]  /*7770*/  ISETP.GT.U32.AND P2, PT, R7, R206, PT ;  /* 0x000000ce0700720c */ /* 0x000fe20003f44070 */
[----:B------:R-:W-:Y:S01]  /*7780*/  IMAD.HI.U32 R4, R9, R208, RZ ;  /* 0x000000d009047227 */ /* 0x000fe200078e00ff */
[----:B------:R-:W-:-:S03]  /*7790*/  ISETP.GT.U32.AND P5, PT, R7, R202, PT ;  /* 0x000000ca0700720c */ /* 0x000fc60003fa4070 */
[----:B------:R-:W-:Y:S01]  /*77a0*/  @!P3 IMAD.MOV R188, RZ, RZ, -R188 ;  /* 0x000000ffffbcb224 */ /* 0x000fe200078e0abc */
[----:B------:R-:W-:Y:S01]  /*77b0*/  ISETP.GE.AND P3, PT, R13, RZ, PT ;  /* 0x000000ff0d00720c */ /* 0x000fe20003f66270 */
[----:B------:R-:W-:Y:S02]  /*77c0*/  IMAD.MOV R4, RZ, RZ, -R4 ;  /* 0x000000ffff047224 */ /* 0x000fe400078e0a04 */
[----:B------:R-:W-:Y:S02]  /*77d0*/  VIADD R13, R8, 0xcc ;  /* 0x000000cc080d7836 */ /* 0x000fe40000000000 */
[C---:B------:R-:W-:Y:S02]  /*77e0*/  IMAD R208, R7.reuse, R4, R208 ;  /* 0x0000000407d07224 */ /* 0x040fe400078e02d0 */
[--C-:B------:R-:W-:Y:S01]  /*77f0*/  @!P4 IMAD.IADD R200, R200, 0x1, -R7.reuse ;  /* 0x00000001c8c8c824 */ /* 0x100fe200078e0a07 */
[----:B------:R-:W-:Y:S01]  /*7800*/  IABS R212, R13 ;  /* 0x0000000d00d47213 */ /* 0x000fe20000000000 */
[--C-:B------:R-:W-:Y:S01]  /*7810*/  @!P5 IMAD.IADD R202, R202, 0x1, -R7.reuse ;  /* 0x00000001cacad824 */ /* 0x100fe200078e0a07 */
[C---:B------:R-:W-:Y:S01]  /*7820*/  ISETP.GT.U32.AND P5, PT, R7.reuse, R208, PT ;  /* 0x000000d00700720c */ /* 0x040fe20003fa4070 */
[----:B------:R-:W-:Y:S01]  /*7830*/  @!P2 IMAD.IADD R206, R206, 0x1, -R7 ;  /* 0x00000001cecea824 */ /* 0x000fe200078e0a07 */
[----:B------:R-:W-:Y:S01]  /*7840*/  ISETP.GT.U32.AND P4, PT, R7, R204, PT ;  /* 0x000000cc0700720c */ /* 0x000fe20003f84070 */
[----:B------:R-:W-:Y:S01]  /*7850*/  @!P3 IMAD.MOV R200, RZ, RZ, -R200 ;  /* 0x000000ffffc8b224 */ /* 0x000fe200078e0ac8 */
[----:B------:R-:W-:Y:S01]  /*7860*/  ISETP.GE.AND P3, PT, R10, RZ, PT ;  /* 0x000000ff0a00720c */ /* 0x000fe20003f66270 */
[----:B------:R-:W-:Y:S01]  /*7870*/  IMAD.HI.U32 R10, R9, R212, RZ ;  /* 0x000000d4090a7227 */ /* 0x000fe200078e00ff */
[----:B------:R-:W-:-:S03]  /*7880*/  ISETP.GT.U32.AND P2, PT, R7, R206, PT ;  /* 0x000000ce0700720c */ /* 0x000fc60003f44070 */
[----:B------:R-:W-:Y:S01]  /*7890*/  @!P1 IMAD.MOV R196, RZ, RZ, -R196 ;  /* 0x000000ffffc49224 */ /* 0x000fe200078e0ac4 */
[----:B------:R-:W-:Y:S01]  /*78a0*/  ISETP.GE.AND P1, PT, R12, RZ, PT ;  /* 0x000000ff0c00720c */ /* 0x000fe20003f26270 */
[C---:B------:R-:W-:Y:S02]  /*78b0*/  VIADD R15, R8.reuse, 0xc8 ;  /* 0x000000c8080f7836 */ /* 0x040fe40000000000 */
[----:B------:R-:W-:Y:S02]  /*78c0*/  VIADD R12, R8, 0xd0 ;  /* 0x000000d0080c7836 */ /* 0x000fe40000000000 */
[----:B------:R-:W-:Y:S01]  /*78d0*/  IMAD.MOV R10, RZ, RZ, -R10 ;  /* 0x000000ffff0a7224 */ /* 0x000fe200078e0a0a */
[----:B------:R-:W-:Y:S01]  /*78e0*/  IABS R214, R15 ;  /* 0x0000000f00d67213 */ /* 0x000fe20000000000 */
[----:B------:R-:W-:Y:S01]  /*78f0*/  @!P5 IMAD.IADD R208, R208, 0x1, -R7 ;  /* 0x00000001d0d0d824 */ /* 0x000fe200078e0a07 */
[----:B------:R-:W-:Y:S01]  /*7900*/  IABS R210, R12 ;  /* 0x0000000c00d27213 */ /* 0x000fe20000000000 */
[----:B------:R-:W-:-:S02]  /*7910*/  IMAD R212, R7, R10, R212 ;  /* 0x0000000a07d47224 */ /* 0x000fc400078e02d4 */
[----:B------:R-:W-:Y:S01]  /*7920*/  @!P2 IMAD.IADD R206, R206, 0x1, -R7 ;  /* 0x00000001cecea824 */ /* 0x000fe200078e0a07 */
[----:B------:R-:W-:Y:S01]  /*7930*/  ISETP.GT.U32.AND P5, PT, R7, R208, PT ;  /* 0x000000d00700720c */ /* 0x000fe20003fa4070 */
[----:B------:R-:W-:Y:S01]  /*7940*/  IMAD.HI.U32 R11, R9, R214, RZ ;  /* 0x000000d6090b7227 */ /* 0x000fe200078e00ff */
[----:B------:R-:W-:-:S03]  /*7950*/  ISETP.GT.U32.AND P2, PT, R7, R212, PT ;  /* 0x000000d40700720c */ /* 0x000fc60003f44070 */
[----:B------:R-:W-:Y:S02]  /*7960*/  VIADD R10, R8, 0xc4 ;  /* 0x000000c4080a7836 */ /* 0x000fe40000000000 */
[----:B------:R-:W-:-:S03]  /*7970*/  IMAD.HI.U32 R4, R9, R210, RZ ;  /* 0x000000d209047227 */ /* 0x000fc600078e00ff */
[----:B------:R-:W-:Y:S01]  /*7980*/  IABS R216, R10 ;  /* 0x0000000a00d87213 */ /* 0x000fe20000000000 */
[----:B------:R-:W-:Y:S02]  /*7990*/  IMAD.MOV R11, RZ, RZ, -R11 ;  /* 0x000000ffff0b7224 */ /* 0x000fe400078e0a0b */
[----:B------:R-:W-:Y:S02]  /*79a0*/  IMAD.MOV R4, RZ, RZ, -R4 ;  /* 0x000000ffff047224 */ /* 0x000fe400078e0a04 */
[----:B------:R-:W-:Y:S02]  /*79b0*/  @!P4 IMAD.IADD R204, R204, 0x1, -R7 ;  /* 0x00000001ccccc824 */ /* 0x000fe400078e0a07 */
[C---:B------:R-:W-:Y:S02]  /*79c0*/  IMAD R214, R7.reuse, R11, R214 ;  /* 0x0000000b07d67224 */ /* 0x040fe400078e02d6 */
[C---:B------:R-:W-:Y:S01]  /*79d0*/  IMAD R210, R7.reuse, R4, R210 ;  /* 0x0000000407d27224 */ /* 0x040fe200078e02d2 */
[----:B------:R-:W-:Y:S01]  /*79e0*/  ISETP.GT.U32.AND P4, PT, R7, R204, PT ;  /* 0x000000cc0700720c */ /* 0x000fe20003f84070 */
[----:B------:R-:W-:-:S02]  /*79f0*/  VIADD R11, R8, 0xc0 ;  /* 0x000000c0080b7836 */ /* 0x000fc40000000000 */
[----:B------:R-:W-:-:S03]  /*7a00*/  IMAD.HI.U32 R4, R9, R216, RZ ;  /* 0x000000d809047227 */ /* 0x000fc600078e00ff */
[----:B------:R-:W-:Y:S01]  /*7a10*/  IABS R218, R11 ;  /* 0x0000000b00da7213 */ /* 0x000fe20000000000 */
[--C-:B------:R-:W-:Y:S01]  /*7a20*/  @!P5 IMAD.IADD R208, R208, 0x1, -R7.reuse ;  /* 0x00000001d0d0d824 */ /* 0x100fe200078e0a07 */
[----:B------:R-:W-:Y:S01]  /*7a30*/  ISETP.GE.AND P5, PT, R15, RZ, PT ;  /* 0x000000ff0f00720c */ /* 0x000fe20003fa6270 */
[----:B------:R-:W-:Y:S02]  /*7a40*/  @!P2 IMAD.IADD R212, R212, 0x1, -R7 ;  /* 0x00000001d4d4a824 */ /* 0x000fe400078e0a07 */
[----:B------:R-:W-:Y:S02]  /*7a50*/  IMAD.MOV R4, RZ, RZ, -R4 ;  /* 0x000000ffff047224 */ /* 0x000fe400078e0a04 */
[----:B------:R-:W-:Y:S01]  /*7a60*/  @!P1 IMAD.MOV R206, RZ, RZ, -R206 ;  /* 0x000000ffffce9224 */ /* 0x000fe200078e0ace */
[C---:B------:R-:W-:Y:S01]  /*7a70*/  ISETP.GT.U32.AND P1, PT, R7.reuse, R214, PT ;  /* 0x000000d60700720c */ /* 0x040fe20003f24070 */
[----:B------:R-:W-:Y:S01]  /*7a80*/  @!P3 IMAD.MOV R208, RZ, RZ, -R208 ;  /* 0x000000ffffd0b224 */ /* 0x000fe200078e0ad0 */
[C---:B------:R-:W-:Y:S01]  /*7a90*/  ISETP.GT.U32.AND P3, PT, R7.reuse, R212, PT ;  /* 0x000000d40700720c */ /* 0x040fe20003f64070 */
[----:B------:R-:W-:-:S02]  /*7aa0*/  IMAD R216, R7, R4, R216 ;  /* 0x0000000407d87224 */ /* 0x000fc400078e02d8 */
[----:B------:R-:W-:-:S04]  /*7ab0*/  IMAD.HI.U32 R4, R9, R218, RZ ;  /* 0x000000da09047227 */ /* 0x000fc800078e00ff */
[----:B------:R-:W-:Y:S01]  /*7ac0*/  @!P0 IMAD.MOV R202, RZ, RZ, -R202 ;  /* 0x000000ffffca8224 */ /* 0x000fe200078e0aca */
[C---:B------:R-:W-:Y:S01]  /*7ad0*/  ISETP.GT.U32.AND P0, PT, R7.reuse, R210, PT ;  /* 0x000000d20700720c */ /* 0x040fe20003f04070 */
[----:B------:R-:W-:Y:S02]  /*7ae0*/  IMAD.MOV R4, RZ, RZ, -R4 ;  /* 0x000000ffff047224 */ /* 0x000fe400078e0a04 */
[--C-:B------:R-:W-:Y:S01]  /*7af0*/  @!P4 IMAD.IADD R204, R204, 0x1, -R7.reuse ;  /* 0x00000001ccccc824 */ /* 0x100fe200078e0a07 */
[----:B------:R-:W-:Y:S01]  /*7b00*/  ISETP.GE.AND P4, PT, R12, RZ, PT ;  /* 0x000000ff0c00720c */ /* 0x000fe20003f86270 */
[----:B------:R-:W-:Y:S02]  /*7b10*/  VIADD R12, R8, 0xbc ;  /* 0x000000bc080c7836 */ /* 0x000fe40000000000 */
[----:B------:R-:W-:Y:S02]  /*7b20*/  IMAD R218, R7, R4, R218 ;  /* 0x0000000407da7224 */ /* 0x000fe400078e02da */
[----:B------:R-:W-:Y:S01]  /*7b30*/  @!P6 IMAD.MOV R204, RZ, RZ, -R204 ;  /* 0x000000ffffcce224 */ /* 0x000fe200078e0acc */
[----:B------:R-:W-:Y:S01]  /*7b40*/  ISETP.GE.AND P6, PT, R13, RZ, PT ;  /* 0x000000ff0d00720c */ /* 0x000fe20003fc6270 */
[----:B------:R-:W-:Y:S01]  /*7b50*/  @!P1 IMAD.IADD R214, R214, 0x1, -R7 ;  /* 0x00000001d6d69824 */ /* 0x000fe200078e0a07 */
[----:B------:R-:W-:Y:S01]  /*7b60*/  IABS R220, R12 ;  /* 0x0000000c00dc7213 */ /* 0x000fe20000000000 */
[----:B------:R-:W-:-:S02]  /*7b70*/  VIADD R13, R8, 0xb8 ;  /* 0x000000b8080d7836 */ /* 0x000fc40000000000 */
[--C-:B------:R-:W-:Y:S01]  /*7b80*/  @!P3 IMAD.IADD R212, R212, 0x1, -R7.reuse ;  /* 0x00000001d4d4b824 */ /* 0x100fe200078e0a07 */
[C---:B------:R-:W-:Y:S01]  /*7b90*/  ISETP.GT.U32.AND P3, PT, R7.reuse, R218, PT ;  /* 0x000000da0700720c */ /* 0x040fe20003f64070 */
[----:B------:R-:W-:Y:S01]  /*7ba0*/  @!P0 IMAD.IADD R210, R210, 0x1, -R7 ;  /* 0x00000001d2d28824 */ /* 0x000fe200078e0a07 */
[----:B------:R-:W-:Y:S01]  /*7bb0*/  ISETP.GT.U32.AND P1, PT, R7, R214, PT ;  /* 0x000000d60700720c */ /* 0x000fe20003f24070 */
[----:B------:R-:W-:Y:S01]  /*7bc0*/  IMAD.HI.U32 R4, R9, R220, RZ ;  /* 0x000000dc09047227 */ /* 0x000fe200078e00ff */
[----:B------:R-:W-:Y:S02]  /*7bd0*/  IABS R222, R13 ;  /* 0x0000000d00de7213 */ /* 0x000fe40000000000 */
[----:B------:R-:W-:Y:S01]  /*7be0*/  ISETP.GT.U32.AND P2, PT, R7, R210, PT ;  /* 0x000000d20700720c */ /* 0x000fe20003f44070 */
[----:B------:R-:W-:Y:S01]  /*7bf0*/  VIADD R15, R8, 0xb4 ;  /* 0x000000b4080f7836 */ /* 0x000fe20000000000 */
[----:B------:R-:W-:Y:S01]  /*7c00*/  ISETP.GE.AND P0, PT, R10, RZ, PT ;  /* 0x000000ff0a00720c */ /* 0x000fe20003f06270 */
[----:B------:R-:W-:-:S03]  /*7c10*/  IMAD.HI.U32 R10, R9, R222, RZ ;  /* 0x000000de090a7227 */ /* 0x000fc600078e00ff */
[----:B------:R-:W-:Y:S01]  /*7c20*/  IABS R224, R15 ;  /* 0x0000000f00e07213 */ /* 0x000fe20000000000 */
[----:B------:R-:W-:Y:S02]  /*7c30*/  IMAD.MOV R4, RZ, RZ, -R4 ;  /* 0x000000ffff047224 */ /* 0x000fe400078e0a04 */
[----:B------:R-:W-:Y:S02]  /*7c40*/  IMAD.MOV R10, RZ, RZ, -R10 ;  /* 0x000000ffff0a7224 */ /* 0x000fe400078e0a0a */
[--C-:B------:R-:W-:Y:S02]  /*7c50*/  @!P3 IMAD.IADD R218, R218, 0x1, -R7.reuse ;  /* 0x00000001dadab824 */ /* 0x100fe400078e0a07 */
[----:B------:R-:W-:Y:S02]  /*7c60*/  IMAD R220, R7, R4, R220 ;  /* 0x0000000407dc7224 */ /* 0x000fe400078e02dc */
[----:B------:R-:W-:Y:S01]  /*7c70*/  @!P1 IMAD.IADD R214, R214, 0x1, -R7 ;  /* 0x00000001d6d69824 */ /* 0x000fe200078e0a07 */
[----:B------:R-:W-:Y:S01]  /*7c80*/  ISETP.GE.AND P1, PT, R11, RZ, PT ;  /* 0x000000ff0b00720c */ /* 0x000fe20003f26270 */
[C---:B------:R-:W-:Y:S01]  /*7c90*/  IMAD R222, R7.reuse, R10, R222 ;  /* 0x0000000a07de7224 */ /* 0x040fe200078e02de */
[C---:B------:R-:W-:Y:S01]  /*7ca0*/  ISETP.GT.U32.AND P3, PT, R7.reuse, R218, PT ;  /* 0x000000da0700720c */ /* 0x040fe20003f64070 */
[----:B------:R-:W-:Y:S01]  /*7cb0*/  @!P6 IMAD.MOV R212, RZ, RZ, -R212 ;  /* 0x000000ffffd4e224 */ /* 0x000fe200078e0ad4 */
[----:B------:R-:W-:Y:S01]  /*7cc0*/  ISETP.GT.U32.AND P6, PT, R7, R220, PT ;  /* 0x000000dc0700720c */ /* 0x000fe20003fc4070 */
[----:B------:R-:W-:-:S04]  /*7cd0*/  IMAD.HI.U32 R11, R9, R224, RZ ;  /* 0x000000e0090b7227 */ /* 0x000fc800078e00ff */
[----:B------:R-:W-:Y:S01]  /*7ce0*/  @!P2 IMAD.IADD R210, R210, 0x1, -R7 ;  /* 0x00000001d2d2a824 */ /* 0x000fe200078e0a07 */
[C---:B------:R-:W-:Y:S01]  /*7cf0*/  ISETP.GT.U32.AND P2, PT, R7.reuse, R216, PT ;  /* 0x000000d80700720c */ /* 0x040fe20003f44070 */
[----:B------:R-:W-:Y:S01]  /*7d00*/  @!P5 IMAD.MOV R214, RZ, RZ, -R214 ;  /* 0x000000ffffd6d224 */ /* 0x000fe200078e0ad6 */
[C---:B------:R-:W-:Y:S01]  /*7d10*/  ISETP.GT.U32.AND P5, PT, R7.reuse, R222, PT ;  /* 0x000000de0700720c */ /* 0x040fe20003fa4070 */
[----:B------:R-:W-:Y:S02]  /*7d20*/  IMAD.MOV R11, RZ, RZ, -R11 ;  /* 0x000000ffff0b7224 */ /* 0x000fe400078e0a0b */
[----:B------:R-:W-:Y:S02]  /*7d30*/  @!P3 IMAD.IADD R218, R218, 0x1, -R7 ;  /* 0x00000001dadab824 */ /* 0x000fe400078e0a07 */
[----:B------:R-:W-:Y:S02]  /*7d40*/  IMAD R224, R7, R11, R224 ;  /* 0x0000000b07e07224 */ /* 0x000fe400078e02e0 */
[----:B------:R-:W-:-:S02]  /*7d50*/  VIADD R11, R8, 0xb0 ;  /* 0x000000b0080b7836 */ /* 0x000fc40000000000 */
[--C-:B------:R-:W-:Y:S01]  /*7d60*/  @!P6 IMAD.IADD R220, R220, 0x1, -R7.reuse ;  /* 0x00000001dcdce824 */ /* 0x100fe200078e0a07 */
[C---:B------:R-:W-:Y:S01]  /*7d70*/  ISETP.GT.U32.AND P3, PT, R7.reuse, R224, PT ;  /* 0x000000e00700720c */ /* 0x040fe20003f64070 */
[--C-:B------:R-:W-:Y:S01]  /*7d80*/  @!P2 IMAD.IADD R216, R216, 0x1, -R7.reuse ;  /* 0x00000001d8d8a824 */ /* 0x100fe200078e0a07 */
[----:B------:R-:W-:Y:S01]  /*7d90*/  IABS R226, R11 ;  /* 0x0000000b00e27213 */ /* 0x000fe20000000000 */
[----:B------:R-:W-:Y:S01]  /*7da0*/  @!P5 IMAD.IADD R222, R222, 0x1, -R7 ;  /* 0x00000001deded824 */ /* 0x000fe200078e0a07 */
[----:B------:R-:W-:Y:S01]  /*7db0*/  ISETP.GE.AND P2, PT, R12, RZ, PT ;  /* 0x000000ff0c00720c */ /* 0x000fe20003f46270 */
[----:B------:R-:W-:Y:S01]  /*7dc0*/  VIADD R12, R8, 0xac ;  /* 0x000000ac080c7836 */ /* 0x000fe20000000000 */
[----:B------:R-:W-:Y:S01]  /*7dd0*/  ISETP.GT.U32.AND P5, PT, R7, R220, PT ;  /* 0x000000dc0700720c */ /* 0x000fe20003fa4070 */
[----:B------:R-:W-:Y:S01]  /*7de0*/  IMAD.HI.U32 R4, R9, R226, RZ ;  /* 0x000000e209047227 */ /* 0x000fe200078e00ff */
[----:B------:R-:W-:Y:S02]  /*7df0*/  ISETP.GE.AND P6, PT, R15, RZ, PT ;  /* 0x000000ff0f00720c */ /* 0x000fe40003fc6270 */
[----:B------:R-:W-:Y:S01]  /*7e00*/  IABS R228, R12 ;  /* 0x0000000c00e47213 */ /* 0x000fe20000000000 */
[----:B------:R-:W-:Y:S01]  /*7e10*/  @!P4 IMAD.MOV R210, RZ, RZ, -R210 ;  /* 0x000000ffffd2c224 */ /* 0x000fe200078e0ad2 */
[----:B------:R-:W-:Y:S01]  /*7e20*/  ISETP.GT.U32.AND P4, PT, R7, R216, PT ;  /* 0x000000d80700720c */ /* 0x000fe20003f84070 */
[----:B------:R-:W-:-:S02]  /*7e30*/  IMAD.MOV R10, RZ, RZ, -R4 ;  /* 0x000000ffff0a7224 */ /* 0x000fc400078e0a04 */
[----:B------:R-:W-:Y:S01]  /*7e40*/  @!P3 IMAD.IADD R224, R224, 0x1, -R7 ;  /* 0x00000001e0e0b824 */ /* 0x000fe200078e0a07 */
[C---:B------:R-:W-:Y:S01]  /*7e50*/  ISETP.GT.U32.AND P3, PT, R7.reuse, R222, PT ;  /* 0x000000de0700720c */ /* 0x040fe20003f64070 */
[----:B------:R-:W-:Y:S02]  /*7e60*/  IMAD R226, R7, R10, R226 ;  /* 0x0000000a07e27224 */ /* 0x000fe400078e02e2 */
[----:B------:R-:W-:-:S04]  /*7e70*/  IMAD.HI.U32 R4, R9, R228, RZ ;  /* 0x000000e409047227 */ /* 0x000fc800078e00ff */
[--C-:B------:R-:W-:Y:S01]  /*7e80*/  @!P5 IMAD.IADD R220, R220, 0x1, -R7.reuse ;  /* 0x00000001dcdcd824 */ /* 0x100fe200078e0a07 */
[----:B------:R-:W-:Y:S01]  /*7e90*/  ISETP.GT.U32.AND P5, PT, R7, R226, PT ;  /* 0x000000e20700720c */ /* 0x000fe20003fa4070 */
[----:B------:R-:W-:Y:S02]  /*7ea0*/  IMAD.MOV R4, RZ, RZ, -R4 ;  /* 0x000000ffff047224 */ /* 0x000fe400078e0a04 */
[--C-:B------:R-:W-:Y:S01]  /*7eb0*/  @!P4 IMAD.IADD R216, R216, 0x1, -R7.reuse ;  /* 0x00000001d8d8c824 */ /* 0x100fe200078e0a07 */
[----:B------:R-:W-:Y:S01]  /*7ec0*/  ISETP.GE.AND P4, PT, R13, RZ, PT ;  /* 0x000000ff0d00720c */ /* 0x000fe20003f86270 */
[C---:B------:R-:W-:Y:S02]  /*7ed0*/  VIADD R13, R8.reuse, 0xa8 ;  /* 0x000000a8080d7836 */ /* 0x040fe40000000000 */
[C---:B------:R-:W-:Y:S02]  /*7ee0*/  IMAD R228, R7.reuse, R4, R228 ;  /* 0x0000000407e47224 */ /* 0x040fe400078e02e4 */
[----:B------:R-:W-:Y:S01]  /*7ef0*/  VIADD R15, R8, 0xa4 ;  /* 0x000000a4080f7836 */ /* 0x000fe20000000000 */
[----:B------:R-:W-:Y:S01]  /*7f00*/  IABS R230, R13 ;  /* 0x0000000d00e67213 */ /* 0x000fe20000000000 */
[--C-:B------:R-:W-:Y:S01]  /*7f10*/  @!P3 IMAD.IADD R222, R222, 0x1, -R7.reuse ;  /* 0x00000001dedeb824 */ /* 0x100fe200078e0a07 */
[----:B------:R-:W-:Y:S01]  /*7f20*/  ISETP.GT.U32.AND P3, PT, R7, R228, PT ;  /* 0x000000e40700720c */ /* 0x000fe20003f64070 */
[----:B------:R-:W-:Y:S01]  /*7f30*/  @!P5 IMAD.IADD R226, R226, 0x1, -R7 ;  /* 0x00000001e2e2d824 */ /* 0x000fe200078e0a07 */
[----:B------:R-:W-:Y:S01]  /*7f40*/  IABS R232, R15 ;  /* 0x0000000f00e87213 */ /* 0x000fe20000000000 */
[----:B------:R-:W-:Y:S01]  /*7f50*/  IMAD.HI.U32 R4, R9, R230, RZ ;  /* 0x000000e609047227 */ /* 0x000fe200078e00ff */
[----:B------:R-:W-:-:S03]  /*7f60*/  ISETP.GE.AND P5, PT, R12, RZ, PT ;  /* 0x000000ff0c00720c */ /* 0x000fc60003fa6270 */
[----:B------:R-:W-:Y:S01]  /*7f70*/  @!P1 IMAD.MOV R218, RZ, RZ, -R218 ;  /* 0x000000ffffda9224 */ /* 0x000fe200078e0ada */
[----:B------:R-:W-:Y:S01]  /*7f80*/  ISETP.GT.U32.AND P1, PT, R7, R226, PT ;  /* 0x000000e20700720c */ /* 0x000fe20003f24070 */
[----:B------:R-:W-:Y:S02]  /*7f90*/  IMAD.MOV R10, RZ, RZ, -R4 ;  /* 0x000000ffff0a7224 */ /* 0x000fe400078e0a04 */
[----:B------:R-:W-:-:S04]  /*7fa0*/  IMAD.HI.U32 R4, R9, R232, RZ ;  /* 0x000000e809047227 */ /* 0x000fc800078e00ff */
[----:B------:R-:W-:Y:S01]  /*7fb0*/  @!P0 IMAD.MOV R216, RZ, RZ, -R216 ;  /* 0x000000ffffd88224 */ /* 0x000fe200078e0ad8 */
[C---:B------:R-:W-:Y:S01]  /*7fc0*/  ISETP.GT.U32.AND P0, PT, R7.reuse, R224, PT ;  /* 0x000000e00700720c */ /* 0x040fe20003f04070 */
[C---:B------:R-:W-:Y:S02]  /*7fd0*/  IMAD R230, R7.reuse, R10, R230 ;  /* 0x0000000a07e67224 */ /* 0x040fe400078e02e6 */
[----:B------:R-:W-:Y:S02]  /*7fe0*/  VIADD R16, R8, 0xa0 ;  /* 0x000000a008107836 */ /* 0x000fe40000000000 */
[----:B------:R-:W-:Y:S02]  /*7ff0*/  IMAD.MOV R10, RZ, RZ, -R4 ;  /* 0x000000ffff0a7224 */ /* 0x000fe400078e0a04 */
[--C-:B------:R-:W-:Y:S01]  /*8000*/  @!P3 IMAD.IADD R228, R228, 0x1, -R7.reuse ;  /* 0x00000001e4e4b824 */ /* 0x100fe200078e0a07 */
[----:B------:R-:W-:Y:S01]  /*8010*/  IABS R234, R16 ;  /* 0x0000001000ea7213 */ /* 0x000fe20000000000 */
[----:B------:R-:W-:Y:S01]  /*8020*/  @!P2 IMAD.MOV R220, RZ, RZ, -R220 ;  /* 0x000000ffffdca224 */ /* 0x000fe200078e0adc */
[C---:B------:R-:W-:Y:S01]  /*8030*/  ISETP.GT.U32.AND P3, PT, R7.reuse, R230, PT ;  /* 0x000000e60700720c */ /* 0x040fe20003f64070 */
[C---:B------:R-:W-:Y:S01]  /*8040*/  IMAD R232, R7.reuse, R10, R232 ;  /* 0x0000000a07e87224 */ /* 0x040fe200078e02e8 */
[----:B------:R-:W-:Y:S01]  /*8050*/  ISETP.GT.U32.AND P2, PT, R7, R228, PT ;  /* 0x000000e40700720c */ /* 0x000fe20003f44070 */
[----:B------:R-:W-:-:S02]  /*8060*/  @!P1 IMAD.IADD R226, R226, 0x1, -R7 ;  /* 0x00000001e2e29824 */ /* 0x000fc400078e0a07 */
[----:B------:R-:W-:Y:S01]  /*8070*/  IMAD.HI.U32 R4, R9, R234, RZ ;  /* 0x000000ea09047227 */ /* 0x000fe200078e00ff */
[----:B------:R-:W-:-:S03]  /*8080*/  ISETP.GT.U32.AND P1, PT, R7, R232, PT ;  /* 0x000000e80700720c */ /* 0x000fc60003f24070 */
[--C-:B------:R-:W-:Y:S01]  /*8090*/  @!P0 IMAD.IADD R224, R224, 0x1, -R7.reuse ;  /* 0x00000001e0e08824 */ /* 0x100fe200078e0a07 */
[----:B------:R-:W-:Y:S01]  /*80a0*/  ISETP.GE.AND P0, PT, R11, RZ, PT ;  /* 0x000000ff0b00720c */ /* 0x000fe20003f06270 */
[----:B------:R-:W-:Y:S02]  /*80b0*/  IMAD.MOV R4, RZ, RZ, -R4 ;  /* 0x000000ffff047224 */ /* 0x000fe400078e0a04 */
[--C-:B------:R-:W-:Y:S02]  /*80c0*/  @!P3 IMAD.IADD R230, R230, 0x1, -R7.reuse ;  /* 0x00000001e6e6b824 */ /* 0x100fe400078e0a07 */
[----:B------:R-:W-:Y:S01]  /*80d0*/  @!P2 IMAD.IADD R228, R228, 0x1, -R7 ;  /* 0x00000001e4e4a824 */ /* 0x000fe200078e0a07 */
[----:B------:R-:W-:Y:S01]  /*80e0*/  ISETP.GE.AND P2, PT, R16, RZ, PT ;  /* 0x000000ff1000720c */ /* 0x000fe20003f46270 */
[----:B------:R-:W-:Y:S02]  /*80f0*/  IMAD R234, R7, R4, R234 ;  /* 0x0000000407ea7224 */ /* 0x000fe400078e02ea */
[----:B------:R-:W-:-:S02]  /*8100*/  VIADD R10, R8, 0x9c ;  /* 0x0000009c080a7836 */ /* 0x000fc40000000000 */
[----:B------:R-:W-:Y:S01]  /*8110*/  @!P1 IMAD.IADD R232, R232, 0x1, -R7 ;  /* 0x00000001e8e89824 */ /* 0x000fe200078e0a07 */
[C---:B------:R-:W-:Y:S01]  /*8120*/  ISETP.GT.U32.AND P1, PT, R7.reuse, R230, PT ;  /* 0x000000e60700720c */ /* 0x040fe20003f24070 */
[----:B------:R-:W-:Y:S01]  /*8130*/  @!P5 IMAD.MOV R228, RZ, RZ, -R228 ;  /* 0x000000ffffe4d224 */ /* 0x000fe200078e0ae4 */
[----:B------:R-:W-:Y:S01]  /*8140*/  ISETP.GT.U32.AND P5, PT, R7, R234, PT ;  /* 0x000000ea0700720c */ /* 0x000fe20003fa4070 */
[----:B------:R-:W-:Y:S01]  /*8150*/  @!P4 IMAD.MOV R222, RZ, RZ, -R222 ;  /* 0x000000ffffdec224 */ /* 0x000fe200078e0ade */
[----:B------:R-:W-:Y:S01]  /*8160*/  IABS R236, R10 ;  /* 0x0000000a00ec7213 */ /* 0x000fe20000000000 */
[----:B------:R-:W-:Y:S01]  /*8170*/  @!P0 IMAD.MOV R226, RZ, RZ, -R226 ;  /* 0x000000ffffe28224 */ /* 0x000fe200078e0ae2 */
[----:B------:R-:W-:Y:S01]  /*8180*/  ISETP.GE.AND P4, PT, R13, RZ, PT ;  /* 0x000000ff0d00720c */ /* 0x000fe20003f86270 */
[----:B------:R-:W-:Y:S01]  /*8190*/  VIADD R11, R8, 0x98 ;  /* 0x00000098080b7836 */ /* 0x000fe20000000000 */
[----:B------:R-:W-:Y:S01]  /*81a0*/  ISETP.GT.U32.AND P0, PT, R7, R232, PT ;  /* 0x000000e80700720c */ /* 0x000fe20003f04070 */
[----:B------:R-:W-:Y:S01]  /*81b0*/  IMAD.HI.U32 R4, R9, R236, RZ ;  /* 0x000000ec09047227 */ /* 0x000fe200078e00ff */
[----:B------:R-:W-:-:S02]  /*81c0*/  ISETP.GE.AND P3, PT, R10, RZ, PT ;  /* 0x000000ff0a00720c */ /* 0x000fc40003f66270 */
[----:B------:R-:W-:Y:S01]  /*81d0*/  IABS R238, R11 ;  /* 0x0000000b00ee7213 */ /* 0x000fe20000000000 */
[----:B------:R-:W-:Y:S02]  /*81e0*/  VIADD R12, R8, 0x94 ;  /* 0x00000094080c7836 */ /* 0x000fe40000000000 */
[----:B------:R-:W-:Y:S02]  /*81f0*/  IMAD.MOV R4, RZ, RZ, -R4 ;  /* 0x000000ffff047224 */ /* 0x000fe400078e0a04 */
[--C-:B------:R-:W-:Y:S01]  /*8200*/  @!P1 IMAD.IADD R230, R230, 0x1, -R7.reuse ;  /* 0x00000001e6e69824 */ /* 0x100fe200078e0a07 */
[----:B------:R-:W-:Y:S01]  /*8210*/  IABS R240, R12 ;  /* 0x0000000c00f07213 */ /* 0x000fe20000000000 */
[----:B------:R-:W-:Y:S01]  /*8220*/  @!P5 IMAD.IADD R234, R234, 0x1, -R7 ;  /* 0x00000001eaead824 */ /* 0x000fe200078e0a07 */
[----:B------:R-:W-:Y:S01]  /*8230*/  ISETP.GE.AND P5, PT, R12, RZ, PT ;  /* 0x000000ff0c00720c */ /* 0x000fe20003fa6270 */
[----:B------:R-:W-:Y:S01]  /*8240*/  @!P6 IMAD.MOV R224, RZ, RZ, -R224 ;  /* 0x000000ffffe0e224 */ /* 0x000fe200078e0ae0 */
[----:B------:R-:W-:Y:S01]  /*8250*/  ISETP.GE.AND P6, PT, R15, RZ, PT ;  /* 0x000000ff0f00720c */ /* 0x000fe20003fc6270 */
[----:B------:R-:W-:-:S02]  /*8260*/  IMAD R236, R7, R4, R236 ;  /* 0x0000000407ec7224 */ /* 0x000fc400078e02ec */
[----:B------:R-:W-:-:S03]  /*8270*/  IMAD.HI.U32 R4, R9, R238, RZ ;  /* 0x000000ee09047227 */ /* 0x000fc600078e00ff */
[C---:B------:R-:W-:Y:S01]  /*8280*/  ISETP.GT.U32.AND P1, PT, R7.reuse, R236, PT ;  /* 0x000000ec0700720c */ /* 0x040fe20003f24070 */
[----:B------:R-:W-:Y:S01]  /*8290*/  @!P4 IMAD.MOV R230, RZ, RZ, -R230 ;  /* 0x000000ffffe6c224 */ /* 0x000fe200078e0ae6 */
[----:B------:R-:W-:Y:S01]  /*82a0*/  ISETP.GT.U32.AND P4, PT, R7, R234, PT ;  /* 0x000000ea0700720c */ /* 0x000fe20003f84070 */
[----:B------:R-:W-:Y:S01]  /*82b0*/  @!P0 IMAD.IADD R232, R232, 0x1, -R7 ;  /* 0x00000001e8e88824 */ /* 0x000fe200078e0a07 */
[----:B------:R-:W-:Y:S01]  /*82c0*/  ISETP.GE.AND P0, PT, R11, RZ, PT ;  /* 0x000000ff0b00720c */ /* 0x000fe20003f06270 */
[----:B------:R-:W-:-:S04]  /*82d0*/  IMAD.HI.U32 R10, R9, R240, RZ ;  /* 0x000000f0090a7227 */ /* 0x000fc800078e00ff */
[----:B------:R-:W-:Y:S02]  /*82e0*/  IMAD.MOV R11, RZ, RZ, -R4 ;  /* 0x000000ffff0b7224 */ /* 0x000fe400078e0a04 */
[----:B------:R-:W-:Y:S02]  /*82f0*/  IMAD.MOV R10, RZ, RZ, -R10 ;  /* 0x000000ffff0a7224 */ /* 0x000fe400078e0a0a */
[C---:B------:R-:W-:Y:S02]  /*8300*/  IMAD R238, R7.reuse, R11, R238 ;  /* 0x0000000b07ee7224 */ /* 0x040fe400078e02ee */
[C---:B------:R-:W-:Y:S02]  /*8310*/  IMAD R240, R7.reuse, R10, R240 ;  /* 0x0000000a07f07224 */ /* 0x040fe400078e02f0 */
[----:B------:R-:W-:Y:S01]  /*8320*/  @!P6 IMAD.MOV R232, RZ, RZ, -R232 ;  /* 0x000000ffffe8e224 */ /* 0x000fe200078e0ae8 */
[----:B------:R-:W-:Y:S01]  /*8330*/  ISETP.GT.U32.AND P6, PT, R7, R238, PT ;  /* 0x000000ee0700720c */ /* 0x000fe20003fc4070 */
[----:B------:R-:W-:-:S02]  /*8340*/  VIADD R13, R8, 0x90 ;  /* 0x00000090080d7836 */ /* 0x000fc40000000000 */
[--C-:B------:R-:W-:Y:S01]  /*8350*/  @!P4 IMAD.IADD R234, R234, 0x1, -R7.reuse ;  /* 0x00000001eaeac824 */ /* 0x100fe200078e0a07 */
[C---:B------:R-:W-:Y:S01]  /*8360*/  ISETP.GT.U32.AND P4, PT, R7.reuse, R240, PT ;  /* 0x000000f00700720c */ /* 0x040fe20003f84070 */
[--C-:B------:R-:W-:Y:S01]  /*8370*/  @!P1 IMAD.IADD R236, R236, 0x1, -R7.reuse ;  /* 0x00000001ecec9824 */ /* 0x100fe200078e0a07 */
[----:B------:R-:W-:Y:S01]  /*8380*/  IABS R242, R13 ;  /* 0x0000000d00f27213 */ /* 0x000fe20000000000 */
[C---:B------:R-:W-:Y:S02]  /*8390*/  VIADD R12, R8.reuse, 0x8c ;  /* 0x0000008c080c7836 */ /* 0x040fe40000000000 */
[----:B------:R-:W-:Y:S01]  /*83a0*/  VIADD R15, R8, 0x88 ;  /* 0x00000088080f7836 */ /* 0x000fe20000000000 */
[----:B------:R-:W-:Y:S01]  /*83b0*/  ISETP.GT.U32.AND P1, PT, R7, R236, PT ;  /* 0x000000ec0700720c */ /* 0x000fe20003f24070 */
[----:B------:R-:W-:Y:S01]  /*83c0*/  IMAD.HI.U32 R4, R9, R242, RZ ;  /* 0x000000f209047227 */ /* 0x000fe200078e00ff */
[----:B------:R-:W-:Y:S02]  /*83d0*/  IABS R244, R12 ;  /* 0x0000000c00f47213 */ /* 0x000fe40000000000 */
[----:B------:R-:W-:Y:S01]  /*83e0*/  IABS R246, R15 ;  /* 0x0000000f00f67213 */ /* 0x000fe20000000000 */
[----:B------:R-:W-:Y:S01]  /*83f0*/  @!P6 IMAD.IADD R238, R238, 0x1, -R7 ;  /* 0x00000001eeeee824 */ /* 0x000fe200078e0a07 */
[----:B------:R-:W-:Y:S01]  /*8400*/  ISETP.GE.AND P6, PT, R13, RZ, PT ;  /* 0x000000ff0d00720c */ /* 0x000fe20003fc6270 */
[----:B------:R-:W-:-:S02]  /*8410*/  IMAD.MOV R4, RZ, RZ, -R4 ;  /* 0x000000ffff047224 */ /* 0x000fc400078e0a04 */
[----:B------:R-:W-:Y:S01]  /*8420*/  @!P4 IMAD.IADD R240, R240, 0x1, -R7 ;  /* 0x00000001f0f0c824 */ /* 0x000fe200078e0a07 */
[C---:B------:R-:W-:Y:S01]  /*8430*/  ISETP.GT.U32.AND P4, PT, R7.reuse, R238, PT ;  /* 0x000000ee0700720c */ /* 0x040fe20003f84070 */
[----:B------:R-:W-:Y:S02]  /*8440*/  IMAD R242, R7, R4, R242 ;  /* 0x0000000407f27224 */ /* 0x000fe400078e02f2 */
[----:B------:R-:W-:-:S04]  /*8450*/  IMAD.HI.U32 R4, R9, R244, RZ ;  /* 0x000000f409047227 */ /* 0x000fc800078e00ff */
[----:B------:R-:W-:Y:S01]  /*8460*/  @!P2 IMAD.MOV R234, RZ, RZ, -R234 ;  /* 0x000000ffffeaa224 */ /* 0x000fe200078e0aea */
[----:B------:R-:W-:Y:S01]  /*8470*/  ISETP.GT.U32.AND P2, PT, R7, R240, PT ;  /* 0x000000f00700720c */ /* 0x000fe20003f44070 */
[----:B------:R-:W-:-:S04]  /*8480*/  IMAD.HI.U32 R10, R9, R246, RZ ;  /* 0x000000f6090a7227 */ /* 0x000fc800078e00ff */
[----:B------:R-:W-:Y:S02]  /*8490*/  VIADD R16, R8, 0x84 ;  /* 0x0000008408107836 */ /* 0x000fe40000000000 */
[----:B------:R-:W-:Y:S02]  /*84a0*/  IMAD.MOV R4, RZ, RZ, -R4 ;  /* 0x000000ffff047224 */ /* 0x000fe400078e0a04 */
[----:B------:R-:W-:Y:S01]  /*84b0*/  @!P1 IMAD.IADD R236, R236, 0x1, -R7 ;  /* 0x00000001ecec9824 */ /* 0x000fe200078e0a07 */
[C---:B------:R-:W-:Y:S01]  /*84c0*/  ISETP.GT.U32.AND P1, PT, R7.reuse, R242, PT ;  /* 0x000000f20700720c */ /* 0x040fe20003f24070 */
[----:B------:R-:W-:Y:S01]  /*84d0*/  IMAD.MOV R11, RZ, RZ, -R10 ;  /* 0x000000ffff0b7224 */ /* 0x000fe200078e0a0a */
[----:B------:R-:W-:Y:S01]  /*84e0*/  IABS R248, R16 ;  /* 0x0000001000f87213 */ /* 0x000fe20000000000 */
[C---:B------:R-:W-:Y:S02]  /*84f0*/  IMAD R244, R7.reuse, R4, R244 ;  /* 0x0000000407f47224 */ /* 0x040fe400078e02f4 */
[----:B------:R-:W-:-:S02]  /*8500*/  IMAD R246, R7, R11, R246 ;  /* 0x0000000b07f67224 */ /* 0x000fc400078e02f6 */
[----:B------:R-:W-:Y:S01]  /*8510*/  @!P4 IMAD.IADD R238, R238, 0x1, -R7 ;  /* 0x00000001eeeec824 */ /* 0x000fe200078e0a07 */
[----:B------:R-:W-:Y:S01]  /*8520*/  ISETP.GT.U32.AND P4, PT, R7, R244, PT ;  /* 0x000000f40700720c */ /* 0x000fe20003f84070 */
[----:B------:R-:W-:Y:S02]  /*8530*/  VIADD R17, R8, 0x80 ;  /* 0x0000008008117836 */ /* 0x000fe40000000000 */
[----:B------:R-:W-:-:S03]  /*8540*/  IMAD.HI.U32 R4, R9, R248, RZ ;  /* 0x000000f809047227 */ /* 0x000fc600078e00ff */
[----:B------:R-:W-:Y:S01]  /*8550*/  IABS R250, R17 ;  /* 0x0000001100fa7213 */ /* 0x000fe20000000000 */
[--C-:B------:R-:W-:Y:S01]  /*8560*/  @!P2 IMAD.IADD R240, R240, 0x1, -R7.reuse ;  /* 0x00000001f0f0a824 */ /* 0x100fe200078e0a07 */
[C---:B------:R-:W-:Y:S01]  /*8570*/  ISETP.GT.U32.AND P2, PT, R7.reuse, R246, PT ;  /* 0x000000f60700720c */ /* 0x040fe20003f44070 */
[----:B------:R-:W-:Y:S02]  /*8580*/  IMAD.MOV R4, RZ, RZ, -R4 ;  /* 0x000000ffff047224 */ /* 0x000fe400078e0a04 */
[----:B------:R-:W-:Y:S02]  /*8590*/  @!P1 IMAD.IADD R242, R242, 0x1, -R7 ;  /* 0x00000001f2f29824 */ /* 0x000fe400078e0a07 */
[----:B------:R-:W-:Y:S02]  /*85a0*/  IMAD R248, R7, R4, R248 ;  /* 0x0000000407f87224 */ /* 0x000fe400078e02f8 */
[----:B------:R-:W-:Y:S01]  /*85b0*/  IMAD.HI.U32 R10, R9, R250, RZ ;  /* 0x000000fa090a7227 */ /* 0x000fe200078e00ff */
[----:B------:R-:W-:-:S03]  /*85c0*/  ISETP.GT.U32.AND P1, PT, R7, R242, PT ;  /* 0x000000f20700720c */ /* 0x000fc60003f24070 */
[--C-:B------:R-:W-:Y:S01]  /*85d0*/  @!P4 IMAD.IADD R244, R244, 0x1, -R7.reuse ;  /* 0x00000001f4f4c824 */ /* 0x100fe200078e0a07 */
[C---:B------:R-:W-:Y:S01]  /*85e0*/  ISETP.GT.U32.AND P4, PT, R7.reuse, R248, PT ;  /* 0x000000f80700720c */ /* 0x040fe20003f84070 */
[----:B------:R-:W-:Y:S02]  /*85f0*/  IMAD.MOV R10, RZ, RZ, -R10 ;  /* 0x000000ffff0a7224 */ /* 0x000fe400078e0a0a */
[----:B------:R-:W-:Y:S01]  /*8600*/  @!P2 IMAD.IADD R246, R246, 0x1, -R7 ;  /* 0x00000001f6f6a824 */ /* 0x000fe200078e0a07 */
[C---:B------:R-:W-:Y:S01]  /*8610*/  ISETP.GT.U32.AND P2, PT, R7.reuse, R244, PT ;  /* 0x000000f40700720c */ /* 0x040fe20003f44070 */
[C---:B------:R-:W-:Y:S02]  /*8620*/  VIADD R13, R8.reuse, 0x78 ;  /* 0x00000078080d7836 */ /* 0x040fe40000000000 */
[----:B------:R-:W-:Y:S02]  /*8630*/  IMAD R250, R7, R10, R250 ;  /* 0x0000000a07fa7224 */ /* 0x000fe400078e02fa */
[----:B------:R-:W-:-:S02]  /*8640*/  VIADD R11, R8, 0x7c ;  /* 0x0000007c080b7836 */ /* 0x000fc40000000000 */
[----:B------:R-:W-:Y:S01]  /*8650*/  @!P0 IMAD.MOV R238, RZ, RZ, -R238 ;  /* 0x000000ffffee8224 */ /* 0x000fe200078e0aee */
[C---:B------:R-:W-:Y:S01]  /*8660*/  ISETP.GT.U32.AND P0, PT, R7.reuse, R246, PT ;  /* 0x000000f60700720c */ /* 0x040fe20003f04070 */
[----:B------:R-:W-:Y:S01]  /*8670*/  @!P3 IMAD.MOV R236, RZ, RZ, -R236 ;  /* 0x000000ffffecb224 */ /* 0x000fe200078e0aec */
[----:B------:R-:W-:Y:S01]  /*8680*/  ISETP.GE.AND P3, PT, R12, RZ, PT ;  /* 0x000000ff0c00720c */ /* 0x000fe20003f66270 */
[----:B------:R-:W-:Y:S01]  /*8690*/  @!P5 IMAD.MOV R240, RZ, RZ, -R240 ;  /* 0x000000fffff0d224 */ /* 0x000fe200078e0af0 */
[----:B------:R-:W-:Y:S01]  /*86a0*/  IABS R12, R13 ;  /* 0x0000000d000c7213 */ /* 0x000fe20000000000 */
[--C-:B------:R-:W-:Y:S01]  /*86b0*/  @!P1 IMAD.IADD R242, R242, 0x1, -R7.reuse ;  /* 0x00000001f2f29824 */ /* 0x100fe200078e0a07 */
[----:B------:R-:W-:Y:S01]  /*86c0*/  ISETP.GT.U32.AND P5, PT, R7, R250, PT ;  /* 0x000000fa0700720c */ /* 0x000fe20003fa4070 */
[----:B------:R-:W-:Y:S01]  /*86d0*/  @!P4 IMAD.IADD R248, R248, 0x1, -R7 ;  /* 0x00000001f8f8c824 */ /* 0x000fe200078e0a07 */
[----:B------:R-:W-:Y:S01]  /*86e0*/  IABS R252, R11 ;  /* 0x0000000b00fc7213 */ /* 0x000fe20000000000 */
[----:B------:R-:W-:Y:S01]  /*86f0*/  IMAD.HI.U32 R10, R9, R12, RZ ;  /* 0x0000000c090a7227 */ /* 0x000fe200078e00ff */
[----:B------:R-:W-:-:S02]  /*8700*/  ISETP.GE.AND P1, PT, R15, RZ, PT ;  /* 0x000000ff0f00720c */ /* 0x000fc40003f26270 */
[----:B------:R-:W-:Y:S01]  /*8710*/  ISETP.GT.U32.AND P4, PT, R7, R248, PT ;  /* 0x000000f80700720c */ /* 0x000fe20003f84070 */
[----:B------:R-:W-:-:S04]  /*8720*/  IMAD.HI.U32 R4, R9, R252, RZ ;  /* 0x000000fc09047227 */ /* 0x000fc800078e00ff */
[----:B------:R-:W-:Y:S02]  /*8730*/  IMAD.MOV R10, RZ, RZ, -R10 ;  /* 0x000000ffff0a7224 */ /* 0x000fe400078e0a0a */
[----:B------:R-:W-:Y:S02]  /*8740*/  IMAD.MOV R4, RZ, RZ, -R4 ;  /* 0x000000ffff047224 */ /* 0x000fe400078e0a04 */
[--C-:B------:R-:W-:Y:S01]  /*8750*/  @!P0 IMAD.IADD R246, R246, 0x1, -R7.reuse ;  /* 0x00000001f6f68824 */ /* 0x100fe200078e0a07 */
[----:B------:R-:W-:Y:S01]  /*8760*/  ISETP.GE.AND P0, PT, R11, RZ, PT ;  /* 0x000000ff0b00720c */ /* 0x000fe20003f06270 */
[----:B------:R-:W-:Y:S01]  /*8770*/  @!P6 IMAD.MOV R242, RZ, RZ, -R242 ;  /* 0x000000fffff2e224 */ /* 0x000fe200078e0af2 */
[----:B------:R-:W-:Y:S01]  /*8780*/  ISETP.GE.AND P6, PT, R16, RZ, PT ;  /* 0x000000ff1000720c */ /* 0x000fe20003fc6270 */
[----:B------:R-:W-:Y:S02]  /*8790*/  IMAD R11, R7, R10, R12 ;  /* 0x0000000a070b7224 */ /* 0x000fe400078e020c */
[----:B------:R-:W-:-:S02]  /*87a0*/  @!P5 IMAD.IADD R250, R250, 0x1, -R7 ;  /* 0x00000001fafad824 */ /* 0x000fc400078e0a07 */
[--C-:B------:R-:W-:Y:S01]  /*87b0*/  @!P2 IMAD.IADD R244, R244, 0x1, -R7.reuse ;  /* 0x00000001f4f4a824 */ /* 0x100fe200078e0a07 */
[----:B------:R-:W-:Y:S01]  /*87c0*/  ISETP.GE.AND P2, PT, R17, RZ, PT ;  /* 0x000000ff1100720c */ /* 0x000fe20003f46270 */
[C---:B------:R-:W-:Y:S01]  /*87d0*/  IMAD R252, R7.reuse, R4, R252 ;  /* 0x0000000407fc7224 */ /* 0x040fe200078e02fc */
[C---:B------:R-:W-:Y:S01]  /*87e0*/  ISETP.GT.U32.AND P5, PT, R7.reuse, R250, PT ;  /* 0x000000fa0700720c */ /* 0x040fe20003fa4070 */
[----:B------:R-:W-:Y:S01]  /*87f0*/  @!P1 IMAD.MOV R246, RZ, RZ, -R246 ;  /* 0x000000fffff69224 */ /* 0x000fe200078e0af6 */
[C---:B------:R-:W-:Y:S01]  /*8800*/  ISETP.GT.U32.AND P1, PT, R7.reuse, R11, PT ;  /* 0x0000000b0700720c */ /* 0x040fe20003f24070 */
[----:B------:R-:W-:Y:S01]  /*8810*/  @!P3 IMAD.MOV R244, RZ, RZ, -R244 ;  /* 0x000000fffff4b224 */ /* 0x000fe200078e0af4 */
[----:B------:R-:W-:Y:S01]  /*8820*/  ISETP.GT.U32.AND P3, PT, R7, R252, PT ;  /* 0x000000fc0700720c */ /* 0x000fe20003f64070 */
[----:B------:R-:W-:Y:S02]  /*8830*/  VIADD R4, R8, 0x74 ;  /* 0x0000007408047836 */ /* 0x000fe40000000000 */
[--C-:B------:R-:W-:Y:S01]  /*8840*/  @!P4 IMAD.IADD R248, R248, 0x1, -R7.reuse ;  /* 0x00000001f8f8c824 */ /* 0x100fe200078e0a07 */
[----:B------:R-:W-:Y:S01]  /*8850*/  ISETP.GE.AND P4, PT, R13, RZ, PT ;  /* 0x000000ff0d00720c */ /* 0x000fe20003f86270 */
[----:B------:R-:W-:Y:S01]  /*8860*/  VIADD R13, R8, 0x6c ;  /* 0x0000006c080d7836 */ /* 0x000fe20000000000 */
[----:B------:R-:W-:Y:S01]  /*8870*/  IABS R10, R4 ;  /* 0x00000004000a7213 */ /* 0x000fe20000000000 */
[----:B------:R-:W-:Y:S01]  /*8880*/  @!P6 IMAD.MOV R248, RZ, RZ, -R248 ;  /* 0x000000fffff8e224 */ /* 0x000fe200078e0af8 */
[----:B------:R-:W-:Y:S01]  /*8890*/  ISETP.GE.AND P6, PT, R4, RZ, PT ;  /* 0x000000ff0400720c */ /* 0x000fe20003fc6270 */
[----:B------:R-:W-:Y:S01]  /*88a0*/  VIADD R4, R8, 0x70 ;  /* 0x0000007008047836 */ /* 0x000fe20000000000 */
[----:B------:R-:W-:Y:S01]  /*88b0*/  IABS R16, R13 ;  /* 0x0000000d00107213 */ /* 0x000fe20000000000 */
[----:B------:R-:W-:-:S02]  /*88c0*/  @!P1 IMAD.IADD R11, R11, 0x1, -R7 ;  /* 0x000000010b0b9824 */ /* 0x000fc400078e0a07 */
[--C-:B------:R-:W-:Y:S01]  /*88d0*/  @!P5 IMAD.IADD R250, R250, 0x1, -R7.reuse ;  /* 0x00000001fafad824 */ /* 0x100fe200078e0a07 */
[----:B------:R-:W-:Y:S01]  /*88e0*/  ISETP.GE.AND P5, PT, R4, RZ, PT ;  /* 0x000000ff0400720c */ /* 0x000fe20003fa6270 */
[----:B------:R-:W-:Y:S01]  /*88f0*/  @!P3 IMAD.IADD R252, R252, 0x1, -R7 ;  /* 0x00000001fcfcb824 */ /* 0x000fe200078e0a07 */
[----:B------:R-:W-:Y:S01]  /*8900*/  IABS R12, R4 ;  /* 0x00000004000c7213 */ /* 0x000fe20000000000 */
[----:B------:R-:W-:Y:S01]  /*8910*/  IMAD.HI.U32 R4, R9, R10, RZ ;  /* 0x0000000a09047227 */ /* 0x000fe200078e00ff */
[C---:B------:R-:W-:Y:S02]  /*8920*/  ISETP.GT.U32.AND P1, PT, R7.reuse, R11, PT ;  /* 0x0000000b0700720c */ /* 0x040fe40003f24070 */
[----:B------:R-:W-:Y:S01]  /*8930*/  ISETP.GT.U32.AND P3, PT, R7, R252, PT ;  /* 0x000000fc0700720c */ /* 0x000fe20003f64070 */
[----:B------:R-:W-:Y:S02]  /*8940*/  IMAD.MOV R4, RZ, RZ, -R4 ;  /* 0x000000ffff047224 */ /* 0x000fe400078e0a04 */
[----:B------:R-:W-:Y:S01]  /*8950*/  @!P2 IMAD.MOV R250, RZ, RZ, -R250 ;  /* 0x000000fffffaa224 */ /* 0x000fe200078e0afa */
[----:B------:R-:W-:Y:S01]  /*8960*/  ISETP.GE.AND P2, PT, R13, RZ, PT ;  /* 0x000000ff0d00720c */ /* 0x000fe20003f46270 */
[----:B------:R-:W-:-:S02]  /*8970*/  IMAD R37, R7, R4, R10 ;  /* 0x0000000407257224 */ /* 0x000fc400078e020a */
[----:B------:R-:W-:-:S04]  /*8980*/  IMAD.HI.U32 R4, R9, R12, RZ ;  /* 0x0000000c09047227 */ /* 0x000fc800078e00ff */
[----:B------:R-:W-:Y:S02]  /*8990*/  VIADD R13, R8, 0x68 ;  /* 0x00000068080d7836 */ /* 0x000fe40000000000 */
[----:B------:R-:W-:Y:S02]  /*89a0*/  IMAD.MOV R4, RZ, RZ, -R4 ;  /* 0x000000ffff047224 */ /* 0x000fe400078e0a04 */
[--C-:B------:R-:W-:Y:S01]  /*89b0*/  @!P1 IMAD.IADD R11, R11, 0x1, -R7.reuse ;  /* 0x000000010b0b9824 */ /* 0x100fe200078e0a07 */
[----:B------:R-:W-:Y:S01]  /*89c0*/  IABS R15, R13 ;  /* 0x0000000d000f7213 */ /* 0x000fe20000000000 */
[----:B------:R-:W-:Y:S01]  /*89d0*/  @!P3 IMAD.IADD R252, R252, 0x1, -R7 ;  /* 0x00000001fcfcb824 */ /* 0x000fe200078e0a07 */
[----:B------:R-:W-:Y:S01]  /*89e0*/  ISETP.GE.AND P1, PT, R13, RZ, PT ;  /* 0x000000ff0d00720c */ /* 0x000fe20003f26270 */
[C---:B------:R-:W-:Y:S01]  /*89f0*/  IMAD R13, R7.reuse, R4, R12 ;  /* 0x00000004070d7224 */ /* 0x040fe200078e020c */
[----:B------:R-:W-:Y:S01]  /*8a00*/  ISETP.GT.U32.AND P3, PT, R7, R37, PT ;  /* 0x000000250700720c */ /* 0x000fe20003f64070 */
[----:B------:R-:W-:-:S04]  /*8a10*/  IMAD.HI.U32 R10, R9, R16, RZ ;  /* 0x00000010090a7227 */ /* 0x000fc800078e00ff */
[----:B------:R-:W-:Y:S01]  /*8a20*/  @!P4 IMAD.MOV R11, RZ, RZ, -R11 ;  /* 0x000000ffff0bc224 */ /* 0x000fe200078e0a0b */
[C---:B------:R-:W-:Y:S01]  /*8a30*/  ISETP.GT.U32.AND P4, PT, R7.reuse, R13, PT ;  /* 0x0000000d0700720c */ /* 0x040fe20003f84070 */
[----:B------:R-:W-:Y:S02]  /*8a40*/  IMAD.MOV R10, RZ, RZ, -R10 ;  /* 0x000000ffff0a7224 */ /* 0x000fe400078e0a0a */
[----:B------:R-:W-:Y:S02]  /*8a50*/  IMAD.MOV.U32 R12, RZ, RZ, R15 ;  /* 0x000000ffff0c7224 */ /* 0x000fe400078e000f */
[----:B------:R-:W-:Y:S02]  /*8a60*/  IMAD R35, R7, R10, R16 ;  /* 0x0000000a07237224 */ /* 0x000fe400078e0210 */
[----:B------:R-:W-:Y:S02]  /*8a70*/  VIADD R10, R8, 0x64 ;  /* 0x00000064080a7836 */ /* 0x000fe40000000000 */
[----:B------:R-:W-:-:S02]  /*8a80*/  @!P3 IMAD.IADD R37, R37, 0x1, -R7 ;  /* 0x000000012525b824 */ /* 0x000fc400078e0a07 */
[----:B------:R-:W-:-:S03]  /*8a90*/  IMAD.HI.U32 R4, R9, R12, RZ ;  /* 0x0000000c09047227 */ /* 0x000fc600078e00ff */
[----:B------:R-:W-:Y:S01]  /*8aa0*/  ISETP.GT.U32.AND P3, PT, R7, R37, PT ;  /* 0x000000250700720c */ /* 0x000fe20003f64070 */
[----:B------:R-:W-:Y:S01]  /*8ab0*/  @!P0 IMAD.MOV R252, RZ, RZ, -R252 ;  /* 0x000000fffffc8224 */ /* 0x000fe200078e0afc */
[----:B------:R-:W-:Y:S01]  /*8ac0*/  ISETP.GE.AND P0, PT, R10, RZ, PT ;  /* 0x000000ff0a00720c */ /* 0x000fe20003f06270 */
[--C-:B------:R-:W-:Y:S01]  /*8ad0*/  @!P4 IMAD.IADD R13, R13, 0x1, -R7.reuse ;  /* 0x000000010d0dc824 */ /* 0x100fe200078e0a07 */
[----:B------:R-:W-:Y:S01]  /*8ae0*/  IABS R10, R10 ;  /* 0x0000000a000a7213 */ /* 0x000fe20000000000 */
[----:B------:R-:W-:Y:S02]  /*8af0*/  IMAD.MOV R4, RZ, RZ, -R4 ;  /* 0x000000ffff047224 */ /* 0x000fe400078e0a04 */
[----:B------:R-:W-:Y:S01]  /*8b00*/  VIADD R17, R8, 0x60 ;  /* 0x0000006008117836 */ /* 0x000fe20000000000 */
[C---:B------:R-:W-:Y:S01]  /*8b10*/  ISETP.GT.U32.AND P4, PT, R7.reuse, R13, PT ;  /* 0x0000000d0700720c */ /* 0x040fe20003f84070 */
[----:B------:R-:W-:Y:S02]  /*8b20*/  IMAD R15, R7, R4, R12 ;  /* 0x00000004070f7224 */ /* 0x000fe400078e020c */
[----:B------:R-:W-:Y:S01]  /*8b30*/  IMAD.MOV.U32 R12, RZ, RZ, R10 ;  /* 0x000000ffff0c7224 */ /* 0x000fe200078e000a */
[----:B------:R-:W-:Y:S01]  /*8b40*/  IABS R16, R17 ;  /* 0x0000001100107213 */ /* 0x000fe20000000000 */
[----:B------:R-:W-:Y:S01]  /*8b50*/  @!P3 IMAD.IADD R37, R37, 0x1, -R7 ;  /* 0x000000012525b824 */ /* 0x000fe200078e0a07 */
[----:B------:R-:W-:Y:S01]  /*8b60*/  ISETP.GT.U32.AND P3, PT, R7, R35, PT ;  /* 0x000000230700720c */ /* 0x000fe20003f64070 */
[----:B------:R-:W-:-:S04]  /*8b70*/  IMAD.HI.U32 R4, R9, R12, RZ ;  /* 0x0000000c09047227 */ /* 0x000fc800078e00ff */
[----:B------:R-:W-:Y:S02]  /*8b80*/  IMAD.MOV R4, RZ, RZ, -R4 ;  /* 0x000000ffff047224 */ /* 0x000fe400078e0a04 */
[----:B------:R-:W-:Y:S01]  /*8b90*/  @!P4 IMAD.IADD R13, R13, 0x1, -R7 ;  /* 0x000000010d0dc824 */ /* 0x000fe200078e0a07 */
[C---:B------:R-:W-:Y:S01]  /*8ba0*/  ISETP.GT.U32.AND P4, PT, R7.reuse, R15, PT ;  /* 0x0000000f0700720c */ /* 0x040fe20003f84070 */
[----:B------:R-:W-:Y:S02]  /*8bb0*/  IMAD R33, R7, R4, R12 ;  /* 0x0000000407217224 */ /* 0x000fe400078e020c */
[----:B------:R-:W-:-:S04]  /*8bc0*/  IMAD.HI.U32 R10, R9, R16, RZ ;  /* 0x00000010090a7227 */ /* 0x000fc800078e00ff */
[----:B------:R-:W-:Y:S01]  /*8bd0*/  @!P6 IMAD.MOV R37, RZ, RZ, -R37 ;  /* 0x000000ffff25e224 */ /* 0x000fe200078e0a25 */
        /* <DEDUP_REMOVED lines=8> */
[----:B------:R-:W-:Y:S01]  /*8c60*/  @!P5 IMAD.MOV R13, RZ, RZ, -R13 ;  /* 0x000000ffff0dd224 */ /* 0x000fe200078e0a0d */
[----:B------:R-:W-:Y:S01]  /*8c70*/  ISETP.GT.U32.AND P5, PT, R7, R19, PT ;  /* 0x000000130700720c */ /* 0x000fe20003fa4070 */
[----:B------:R-:W-:Y:S01]  /*8c80*/  @!P4 IMAD.IADD R15, R15, 0x1, -R7 ;  /* 0x000000010f0fc824 */ /* 0x000fe200078e0a07 */
[----:B------:R-:W-:Y:S01]  /*8c90*/  ISETP.GT.U32.AND P3, PT, R7, R35, PT ;  /* 0x000000230700720c */ /* 0x000fe20003f64070 */
[----:B------:R-:W-:-:S04]  /*8ca0*/  IMAD.HI.U32 R4, R9, R150, RZ ;  /* 0x0000009609047227 */ /* 0x000fc800078e00ff */
[----:B------:R-:W-:Y:S01]  /*8cb0*/  @!P6 IMAD.IADD R33, R33, 0x1, -R7 ;  /* 0x000000012121e824 */ /* 0x000fe200078e0a07 */
[----:B------:R-:W-:Y:S01]  /*8cc0*/  ISETP.GT.U32.AND P6, PT, R7, R15, PT ;  /* 0x0000000f0700720c */ /* 0x000fe20003fc4070 */
[----:B------:R-:W-:Y:S02]  /*8cd0*/  IMAD.MOV R10, RZ, RZ, -R4 ;  /* 0x000000ffff0a7224 */ /* 0x000fe400078e0a04 */
[C---:B------:R-:W-:Y:S02]  /*8ce0*/  VIADD R12, R8.reuse, 0x50 ;  /* 0x00000050080c7836 */ /* 0x040fe40000000000 */
[----:B------:R-:W-:Y:S02]  /*8cf0*/  VIADD R21, R8, 0x54 ;  /* 0x0000005408157836 */ /* 0x000fe40000000000 */
[----:B------:R-:W-:Y:S01]  /*8d00*/  IMAD.HI.U32 R4, R9, R30, RZ ;  /* 0x0000001e09047227 */ /* 0x000fe200078e00ff */
[----:B------:R-:W-:Y:S02]  /*8d10*/  IABS R28, R12 ;  /* 0x0000000c001c7213 */ /* 0x000fe40000000000 */
[----:B------:R-:W-:Y:S01]  /*8d20*/  IABS R148, R21 ;  /* 0x0000001500947213 */ /* 0x000fe20000000000 */
[----:B------:R-:W-:-:S02]  /*8d30*/  IMAD.MOV R4, RZ, RZ, -R4 ;  /* 0x000000ffff047224 */ /* 0x000fc400078e0a04 */
[--C-:B------:R-:W-:Y:S01]  /*8d40*/  @!P3 IMAD.IADD R35, R35, 0x1, -R7.reuse ;  /* 0x000000012323b824 */ /* 0x100fe200078e0a07 */
[----:B------:R-:W-:Y:S01]  /*8d50*/  ISETP.GE.AND P3, PT, R17, RZ, PT ;  /* 0x000000ff1100720c */ /* 0x000fe20003f66270 */
[----:B------:R-:W-:Y:S02]  /*8d60*/  IMAD R30, R7, R4, R30 ;  /* 0x00000004071e7224 */ /* 0x000fe400078e021e */
[----:B------:R-:W-:Y:S02]  /*8d70*/  VIADD R16, R8, 0x4c ;  /* 0x0000004c08107836 */ /* 0x000fe40000000000 */
[----:B------:R-:W-:Y:S01]  /*8d80*/  @!P5 IMAD.IADD R19, R19, 0x1, -R7 ;  /* 0x000000011313d824 */ /* 0x000fe200078e0a07 */
[C---:B------:R-:W-:Y:S01]  /*8d90*/  ISETP.GT.U32.AND P5, PT, R7.reuse, R33, PT ;  /* 0x000000210700720c */ /* 0x040fe20003fa4070 */
[----:B------:R-:W-:Y:S01]  /*8da0*/  IMAD R150, R7, R10, R150 ;  /* 0x0000000a07967224 */ /* 0x000fe200078e0296 */
[----:B------:R-:W-:Y:S01]  /*8db0*/  IABS R26, R16 ;  /* 0x00000010001a7213 */ /* 0x000fe20000000000 */
[----:B------:R-:W-:-:S03]  /*8dc0*/  IMAD.HI.U32 R4, R9, R28, RZ ;  /* 0x0000001c09047227 */ /* 0x000fc600078e00ff */
[----:B------:R-:W-:Y:S01]  /*8dd0*/  ISETP.GT.U32.AND P4, PT, R7, R150, PT ;  /* 0x000000960700720c */ /* 0x000fe20003f84070 */
[----:B------:R-:W-:-:S04]  /*8de0*/  IMAD.HI.U32 R10, R9, R148, RZ ;  /* 0x00000094090a7227 */ /* 0x000fc800078e00ff */
[----:B------:R-:W-:Y:S01]  /*8df0*/  @!P2 IMAD.MOV R35, RZ, RZ, -R35 ;  /* 0x000000ffff23a224 */ /* 0x000fe200078e0a23 */
[----:B------:R-:W-:Y:S01]  /*8e00*/  ISETP.GT.U32.AND P2, PT, R7, R19, PT ;  /* 0x000000130700720c */ /* 0x000fe20003f44070 */
[----:B------:R-:W-:Y:S01]  /*8e10*/  @!P6 IMAD.IADD R15, R15, 0x1, -R7 ;  /* 0x000000010f0fe824 */ /* 0x000fe200078e0a07 */
[C---:B------:R-:W-:Y:S01]  /*8e20*/  ISETP.GT.U32.AND P6, PT, R7.reuse, R30, PT ;  /* 0x0000001e0700720c */ /* 0x040fe20003fc4070 */
[----:B------:R-:W-:Y:S02]  /*8e30*/  IMAD.MOV R4, RZ, RZ, -R4 ;  /* 0x000000ffff047224 */ /* 0x000fe400078e0a04 */
[----:B------:R-:W-:Y:S02]  /*8e40*/  IMAD.MOV R10, RZ, RZ, -R10 ;  /* 0x000000ffff0a7224 */ /* 0x000fe400078e0a0a */
[C---:B------:R-:W-:Y:S02]  /*8e50*/  IMAD R28, R7.reuse, R4, R28 ;  /* 0x00000004071c7224 */ /* 0x040fe400078e021c */
[----:B------:R-:W-:-:S02]  /*8e60*/  IMAD R148, R7, R10, R148 ;  /* 0x0000000a07947224 */ /* 0x000fc400078e0294 */
[----:B------:R-:W-:-:S04]  /*8e70*/  IMAD.HI.U32 R4, R9, R26, RZ ;  /* 0x0000001a09047227 */ /* 0x000fc800078e00ff */
[----:B------:R-:W-:Y:S02]  /*8e80*/  VIADD R17, R8, 0x48 ;  /* 0x0000004808117836 */ /* 0x000fe40000000000 */
[--C-:B------:R-:W-:Y:S01]  /*8e90*/  @!P5 IMAD.IADD R33, R33, 0x1, -R7.reuse ;  /* 0x000000012121d824 */ /* 0x100fe200078e0a07 */
[----:B------:R-:W-:Y:S01]  /*8ea0*/  ISETP.GT.U32.AND P5, PT, R7, R148, PT ;  /* 0x000000940700720c */ /* 0x000fe20003fa4070 */
[----:B------:R-:W-:Y:S01]  /*8eb0*/  IMAD.MOV R4, RZ, RZ, -R4 ;  /* 0x000000ffff047224 */ /* 0x000fe200078e0a04 */
[----:B------:R-:W-:Y:S01]  /*8ec0*/  IABS R24, R17 ;  /* 0x0000001100187213 */ /* 0x000fe20000000000 */
        /* <DEDUP_REMOVED lines=8> */
[----:B------:R-:W-:Y:S01]  /*8f50*/  ISETP.GT.U32.AND P3, PT, R7, R26, PT ;  /* 0x0000001a0700720c */ /* 0x000fe20003f64070 */
[----:B------:R-:W-:-:S04]  /*8f60*/  IMAD.HI.U32 R10, R9, R24, RZ ;  /* 0x00000018090a7227 */ /* 0x000fc800078e00ff */
[----:B------:R-:W-:Y:S02]  /*8f70*/  VIADD R18, R8, 0x44 ;  /* 0x0000004408127836 */ /* 0x000fe40000000000 */
[----:B------:R-:W-:Y:S02]  /*8f80*/  IMAD.MOV R10, RZ, RZ, -R10 ;  /* 0x000000ffff0a7224 */ /* 0x000fe400078e0a0a */
[----:B------:R-:W-:Y:S01]  /*8f90*/  @!P5 IMAD.IADD R148, R148, 0x1, -R7 ;  /* 0x000000019494d824 */ /* 0x000fe200078e0a07 */
[----:B------:R-:W-:Y:S01]  /*8fa0*/  IABS R22, R18 ;  /* 0x0000001200167213 */ /* 0x000fe20000000000 */
[----:B------:R-:W-:Y:S01]  /*8fb0*/  IMAD R24, R7, R10, R24 ;  /* 0x0000000a07187224 */ /* 0x000fe200078e0218 */
[----:B------:R-:W-:Y:S01]  /*8fc0*/  ISETP.GE.AND P5, PT, R21, RZ, PT ;  /* 0x000000ff1500720c */ /* 0x000fe20003fa6270 */
[----:B------:R-:W-:Y:S01]  /*8fd0*/  @!P0 IMAD.MOV R33, RZ, RZ, -R33 ;  /* 0x000000ffff218224 */ /* 0x000fe200078e0a21 */
[----:B------:R-:W-:Y:S01]  /*8fe0*/  ISETP.GT.U32.AND P0, PT, R7, R148, PT ;  /* 0x000000940700720c */ /* 0x000fe20003f04070 */
[----:B------:R-:W-:-:S02]  /*8ff0*/  VIADD R10, R8, 0x40 ;  /* 0x00000040080a7836 */ /* 0x000fc40000000000 */
[----:B------:R-:W-:-:S03]  /*9000*/  IMAD.HI.U32 R4, R9, R22, RZ ;  /* 0x0000001609047227 */ /* 0x000fc600078e00ff */
[----:B------:R-:W-:Y:S01]  /*9010*/  IABS R20, R10 ;  /* 0x0000000a00147213 */ /* 0x000fe20000000000 */
[--C-:B------:R-:W-:Y:S02]  /*9020*/  @!P4 IMAD.IADD R150, R150, 0x1, -R7.reuse ;  /* 0x000000019696c824 */ /* 0x100fe400078e0a07 */
[--C-:B------:R-:W-:Y:S01]  /*9030*/  @!P1 IMAD.IADD R30, R30, 0x1, -R7.reuse ;  /* 0x000000011e1e9824 */ /* 0x100fe200078e0a07 */
[C---:B------:R-:W-:Y:S01]  /*9040*/  ISETP.GT.U32.AND P1, PT, R7.reuse, R24, PT ;  /* 0x000000180700720c */ /* 0x040fe20003f24070 */
[----:B------:R-:W-:Y:S01]  /*9050*/  @!P3 IMAD.IADD R26, R26, 0x1, -R7 ;  /* 0x000000011a1ab824 */ /* 0x000fe200078e0a07 */
[C---:B------:R-:W-:Y:S01]  /*9060*/  ISETP.GT.U32.AND P4, PT, R7.reuse, R150, PT ;  /* 0x000000960700720c */ /* 0x040fe20003f84070 */
[----:B------:R-:W-:Y:S01]  /*9070*/  IMAD.MOV R4, RZ, RZ, -R4 ;  /* 0x000000ffff047224 */ /* 0x000fe200078e0a04 */
[----:B------:R-:W-:Y:S01]  /*9080*/  ISETP.GE.AND P3, PT, R18, RZ, PT ;  /* 0x000000ff1200720c */ /* 0x000fe20003f66270 */
[----:B------:R-:W-:Y:S01]  /*9090*/  @!P6 IMAD.MOV R30, RZ, RZ, -R30 ;  /* 0x000000ffff1ee224 */ /* 0x000fe200078e0a1e */
[C---:B------:R-:W-:Y:S01]  /*90a0*/  ISETP.GT.U32.AND P6, PT, R7.reuse, R26, PT ;  /* 0x0000001a0700720c */ /* 0x040fe20003fc4070 */
[----:B------:R-:W-:-:S02]  /*90b0*/  IMAD R22, R7, R4, R22 ;  /* 0x0000000407167224 */ /* 0x000fc400078e0216 */
[----:B------:R-:W-:-:S04]  /*90c0*/  IMAD.HI.U32 R4, R9, R20, RZ ;  /* 0x0000001409047227 */ /* 0x000fc800078e00ff */
[--C-:B------:R-:W-:Y:S01]  /*90d0*/  @!P0 IMAD.IADD R148, R148, 0x1, -R7.reuse ;  /* 0x0000000194948824 */ /* 0x100fe200078e0a07 */
[----:B------:R-:W-:Y:S01]  /*90e0*/  ISETP.GE.AND P0, PT, R16, RZ, PT ;  /* 0x000000ff1000720c */ /* 0x000fe20003f06270 */
[----:B------:R-:W-:Y:S02]  /*90f0*/  IMAD.MOV R4, RZ, RZ, -R4 ;  /* 0x000000ffff047224 */ /* 0x000fe400078e0a04 */
[--C-:B------:R-:W-:Y:S02]  /*9100*/  @!P1 IMAD.IADD R24, R24, 0x1, -R7.reuse ;  /* 0x0000000118189824 */ /* 0x100fe400078e0a07 */
[----:B------:R-:W-:Y:S01]  /*9110*/  @!P5 IMAD.MOV R148, RZ, RZ, -R148 ;  /* 0x000000ffff94d224 */ /* 0x000fe200078e0a94 */
[C---:B------:R-:W-:Y:S01]  /*9120*/  ISETP.GT.U32.AND P5, PT, R7.reuse, R22, PT ;  /* 0x000000160700720c */ /* 0x040fe20003fa4070 */
[C---:B------:R-:W-:Y:S01]  /*9130*/  IMAD R20, R7.reuse, R4, R20 ;  /* 0x0000000407147224 */ /* 0x040fe200078e0214 */
[C---:B------:R-:W-:Y:S01]  /*9140*/  ISETP.GT.U32.AND P1, PT, R7.reuse, R24, PT ;  /* 0x000000180700720c */ /* 0x040fe20003f24070 */
[--C-:B------:R-:W-:Y:S01]  /*9150*/  @!P4 IMAD.IADD R150, R150, 0x1, -R7.reuse ;  /* 0x000000019696c824 */ /* 0x100fe200078e0a07 */
[C---:B------:R-:W-:Y:S01]  /*9160*/  ISETP.GT.U32.AND P4, PT, R7.reuse, R28, PT ;  /* 0x0000001c0700720c */ /* 0x040fe20003f84070 */
[----:B------:R-:W-:Y:S01]  /*9170*/  @!P6 IMAD.IADD R26, R26, 0x1, -R7 ;  /* 0x000000011a1ae824 */ /* 0x000fe200078e0a07 */
[----:B------:R-:W-:Y:S01]  /*9180*/  ISETP.GT.U32.AND P6, PT, R7, R20, PT ;  /* 0x000000140700720c */ /* 0x000fe20003fc4070 */
[----:B------:R-:W-:-:S02]  /*9190*/  VIADD R4, R8, 0x3c ;  /* 0x0000003c08047836 */ /* 0x000fc40000000000 */
[----:B------:R-:W-:Y:S01]  /*91a0*/  @!P2 IMAD.MOV R150, RZ, RZ, -R150 ;  /* 0x000000ffff96a224 */ /* 0x000fe200078e0a96 */
[----:B------:R-:W-:Y:S01]  /*91b0*/  ISETP.GE.AND P2, PT, R12, RZ, PT ;  /* 0x000000ff0c00720c */ /* 0x000fe20003f46270 */
[----:B------:R-:W-:Y:S01]  /*91c0*/  VIADD R21, R8, 0x30 ;  /* 0x0000003008157836 */ /* 0x000fe20000000000 */
[----:B------:R-:W-:Y:S01]  /*91d0*/  IABS R18, R4 ;  /* 0x0000000400127213 */ /* 0x000fe20000000000 */
[--C-:B------:R-:W-:Y:S02]  /*91e0*/  @!P5 IMAD.IADD R22, R22, 0x1, -R7.reuse ;  /* 0x000000011616d824 */ /* 0x100fe400078e0a07 */
[--C-:B------:R-:W-:Y:S01]  /*91f0*/  @!P1 IMAD.IADD R24, R24, 0x1, -R7.reuse ;  /* 0x0000000118189824 */ /* 0x100fe200078e0a07 */
[----:B------:R-:W-:Y:S01]  /*9200*/  ISETP.GE.AND P1, PT, R4, RZ, PT ;  /* 0x000000ff0400720c */ /* 0x000fe20003f26270 */
[--C-:B------:R-:W-:Y:S01]  /*9210*/  @!P4 IMAD.IADD R28, R28, 0x1, -R7.reuse ;  /* 0x000000011c1cc824 */ /* 0x100fe200078e0a07 */
[----:B------:R-:W-:Y:S01]  /*9220*/  IABS R146, R21 ;  /* 0x0000001500927213 */ /* 0x000fe20000000000 */
[----:B------:R-:W-:Y:S01]  /*9230*/  @!P6 IMAD.IADD R20, R20, 0x1, -R7 ;  /* 0x000000011414e824 */ /* 0x000fe200078e0a07 */
[----:B------:R-:W-:Y:S01]  /*9240*/  ISETP.GT.U32.AND P6, PT, R7, R22, PT ;  /* 0x000000160700720c */ /* 0x000fe20003fc4070 */
[----:B------:R-:W-:Y:S01]  /*9250*/  IMAD.HI.U32 R4, R9, R18, RZ ;  /* 0x0000001209047227 */ /* 0x000fe200078e00ff */
[----:B------:R-:W-:-:S03]  /*9260*/  ISETP.GT.U32.AND P4, PT, R7, R28, PT ;  /* 0x0000001c0700720c */ /* 0x000fc60003f84070 */
[----:B------:R-:W-:Y:S02]  /*9270*/  IMAD.MOV R12, RZ, RZ, -R4 ;  /* 0x000000ffff0c7224 */ /* 0x000fe400078e0a04 */
[----:B------:R-:W-:Y:S01]  /*9280*/  @!P0 IMAD.MOV R26, RZ, RZ, -R26 ;  /* 0x000000ffff1a8224 */ /* 0x000fe200078e0a1a */
[C---:B------:R-:W-:Y:S01]  /*9290*/  ISETP.GT.U32.AND P0, PT, R7.reuse, R20, PT ;  /* 0x000000140700720c */ /* 0x040fe20003f04070 */
[----:B------:R-:W-:Y:S02]  /*92a0*/  IMAD R18, R7, R12, R18 ;  /* 0x0000000c07127224 */ /* 0x000fe400078e0212 */
[----:B------:R-:W-:-:S04]  /*92b0*/  IMAD.HI.U32 R12, R9, R146, RZ ;  /* 0x00000092090c7227 */ /* 0x000fc800078e00ff */
[--C-:B------:R-:W-:Y:S01]  /*92c0*/  @!P6 IMAD.IADD R22, R22, 0x1, -R7.reuse ;  /* 0x000000011616e824 */ /* 0x100fe200078e0a07 */
[----:B------:R-:W-:Y:S01]  /*92d0*/  ISETP.GT.U32.AND P6, PT, R7, R18, PT ;  /* 0x000000120700720c */ /* 0x000fe20003fc4070 */
[----:B------:R-:W-:Y:S01]  /*92e0*/  @!P4 IMAD.IADD R28, R28, 0x1, -R7 ;  /* 0x000000011c1cc824 */ /* 0x000fe200078e0a07 */
[----:B------:R-:W-:Y:S01]  /*92f0*/  ISETP.GE.AND P4, PT, R17, RZ, PT ;  /* 0x000000ff1100720c */ /* 0x000fe20003f86270 */
[----:B------:R-:W-:Y:S02]  /*9300*/  VIADD R17, R8, 0x34 ;  /* 0x0000003408117836 */ /* 0x000fe40000000000 */
[----:B------:R-:W-:Y:S01]  /*9310*/  @!P2 IMAD.MOV R28, RZ, RZ, -R28 ;  /* 0x000000ffff1ca224 */ /* 0x000fe200078e0a1c */
[----:B------:R-:W-:Y:S01]  /*9320*/  ISETP.GE.AND P2, PT, R10, RZ, PT ;  /* 0x000000ff0a00720c */ /* 0x000fe20003f46270 */
[----:B------:R-:W-:Y:S01]  /*9330*/  VIADD R10, R8, 0x38 ;  /* 0x00000038080a7836 */ /* 0x000fe20000000000 */
[----:B------:R-:W-:Y:S01]  /*9340*/  IABS R144, R17 ;  /* 0x0000001100907213 */ /* 0x000fe20000000000 */
[----:B------:R-:W-:-:S02]  /*9350*/  @!P3 IMAD.MOV R22, RZ, RZ, -R22 ;  /* 0x000000ffff16b224 */ /* 0x000fc400078e0a16 */
[----:B------:R-:W-:Y:S01]  /*9360*/  IMAD.MOV R12, RZ, RZ, -R12 ;  /* 0x000000ffff0c7224 */ /* 0x000fe200078e0a0c */
[----:B------:R-:W-:Y:S01]  /*9370*/  IABS R16, R10 ;  /* 0x0000000a00107213 */ /* 0x000fe20000000000 */
[----:B------:R-:W-:Y:S01]  /*9380*/  @!P6 IMAD.IADD R18, R18, 0x1, -R7 ;  /* 0x000000011212e824 */ /* 0x000fe200078e0a07 */
[----:B------:R-:W-:Y:S01]  /*9390*/  ISETP.GE.AND P5, PT, R10, RZ, PT ;  /* 0x000000ff0a00720c */ /* 0x000fe20003fa6270 */
[----:B------:R-:W-:-:S03]  /*93a0*/  IMAD.HI.U32 R10, R9, R144, RZ ;  /* 0x00000090090a7227 */ /* 0x000fc600078e00ff */
        /* <DEDUP_REMOVED lines=9> */
[----:B------:R-:W-:Y:S01]  /*9440*/  @!P1 IMAD.MOV R18, RZ, RZ, -R18 ;  /* 0x000000ffff129224 */ /* 0x000fe200078e0a12 */
[C---:B------:R-:W-:Y:S01]  /*9450*/  ISETP.GT.U32.AND P1, PT, R7.reuse, R144, PT ;  /* 0x000000900700720c */ /* 0x040fe20003f24070 */
[----:B------:R-:W-:Y:S01]  /*9460*/  IMAD R146, R7, R12, R146 ;  /* 0x0000000c07927224 */ /* 0x000fe200078e0292 */
[----:B------:R-:W-:Y:S01]  /*9470*/  IABS R140, R4 ;  /* 0x00000004008c7213 */ /* 0x000fe20000000000 */
[----:B------:R-:W-:Y:S01]  /*9480*/  VIADD R10, R8, 0x28 ;  /* 0x00000028080a7836 */ /* 0x000fe20000000000 */
[----:B------:R-:W-:Y:S01]  /*9490*/  ISETP.GE.AND P3, PT, R4, RZ, PT ;  /* 0x000000ff0400720c */ /* 0x000fe20003f66270 */
[----:B------:R-:W-:Y:S02]  /*94a0*/  VIADD R29, R8, 0x20 ;  /* 0x00000020081d7836 */ /* 0x000fe40000000000 */
[----:B------:R-:W-:Y:S01]  /*94b0*/  IMAD.HI.U32 R4, R9, R140, RZ ;  /* 0x0000008c09047227 */ /* 0x000fe200078e00ff */
[----:B------:R-:W-:Y:S02]  /*94c0*/  IABS R142, R10 ;  /* 0x0000000a008e7213 */ /* 0x000fe40000000000 */
[----:B------:R-:W-:Y:S01]  /*94d0*/  IABS R128, R29 ;  /* 0x0000001d00807213 */ /* 0x000fe20000000000 */
[----:B------:R-:W-:-:S02]  /*94e0*/  @!P6 IMAD.IADD R16, R16, 0x1, -R7 ;  /* 0x000000011010e824 */ /* 0x000fc400078e0a07 */
[--C-:B------:R-:W-:Y:S02]  /*94f0*/  @!P1 IMAD.IADD R144, R144, 0x1, -R7.reuse ;  /* 0x0000000190909824 */ /* 0x100fe400078e0a07 */
[----:B------:R-:W-:Y:S01]  /*9500*/  IMAD.MOV R4, RZ, RZ, -R4 ;  /* 0x000000ffff047224 */ /* 0x000fe200078e0a04 */
[C---:B------:R-:W-:Y:S01]  /*9510*/  ISETP.GT.U32.AND P6, PT, R7.reuse, R16, PT ;  /* 0x000000100700720c */ /* 0x040fe20003fc4070 */
[--C-:B------:R-:W-:Y:S01]  /*9520*/  @!P0 IMAD.IADD R20, R20, 0x1, -R7.reuse ;  /* 0x0000000114148824 */ /* 0x100fe200078e0a07 */
[C---:B------:R-:W-:Y:S01]  /*9530*/  ISETP.GT.U32.AND P1, PT, R7.reuse, R144, PT ;  /* 0x000000900700720c */ /* 0x040fe20003f24070 */
[----:B------:R-:W-:Y:S01]  /*9540*/  IMAD R140, R7, R4, R140 ;  /* 0x00000004078c7224 */ /* 0x000fe200078e028c */
[----:B------:R-:W-:Y:S01]  /*9550*/  ISETP.GE.AND P0, PT, R21, RZ, PT ;  /* 0x000000ff1500720c */ /* 0x000fe20003f06270 */
[----:B------:R-:W-:Y:S02]  /*9560*/  VIADD R23, R8, 0x24 ;  /* 0x0000002408177836 */ /* 0x000fe40000000000 */
[----:B------:R-:W-:Y:S01]  /*9570*/  @!P4 IMAD.MOV R24, RZ, RZ, -R24 ;  /* 0x000000ffff18c224 */ /* 0x000fe200078e0a18 */
[----:B------:R-:W-:Y:S01]  /*9580*/  ISETP.GE.AND P4, PT, R17, RZ, PT ;  /* 0x000000ff1100720c */ /* 0x000fe20003f86270 */
[----:B------:R-:W-:Y:S01]  /*9590*/  @!P2 IMAD.MOV R20, RZ, RZ, -R20 ;  /* 0x000000ffff14a224 */ /* 0x000fe200078e0a14 */
[----:B------:R-:W-:Y:S01]  /*95a0*/  ISETP.GE.AND P2, PT, R10, RZ, PT ;  /* 0x000000ff0a00720c */ /* 0x000fe20003f46270 */
[----:B------:R-:W-:Y:S01]  /*95b0*/  VIADD R31, R8, 0x1c ;  /* 0x0000001c081f7836 */ /* 0x000fe20000000000 */
[----:B------:R-:W-:Y:S01]  /*95c0*/  IABS R138, R23 ;  /* 0x00000017008a7213 */ /* 0x000fe20000000000 */
[--C-:B------:R-:W-:Y:S01]  /*95d0*/  @!P6 IMAD.IADD R16, R16, 0x1, -R7.reuse ;  /* 0x000000011010e824 */ /* 0x100fe200078e0a07 */
[C---:B------:R-:W-:Y:S01]  /*95e0*/  ISETP.GT.U32.AND P6, PT, R7.reuse, R146, PT ;  /* 0x000000920700720c */ /* 0x040fe20003fc4070 */
[----:B------:R-:W-:Y:S01]  /*95f0*/  @!P1 IMAD.IADD R144, R144, 0x1, -R7 ;  /* 0x0000000190909824 */ /* 0x000fe200078e0a07 */
[----:B------:R-:W-:Y:S01]  /*9600*/  ISETP.GT.U32.AND P1, PT, R7, R140, PT ;  /* 0x0000008c0700720c */ /* 0x000fe20003f24070 */
[----:B------:R-:W-:Y:S01]  /*9610*/  IMAD.HI.U32 R10, R9, R142, RZ ;  /* 0x0000008e090a7227 */ /* 0x000fe200078e00ff */
[----:B------:R-:W-:-:S03]  /*9620*/  IABS R130, R31 ;  /* 0x0000001f00827213 */ /* 0x000fc60000000000 */
[----:B------:R-:W-:-:S04]  /*9630*/  IMAD.HI.U32 R17, R9, R128, RZ ;  /* 0x0000008009117227 */ /* 0x000fc800078e00ff */
[----:B------:R-:W-:Y:S02]  /*9640*/  IMAD.MOV R10, RZ, RZ, -R10 ;  /* 0x000000ffff0a7224 */ /* 0x000fe400078e0a0a */
[----:B------:R-:W-:Y:S02]  /*9650*/  @!P6 IMAD.IADD R146, R146, 0x1, -R7 ;  /* 0x000000019292e824 */ /* 0x000fe400078e0a07 */
[----:B------:R-:W-:Y:S02]  /*9660*/  IMAD.MOV R17, RZ, RZ, -R17 ;  /* 0x000000ffff117224 */ /* 0x000fe400078e0a11 */
[----:B------:R-:W-:Y:S01]  /*9670*/  VIADD R39, R8, 0x18 ;  /* 0x0000001808277836 */ /* 0x000fe20000000000 */
[----:B------:R-:W-:Y:S01]  /*9680*/  ISETP.GT.U32.AND P6, PT, R7, R146, PT ;  /* 0x000000920700720c */ /* 0x000fe20003fc4070 */
[----:B------:R-:W-:Y:S02]  /*9690*/  @!P1 IMAD.IADD R140, R140, 0x1, -R7 ;  /* 0x000000018c8c9824 */ /* 0x000fe400078e0a07 */
[----:B------:R-:W-:-:S03]  /*96a0*/  IMAD.HI.U32 R12, R9, R138, RZ ;  /* 0x0000008a090c7227 */ /* 0x000fc600078e00ff */
[C---:B------:R-:W-:Y:S01]  /*96b0*/  ISETP.GT.U32.AND P1, PT, R7.reuse, R140, PT ;  /* 0x0000008c0700720c */ /* 0x040fe20003f24070 */
[C---:B------:R-:W-:Y:S02]  /*96c0*/  IMAD R142, R7.reuse, R10, R142 ;  /* 0x0000000a078e7224 */ /* 0x040fe400078e028e */
[----:B------:R-:W-:Y:S01]  /*96d0*/  IMAD R4, R7, R17, R128 ;  /* 0x0000001107047224 */ /* 0x000fe200078e0280 */
[----:B------:R-:W-:Y:S01]  /*96e0*/  IABS R128, R39 ;  /* 0x0000002700807213 */ /* 0x000fe20000000000 */
[----:B------:R-:W-:Y:S02]  /*96f0*/  IMAD.MOV R12, RZ, RZ, -R12 ;  /* 0x000000ffff0c7224 */ /* 0x000fe400078e0a0c */
[----:B------:R-:W-:-:S04]  /*9700*/  IMAD.HI.U32 R10, R9, R130, RZ ;  /* 0x00000082090a7227 */ /* 0x000fc800078e00ff */
[----:B------:R-:W-:Y:S02]  /*9710*/  VIADD R41, R8, 0x14 ;  /* 0x0000001408297836 */ /* 0x000fe40000000000 */
[----:B------:R-:W-:Y:S01]  /*9720*/  @!P5 IMAD.MOV R16, RZ, RZ, -R16 ;  /* 0x000000ffff10d224 */ /* 0x000fe200078e0a10 */
[C---:B------:R-:W-:Y:S01]  /*9730*/  ISETP.GT.U32.AND P5, PT, R7.reuse, R142, PT ;  /* 0x0000008e0700720c */ /* 0x040fe20003fa4070 */
[----:B------:R-:W-:Y:S01]  /*9740*/  IMAD R138, R7, R12, R138 ;  /* 0x0000000c078a7224 */ /* 0x000fe200078e028a */
[----:B------:R-:W-:Y:S01]  /*9750*/  IABS R136, R41 ;  /* 0x0000002900887213 */ /* 0x000fe20000000000 */
[----:B------:R-:W-:Y:S02]  /*9760*/  IMAD.MOV R10, RZ, RZ, -R10 ;  /* 0x000000ffff0a7224 */ /* 0x000fe400078e0a0a */
[----:B------:R-:W-:-:S04]  /*9770*/  IMAD.HI.U32 R12, R9, R128, RZ ;  /* 0x00000080090c7227 */ /* 0x000fc800078e00ff */
[----:B------:R-:W-:Y:S01]  /*9780*/  @!P4 IMAD.MOV R144, RZ, RZ, -R144 ;  /* 0x000000ffff90c224 */ /* 0x000fe200078e0a90 */
[C---:B------:R-:W-:Y:S01]  /*9790*/  ISETP.GT.U32.AND P4, PT, R7.reuse, R138, PT ;  /* 0x0000008a0700720c */ /* 0x040fe20003f84070 */
[C---:B------:R-:W-:Y:S02]  /*97a0*/  IMAD R10, R7.reuse, R10, R130 ;  /* 0x0000000a070a7224 */ /* 0x040fe400078e0282 */
[----:B------:R-:W-:Y:S02]  /*97b0*/  IMAD.MOV R12, RZ, RZ, -R12 ;  /* 0x000000ffff0c7224 */ /* 0x000fe400078e0a0c */
[----:B------:R-:W-:Y:S01]  /*97c0*/  @!P6 IMAD.IADD R146, R146, 0x1, -R7 ;  /* 0x000000019292e824 */ /* 0x000fe200078e0a07 */
[----:B------:R-:W-:Y:S01]  /*97d0*/  ISETP.GT.U32.AND P6, PT, R7, R4, PT ;  /* 0x000000040700720c */ /* 0x000fe20003fc4070 */
[C---:B------:R-:W-:Y:S02]  /*97e0*/  VIADD R43, R8.reuse, 0x10 ;  /* 0x00000010082b7836 */ /* 0x040fe40000000000 */
[----:B------:R-:W-:-:S02]  /*97f0*/  VIADD R45, R8, 0xc ;  /* 0x0000000c082d7836 */ /* 0x000fc40000000000 */
[----:B------:R-:W-:Y:S01]  /*9800*/  IMAD.HI.U32 R17, R9, R136, RZ ;  /* 0x0000008809117227 */ /* 0x000fe200078e00ff */
[----:B------:R-:W-:Y:S02]  /*9810*/  IABS R134, R43 ;  /* 0x0000002b00867213 */ /* 0x000fe40000000000 */
[----:B------:R-:W-:Y:S01]  /*9820*/  IABS R132, R45 ;  /* 0x0000002d00847213 */ /* 0x000fe20000000000 */
[C---:B------:R-:W-:Y:S02]  /*9830*/  IMAD R12, R7.reuse, R12, R128 ;  /* 0x0000000c070c7224 */ /* 0x040fe400078e0280 */
[----:B------:R-:W-:Y:S01]  /*9840*/  @!P1 IMAD.IADD R140, R140, 0x1, -R7 ;  /* 0x000000018c8c9824 */ /* 0x000fe200078e0a07 */
[C---:B------:R-:W-:Y:S01]  /*9850*/  ISETP.GT.U32.AND P1, PT, R7.reuse, R10, PT ;  /* 0x0000000a0700720c */ /* 0x040fe20003f24070 */
[----:B------:R-:W-:Y:S02]  /*9860*/  IMAD.MOV R17, RZ, RZ, -R17 ;  /* 0x000000ffff117224 */ /* 0x000fe400078e0a11 */
[----:B------:R-:W-:Y:S01]  /*9870*/  @!P5 IMAD.IADD R142, R142, 0x1, -R7 ;  /* 0x000000018e8ed824 */ /* 0x000fe200078e0a07 */
[----:B------:R-:W-:Y:S01]  /*9880*/  ISETP.GT.U32.AND P5, PT, R7, R12, PT ;  /* 0x0000000c0700720c */ /* 0x000fe20003fa4070 */
[----:B------:R-:W-:-:S02]  /*9890*/  VIADD R47, R8, 0x8 ;  /* 0x00000008082f7836 */ /* 0x000fc40000000000 */
[----:B------:R-:W-:Y:S02]  /*98a0*/  IMAD R136, R7, R17, R136 ;  /* 0x0000001107887224 */ /* 0x000fe400078e0288 */
[----:B------:R-:W-:Y:S01]  /*98b0*/  IMAD.HI.U32 R17, R9, R134, RZ ;  /* 0x0000008609117227 */ /* 0x000fe200078e00ff */
[----:B------:R-:W-:-:S03]  /*98c0*/  IABS R130, R47 ;  /* 0x0000002f00827213 */ /* 0x000fc60000000000 */
[----:B------:R-:W-:-:S04]  /*98d0*/  IMAD.HI.U32 R21, R9, R132, RZ ;  /* 0x0000008409157227 */ /* 0x000fc800078e00ff */
[--C-:B------:R-:W-:Y:S01]  /*98e0*/  @!P4 IMAD.IADD R138, R138, 0x1, -R7.reuse ;  /* 0x000000018a8ac824 */ /* 0x100fe200078e0a07 */
[C---:B------:R-:W-:Y:S01]  /*98f0*/  ISETP.GT.U32.AND P4, PT, R7.reuse, R136, PT ;  /* 0x000000880700720c */ /* 0x040fe20003f84070 */
[----:B------:R-:W-:Y:S01]  /*9900*/  @!P6 IMAD.IADD R4, R4, 0x1, -R7 ;  /* 0x000000010404e824 */ /* 0x000fe200078e0a07 */
[C---:B------:R-:W-:Y:S01]  /*9910*/  ISETP.GT.U32.AND P6, PT, R7.reuse, R142, PT ;  /* 0x0000008e0700720c */ /* 0x040fe20003fc4070 */
[----:B------:R-:W-:Y:S02]  /*9920*/  IMAD.MOV R17, RZ, RZ, -R17 ;  /* 0x000000ffff117224 */ /* 0x000fe400078e0a11 */
[----:B------:R-:W-:Y:S02]  /*9930*/  IMAD.MOV R21, RZ, RZ, -R21 ;  /* 0x000000ffff157224 */ /* 0x000fe400078e0a15 */
[----:B------:R-:W-:Y:S01]  /*9940*/  @!P0 IMAD.MOV R146, RZ, RZ, -R146 ;  /* 0x000000ffff928224 */ /* 0x000fe200078e0a92 */
[C---:B------:R-:W-:Y:S01]  /*9950*/  ISETP.GT.U32.AND P0, PT, R7.reuse, R138, PT ;  /* 0x0000008a0700720c */ /* 0x040fe20003f04070 */
[----:B------:R-:W-:Y:S01]  /*9960*/  @!P1 IMAD.IADD R10, R10, 0x1, -R7 ;  /* 0x000000010a0a9824 */ /* 0x000fe200078e0a07 */
[C---:B------:R-:W-:Y:S01]  /*9970*/  ISETP.GT.U32.AND P1, PT, R7.reuse, R4, PT ;  /* 0x000000040700720c */ /* 0x040fe20003f24070 */
[----:B------:R-:W-:-:S02]  /*9980*/  IMAD R134, R7, R17, R134 ;  /* 0x0000001107867224 */ /* 0x000fc400078e0286 */
[----:B------:R-:W-:Y:S02]  /*9990*/  IMAD R132, R7, R21, R132 ;  /* 0x0000001507847224 */ /* 0x000fe400078e0284 */
[----:B------:R-:W-:-:S04]  /*99a0*/  IMAD.HI.U32 R17, R9, R130, RZ ;  /* 0x0000008209117227 */ /* 0x000fc800078e00ff */
[----:B------:R-:W-:Y:S02]  /*99b0*/  VIADD R21, R8, 0x4 ;  /* 0x0000000408157836 */ /* 0x000fe40000000000 */
[----:B------:R-:W-:Y:S01]  /*99c0*/  @!P5 IMAD.IADD R12, R12, 0x1, -R7 ;  /* 0x000000010c0cd824 */ /* 0x000fe200078e0a07 */
[C---:B------:R-:W-:Y:S01]  /*99d0*/  ISETP.GT.U32.AND P5, PT, R7.reuse, R10, PT ;  /* 0x0000000a0700720c */ /* 0x040fe20003fa4070 */
[----:B------:R-:W-:Y:S01]  /*99e0*/  IMAD.MOV R17, RZ, RZ, -R17 ;  /* 0x000000ffff117224 */ /* 0x000fe200078e0a11 */
[----:B------:R-:W-:Y:S01]  /*99f0*/  IABS R128, R21 ;  /* 0x0000001500807213 */ /* 0x000fe20000000000 */
[----:B------:R-:W-:Y:S01]  /*9a00*/  @!P6 IMAD.IADD R142, R142, 0x1, -R7 ;  /* 0x000000018e8ee824 */ /* 0x000fe200078e0a07 */
[C---:B------:R-:W-:Y:S01]  /*9a10*/  ISETP.GT.U32.AND P6, PT, R7.reuse, R134, PT ;  /* 0x000000860700720c */ /* 0x040fe20003fc4070 */
[----:B------:R-:W-:Y:S02]  /*9a20*/  IMAD R130, R7, R17, R130 ;  /* 0x0000001107827224 */ /* 0x000fe400078e0282 */
[----:B------:R-:W-:-:S04]  /*9a30*/  IMAD.HI.U32 R9, R9, R128, RZ ;  /* 0x0000008009097227 */ /* 0x000fc800078e00ff */
[--C-:B------:R-:W-:Y:S02]  /*9a40*/  @!P4 IMAD.IADD R136, R136, 0x1, -R7.reuse ;  /* 0x000000018888c824 */ /* 0x100fe400078e0a07 */
[--C-:B------:R-:W-:Y:S01]  /*9a50*/  @!P0 IMAD.IADD R138, R138, 0x1, -R7.reuse ;  /* 0x000000018a8a8824 */ /* 0x100fe200078e0a07 */
[C---:B------:R-:W-:Y:S01]  /*9a60*/  ISETP.GT.U32.AND P0, PT, R7.reuse, R132, PT ;  /* 0x000000840700720c */ /* 0x040fe20003f04070 */
[----:B------:R-:W-:Y:S01]  /*9a70*/  @!P1 IMAD.IADD R4, R4, 0x1, -R7 ;  /* 0x0000000104049824 */ /* 0x000fe200078e0a07 */
[C---:B------:R-:W-:Y:S01]  /*9a80*/  ISETP.GT.U32.AND P1, PT, R7.reuse, R130, PT ;  /* 0x000000820700720c */ /* 0x040fe20003f24070 */
[----:B------:R-:W-:Y:S01]  /*9a90*/  IMAD.MOV R9, RZ, RZ, -R9 ;  /* 0x000000ffff097224 */ /* 0x000fe200078e0a09 */
[C---:B------:R-:W-:Y:S01]  /*9aa0*/  ISETP.GT.U32.AND P4, PT, R7.reuse, R136, PT ;  /* 0x000000880700720c */ /* 0x040fe20003f84070 */
[----:B------:R-:W-:Y:S01]  /*9ab0*/  @!P3 IMAD.MOV R140, RZ, RZ, -R140 ;  /* 0x000000ffff8cb224 */ /* 0x000fe200078e0a8c */
[----:B------:R-:W-:Y:S01]  /*9ac0*/  ISETP.GT.U32.AND P3, PT, R7, R12, PT ;  /* 0x0000000c0700720c */ /* 0x000fe20003f64070 */
[--C-:B------:R-:W-:Y:S01]  /*9ad0*/  @!P5 IMAD.IADD R10, R10, 0x1, -R7.reuse ;  /* 0x000000010a0ad824 */ /* 0x100fe200078e0a07 */
[----:B------:R-:W-:Y:S01]  /*9ae0*/  ISETP.GE.AND P5, PT, R23, RZ, PT ;  /* 0x000000ff1700720c */ /* 0x000fe20003fa6270 */
[C---:B------:R-:W-:Y:S01]  /*9af0*/  IMAD R128, R7.reuse, R9, R128 ;  /* 0x0000000907807224 */ /* 0x040fe200078e0280 */
[----:B------:R-:W-:Y:S01]  /*9b00*/  SHF.R.S32.HI R9, RZ, 0x2, R6 ;  /* 0x00000002ff097819 */ /* 0x000fe20000011406 */
[--C-:B------:R-:W-:Y:S01]  /*9b10*/  @!P6 IMAD.IADD R134, R134, 0x1, -R7.reuse ;  /* 0x000000018686e824 */ /* 0x100fe200078e0a07 */
[----:B------:R-:W-:Y:S01]  /*9b20*/  LOP3.LUT R23, RZ, R5, RZ, 0x33, !PT ;  /* 0x00000005ff177212 */ /* 0x000fe200078e33ff */
[--C-:B------:R-:W-:Y:S01]  /*9b30*/  @!P0 IMAD.IADD R132, R132, 0x1, -R7.reuse ;  /* 0x0000000184848824 */ /* 0x100fe200078e0a07 */
[C---:B------:R-:W-:Y:S01]  /*9b40*/  ISETP.GT.U32.AND P6, PT, R7.reuse, R128, PT ;  /* 0x000000800700720c */ /* 0x040fe20003fc4070 */
[--C-:B------:R-:W-:Y:S01]  /*9b50*/  @!P1 IMAD.IADD R130, R130, 0x1, -R7.reuse ;  /* 0x0000000182829824 */ /* 0x100fe200078e0a07 */
[----:B------:R-:W-:Y:S01]  /*9b60*/  ISETP.GT.U32.AND P1, PT, R7, R134, PT ;  /* 0x000000860700720c */ /* 0x000fe20003f24070 */
[--C-:B------:R-:W-:Y:S01]  /*9b70*/  @!P4 IMAD.IADD R136, R136, 0x1, -R7.reuse ;  /* 0x000000018888c824 */ /* 0x100fe200078e0a07 */
[----:B------:R-:W-:Y:S01]  /*9b80*/  ISETP.GE.AND P4, PT, R31, RZ, PT ;  /* 0x000000ff1f00720c */ /* 0x000fe20003f86270 */
[--C-:B------:R-:W-:Y:S01]  /*9b90*/  @!P3 IMAD.IADD R12, R12, 0x1, -R7.reuse ;  /* 0x000000010c0cb824 */ /* 0x100fe200078e0a07 */
[----:B------:R-:W-:Y:S01]  /*9ba0*/  ISETP.GE.AND P3, PT, R29, RZ, PT ;  /* 0x000000ff1d00720c */ /* 0x000fe20003f66270 */
[----:B------:R-:W-:Y:S01]  /*9bb0*/  @!P2 IMAD.MOV R142, RZ, RZ, -R142 ;  /* 0x000000ffff8ea224 */ /* 0x000fe200078e0a8e */
[C---:B------:R-:W-:Y:S01]  /*9bc0*/  ISETP.GT.U32.AND P2, PT, R7.reuse, R132, PT ;  /* 0x000000840700720c */ /* 0x040fe20003f44070 */
[----:B------:R-:W-:Y:S01]  /*9bd0*/  @!P5 IMAD.MOV R138, RZ, RZ, -R138 ;  /* 0x000000ffff8ad224 */ /* 0x000fe200078e0a8a */
[----:B------:R-:W-:Y:S01]  /*9be0*/  ISETP.GT.U32.AND P5, PT, R7, R130, PT ;  /* 0x000000820700720c */ /* 0x000fe20003fa4070 */
[----:B------:R-:W-:Y:S01]  /*9bf0*/  IMAD.MOV.U32 R8, RZ, RZ, R4 ;  /* 0x000000ffff087224 */ /* 0x000fe200078e0004 */
[----:B------:R-:W-:Y:S01]  /*9c00*/  ISETP.GE.AND P0, PT, R39, RZ, PT ;  /* 0x000000ff2700720c */ /* 0x000fe20003f06270 */
[--C-:B------:R-:W-:Y:S01]  /*9c10*/  @!P6 IMAD.IADD R128, R128, 0x1, -R7.reuse ;  /* 0x000000018080e824 */ /* 0x100fe200078e0a07 */
[----:B------:R-:W-:Y:S01]  /*9c20*/  SGXT R9, R9, 0x1 ;  /* 0x000000010909781a */ /* 0x000fe20000000200 */
[--C-:B------:R-:W-:Y:S01]  /*9c30*/  @!P1 IMAD.IADD R134, R134, 0x1, -R7.reuse ;  /* 0x0000000186869824 */ /* 0x100fe200078e0a07 */
[----:B------:R-:W-:Y:S01]  /*9c40*/  ISETP.GE.AND P1, PT, R45, RZ, PT ;  /* 0x000000ff2d00720c */ /* 0x000fe20003f26270 */
[----:B------:R-:W-:Y:S01]  /*9c50*/  @!P4 IMAD.MOV R10, RZ, RZ, -R10 ;  /* 0x000000ffff0ac224 */ /* 0x000fe200078e0a0a */
[----:B------:R-:W-:Y:S01]  /*9c60*/  ISETP.GT.U32.AND P6, PT, R7, R128, PT ;  /* 0x000000800700720c */ /* 0x000fe20003fc4070 */
[----:B------:R-:W-:Y:S01]  /*9c70*/  @!P3 IMAD.MOV R8, RZ, RZ, -R8 ;  /* 0x000000ffff08b224 */ /* 0x000fe200078e0a08 */
[----:B------:R-:W-:Y:S01]  /*9c80*/  ISETP.GE.AND P3, PT, R41, RZ, PT ;  /* 0x000000ff2900720c */ /* 0x000fe20003f66270 */
[--C-:B------:R-:W-:Y:S01]  /*9c90*/  @!P2 IMAD.IADD R132, R132, 0x1, -R7.reuse ;  /* 0x000000018484a824 */ /* 0x100fe200078e0a07 */
[----:B------:R-:W-:Y:S01]  /*9ca0*/  ISETP.GE.AND P4, PT, R43, RZ, PT ;  /* 0x000000ff2b00720c */ /* 0x000fe20003f86270 */
[--C-:B------:R-:W-:Y:S01]  /*9cb0*/  @!P5 IMAD.IADD R130, R130, 0x1, -R7.reuse ;  /* 0x000000018282d824 */ /* 0x100fe200078e0a07 */
[----:B------:R-:W-:Y:S01]  /*9cc0*/  ISETP.GE.AND P2, PT, R47, RZ, PT ;  /* 0x000000ff2f00720c */ /* 0x000fe20003f46270 */
[----:B------:R-:W-:Y:S01]  /*9cd0*/  IMAD.SHL.U32 R4, R6, 0x20, RZ ;  /* 0x0000002006047824 */ /* 0x000fe200078e00ff */
[----:B------:R-:W-:Y:S01]  /*9ce0*/  ISETP.GE.AND P5, PT, R21, RZ, PT ;  /* 0x000000ff1500720c */ /* 0x000fe20003fa6270 */
[----:B------:R-:W-:Y:S01]  /*9cf0*/  @!P0 IMAD.MOV R12, RZ, RZ, -R12 ;  /* 0x000000ffff0c8224 */ /* 0x000fe200078e0a0c */
[----:B------:R-:W-:Y:S01]  /*9d00*/  LOP3.LUT R9, R9, 0x90, RZ, 0xc0, !PT ;  /* 0x0000009009097812 */ /* 0x000fe200078ec0ff */
[----:B------:R-:W-:Y:S01]  /*9d10*/  @!P1 IMAD.MOV R132, RZ, RZ, -R132 ;  /* 0x000000ffff849224 */ /* 0x000fe200078e0a84 */
[----:B------:R-:W-:Y:S01]  /*9d20*/  ISETP.NE.AND P0, PT, R5, RZ, PT ;  /* 0x000000ff0500720c */ /* 0x000fe20003f05270 */
[----:B------:R-:W-:Y:S01]  /*9d30*/  @!P6 IMAD.IADD R128, R128, 0x1, -R7 ;  /* 0x000000018080e824 */ /* 0x000fe200078e0a07 */
[----:B------:R-:W-:Y:S01]  /*9d40*/  LOP3.LUT R153, R9, 0xf60, R4, 0xf8, !PT ;  /* 0x00000f6009997812 */ /* 0x000fe200078ef804 */
[----:B------:R-:W-:Y:S01]  /*9d50*/  @!P3 IMAD.MOV R136, RZ, RZ, -R136 ;  /* 0x000000ffff88b224 */ /* 0x000fe200078e0a88 */
[C---:B------:R-:W-:Y:S01]  /*9d60*/  SEL R17, R23.reuse, R32, !P0 ;  /* 0x0000002017117207 */ /* 0x040fe20004000000 */
[----:B------:R-:W-:Y:S01]  /*9d70*/  @!P4 IMAD.MOV R134, RZ, RZ, -R134 ;  /* 0x000000ffff86c224 */ /* 0x000fe200078e0a86 */
[C---:B------:R-:W-:Y:S01]  /*9d80*/  SEL R237, R23.reuse, R38, !P0 ;  /* 0x0000002617ed7207 */ /* 0x040fe20004000000 */
[----:B------:R-:W-:Y:S01]  /*9d90*/  @!P2 IMAD.MOV R130, RZ, RZ, -R130 ;  /* 0x000000ffff82a224 */ /* 0x000fe200078e0a82 */
[C---:B------:R-:W-:Y:S01]  /*9da0*/  SEL R239, R23.reuse, R36, !P0 ;  /* 0x0000002417ef7207 */ /* 0x040fe20004000000 */
[----:B------:R-:W-:Y:S01]  /*9db0*/  @!P5 IMAD.MOV R128, RZ, RZ, -R128 ;  /* 0x000000ffff80d224 */ /* 0x000fe200078e0a80 */
[----:B------:R-:W-:Y:S01]  /*9dc0*/  SEL R241, R23, R34, !P0 ;  /* 0x0000002217f17207 */ /* 0x000fe20004000000 */
[----:B------:R-:W-:Y:S01]  /*9dd0*/  IMAD R4, R49, UR8, RZ ;  /* 0x0000000831047c24 */ /* 0x000fe2000f8e02ff */
[----:B------:R-:W-:Y:S01]  /*9de0*/  SEL R235, R23, R40, !P0 ;  /* 0x0000002817eb7207 */ /* 0x000fe20004000000 */
[----:B------:R-:W-:Y:S01]  /*9df0*/  IMAD R239, R239, UR5, RZ ;  /* 0x00000005efef7c24 */ /* 0x000fe2000f8e02ff */
[C---:B------:R-:W-:Y:S01]  /*9e00*/  SEL R243, R23.reuse, R42, !P0 ;  /* 0x0000002a17f37207 */ /* 0x040fe20004000000 */
[----:B------:R-:W-:Y:S01]  /*9e10*/  STL [R1+0x13a8], R153 ;  /* 0x0013a89901007387 */ /* 0x000fe20000100800 */
[----:B------:R-:W-:Y:S01]  /*9e20*/  SEL R245, R23, R46, !P0 ;  /* 0x0000002e17f57207 */ /* 0x000fe20004000000 */
[----:B------:R-:W-:Y:S01]  /*9e30*/  IMAD R241, R241, UR5, RZ ;  /* 0x00000005f1f17c24 */ /* 0x000fe2000f8e02ff */
        /* <DEDUP_REMOVED lines=52> */
[C---:B------:R-:W-:Y:S01]  /*a180*/  SEL R126, R23.reuse, R126, !P0 ;  /* 0x0000007e177e7207 */ /* 0x040fe20004000000 */
        /* <DEDUP_REMOVED lines=43> */
[----:B------:R-:W-:Y:S01]  /*a440*/  SEL R85, R23, R160, !P0 ;  /* 0x000000a017557207 */ /* 0x000fe20004000000 */
        /* <DEDUP_REMOVED lines=145> */
[----:B------:R-:W-:Y:S01]  /*ad60*/  IADD3 R5, P6, R4, UR6, RZ ;  /* 0x0000000604057c10 */ /* 0x000fe2000ffde0ff */
[----:B------:R-:W-:Y:S01]  /*ad70*/  IMAD R17, R127, UR5, RZ ;  /* 0x000000057f117c24 */ /* 0x000fe2000f8e02ff */
[----:B------:R-:W-:Y:S01]  /*ad80*/  ULDC UR6, c[0x0][0x234] ;  /* 0x00008d0000067ab9 */ /* 0x000fe20000000800 */
[----:B------:R-:W-:Y:S01]  /*ad90*/  IMAD R15, R15, UR5, RZ ;  /* 0x000000050f0f7c24 */ /* 0x000fe2000f8e02ff */
[-C--:B------:R-:W-:Y:S01]  /*ada0*/  IADD3 R127, P2, R128, R5.reuse, RZ ;  /* 0x00000005807f7210 */ /* 0x080fe20007f5e0ff */
[----:B------:R-:W-:Y:S01]  /*adb0*/  IMAD R19, R19, UR5, RZ ;  /* 0x0000000513137c24 */ /* 0x000fe2000f8e02ff */
[----:B------:R-:W-:Y:S01]  /*adc0*/  LEA.HI.X.SX32 R4, R4, UR7, 0x1, P6 ;  /* 0x0000000704047c11 */ /* 0x000fe2000b0f0eff */
[----:B------:R-:W-:Y:S01]  /*add0*/  IMAD R21, R21, UR5, RZ ;  /* 0x0000000515157c24 */ /* 0x000fe2000f8e02ff */
[-C--:B------:R-:W-:Y:S01]  /*ade0*/  IADD3 R240, P5, R239, R5.reuse, RZ ;  /* 0x00000005eff07210 */ /* 0x080fe20007fbe0ff */
[----:B------:R0:W-:Y:S01]  /*adf0*/  STL [R1+0x13a4], R127 ;  /* 0x0013a47f01007387 */ /* 0x0001e20000100800 */
[-C--:B------:R-:W-:Y:S01]  /*ae00*/  IADD3 R242, P6, R241, R5.reuse, RZ ;  /* 0x00000005f1f27210 */ /* 0x080fe20007fde0ff */
[----:B------:R-:W-:Y:S01]  /*ae10*/  IMAD R23, R23, UR5, RZ ;  /* 0x0000000517177c24 */ /* 0x000fe2000f8e02ff */
[-C--:B------:R-:W-:Y:S01]  /*ae20*/  LEA.HI.X.SX32 R239, R239, R4.reuse, 0x1, P5 ;  /* 0x00000004efef7211 */ /* 0x080fe200028f0eff */
[----:B------:R-:W-:Y:S01]  /*ae30*/  IMAD R25, R25, UR6, RZ ;  /* 0x0000000619197c24 */ /* 0x000fe2000f8e02ff */
[-C--:B------:R-:W-:Y:S01]  /*ae40*/  IADD3 R244, P0, R243, R5.reuse, RZ ;  /* 0x00000005f3f47210 */ /* 0x080fe20007f1e0ff */
[----:B------:R-:W-:Y:S01]  /*ae50*/  IMAD R27, R27, UR6, RZ ;  /* 0x000000061b1b7c24 */ /* 0x000fe2000f8e02ff */
[-C--:B------:R-:W-:Y:S01]  /*ae60*/  LEA.HI.X.SX32 R241, R241, R4.reuse, 0x1, P6 ;  /* 0x00000004f1f17211 */ /* 0x080fe200030f0eff */
[----:B------:R-:W-:Y:S01]  /*ae70*/  USHF.R.U32.HI UR6, URZ, 0x4, UR4 ;  /* 0x000000043f067899 */ /* 0x000fe20008011604 */
[-C--:B------:R-:W-:Y:S01]  /*ae80*/  LEA.HI.X.SX32 R243, R243, R4.reuse, 0x1, P0 ;  /* 0x00000004f3f37211 */ /* 0x080fe200000f0eff */
[----:B------:R-:W-:Y:S01]  /*ae90*/  UMOV UR7, URZ ;  /* 0x0000003f00077c82 */ /* 0x000fe20008000000 */
[----:B0-----:R-:W-:Y:S01]  /*aea0*/  LEA.HI.X.SX32 R127, R128, R4, 0x1, P2 ;  /* 0x00000004807f7211 */ /* 0x001fe200010f0eff */
[----:B------:R-:W-:Y:S01]  /*aeb0*/  USGXT.U32 UR6, UR6, 0xe ;  /* 0x0000000e0606789a */ /* 0x000fe20008000000 */
[-C--:B------:R-:W-:Y:S01]  /*aec0*/  IADD3 R128, P6, R125, R5.reuse, RZ ;  /* 0x000000057d807210 */ /* 0x080fe20007fde0ff */
[----:B------:R-:W-:Y:S01]  /*aed0*/  USHF.L.U32 UR8, UR8, 0x5, URZ ;  /* 0x0000000508087899 */ /* 0x000fe2000800063f */
[-C--:B------:R-:W-:Y:S01]  /*aee0*/  IADD3 R246, P1, R245, R5.reuse, RZ ;  /* 0x00000005f5f67210 */ /* 0x080fe20007f3e0ff */
[----:B------:R0:W-:Y:S01]  /*aef0*/  STL [R1+0x13a0], R127 ;  /* 0x0013a07f01007387 */ /* 0x0001e20000100800 */
[----:B------:R-:W-:-:S02]  /*af00*/  IADD3 R236, P3, R235, R5, RZ ;  /* 0x00000005ebec7210 */ /* 0x000fc40007f7e0ff */
[----:B------:R-:W-:Y:S02]  /*af10*/  CS2R R130, SRZ ;  /* 0x0000000000827805 */ /* 0x000fe4000001ff00 */
[-C--:B------:R-:W-:Y:S02]  /*af20*/  IADD3 R248, P2, R247, R5.reuse, RZ ;  /* 0x00000005f7f87210 */ /* 0x080fe40007f5e0ff */
[----:B------:R-:W-:Y:S02]  /*af30*/  CS2R R132, SRZ ;  /* 0x0000000000847805 */ /* 0x000fe4000001ff00 */
[----:B------:R-:W-:Y:S02]  /*af40*/  IADD3 R238, P4, R237, R5, RZ ;  /* 0x00000005edee7210 */ /* 0x000fe40007f9e0ff */
[----:B------:R-:W-:Y:S02]  /*af50*/  CS2R R134, SRZ ;  /* 0x0000000000867805 */ /* 0x000fe4000001ff00 */
[----:B------:R-:W-:-:S02]  /*af60*/  LEA.HI.X.SX32 R245, R245, R4, 0x1, P1 ;  /* 0x00000004f5f57211 */ /* 0x000fc400008f0eff */
[----:B------:R-:W-:Y:S02]  /*af70*/  CS2R R136, SRZ ;  /* 0x0000000000887805 */ /* 0x000fe4000001ff00 */
[-C--:B------:R-:W-:Y:S02]  /*af80*/  LEA.HI.X.SX32 R235, R235, R4.reuse, 0x1, P3 ;  /* 0x00000004ebeb7211 */ /* 0x080fe400018f0eff */
[----:B------:R-:W-:Y:S02]  /*af90*/  CS2R R138, SRZ ;  /* 0x00000000008a7805 */ /* 0x000fe4000001ff00 */
[----:B0-----:R-:W-:Y:S02]  /*afa0*/  IADD3 R127, P5, R126, R5, RZ ;  /* 0x000000057e7f7210 */ /* 0x001fe40007fbe0ff */
[----:B------:R-:W-:Y:S02]  /*afb0*/  CS2R R140, SRZ ;  /* 0x00000000008c7805 */ /* 0x000fe4000001ff00 */
[----:B------:R-:W-:-:S02]  /*afc0*/  LEA.HI.X.SX32 R247, R247, R4, 0x1, P2 ;  /* 0x00000004f7f77211 */ /* 0x000fc400010f0eff */
[----:B------:R-:W-:Y:S02]  /*afd0*/  CS2R R142, SRZ ;  /* 0x00000000008e7805 */ /* 0x000fe4000001ff00 */
[-C--:B------:R-:W-:Y:S01]  /*afe0*/  IADD3 R250, P3, R249, R5.reuse, RZ ;  /* 0x00000005f9fa7210 */ /* 0x080fe20007f7e0ff */
[----:B------:R0:W-:Y:S01]  /*aff0*/  STL [R1+0xe04], R127 ;  /* 0x000e047f01007387 */ /* 0x0001e20000100800 */
[-C--:B------:R-:W-:Y:S02]  /*b000*/  LEA.HI.X.SX32 R237, R237, R4.reuse, 0x1, P4 ;  /* 0x00000004eded7211 */ /* 0x080fe400020f0eff */
[----:B------:R-:W-:Y:S02]  /*b010*/  CS2R R144, SRZ ;  /* 0x0000000000907805 */ /* 0x000fe4000001ff00 */
[----:B------:R-:W-:Y:S01]  /*b020*/  IADD3 R252, P4, R251, R5, RZ ;  /* 0x00000005fbfc7210 */ /* 0x000fe20007f9e0ff */
[----:B------:R1:W-:Y:S01]  /*b030*/  STL [R1+0xe0c], R128 ;  /* 0x000e0c8001007387 */ /* 0x0003e20000100800 */
[----:B------:R-:W-:-:S02]  /*b040*/  LEA.HI.X.SX32 R249, R249, R4, 0x1, P3 ;  /* 0x00000004f9f97211 */ /* 0x000fc400018f0eff */
[----:B------:R-:W-:Y:S02]  /*b050*/  CS2R R146, SRZ ;  /* 0x0000000000927805 */ /* 0x000fe4000001ff00 */
[-C--:B------:R-:W-:Y:S02]  /*b060*/  LEA.HI.X.SX32 R251, R251, R4.reuse, 0x1, P4 ;  /* 0x00000004fbfb7211 */ /* 0x080fe400020f0eff */
[----:B------:R-:W-:Y:S02]  /*b070*/  CS2R R148, SRZ ;  /* 0x0000000000947805 */ /* 0x000fe4000001ff00 */
[----:B------:R-:W-:Y:S02]  /*b080*/  LEA.HI.X.SX32 R126, R126, R4, 0x1, P5 ;  /* 0x000000047e7e7211 */ /* 0x000fe400028f0eff */
[----:B------:R-:W-:Y:S02]  /*b090*/  CS2R R150, SRZ ;  /* 0x0000000000967805 */ /* 0x000fe4000001ff00 */
[-C--:B0-----:R-:W-:Y:S01]  /*b0a0*/  IADD3 R127, P0, R124, R5.reuse, RZ ;  /* 0x000000057c7f7210 */ /* 0x081fe20007f1e0ff */
[----:B------:R-:W-:Y:S01]  /*b0b0*/  UIADD3.64 UR14, UR6, -UR14, URZ ;  /* 0x8000000e060e7297 */ /* 0x000fe2000fffe03f */
[----:B-1----:R-:W-:-:S03]  /*b0c0*/  IADD3 R128, P1, R123, R5, RZ ;  /* 0x000000057b807210 */ /* 0x002fc60007f3e0ff */
[----:B------:R0:W-:Y:S01]  /*b0d0*/  STL [R1+0xe14], R127 ;  /* 0x000e147f01007387 */ /* 0x0001e20000100800 */
[----:B------:R-:W-:-:S03]  /*b0e0*/  LEA.HI.X.SX32 R123, R123, R4, 0x1, P1 ;  /* 0x000000047b7b7211 */ /* 0x000fc600008f0eff */
[----:B------:R1:W-:Y:S01]  /*b0f0*/  STL [R1+0xe1c], R128 ;  /* 0x000e1c8001007387 */ /* 0x0003e20000100800 */
[-C--:B0-----:R-:W-:Y:S02]  /*b100*/  IADD3 R127, P2, R122, R5.reuse, RZ ;  /* 0x000000057a7f7210 */ /* 0x081fe40007f5e0ff */
[----:B-1----:R-:W-:-:S03]  /*b110*/  IADD3 R128, P3, R121, R5, RZ ;  /* 0x0000000579807210 */ /* 0x002fc60007f7e0ff */
[----:B------:R0:W-:Y:S04]  /*b120*/  STL [R1+0xe24], R127 ;  /* 0x000e247f01007387 */ /* 0x0001e80000100800 */
[----:B------:R1:W-:Y:S01]  /*b130*/  STL [R1+0xe2c], R128 ;  /* 0x000e2c8001007387 */ /* 0x0003e20000100800 */
[-C--:B0-----:R-:W-:Y:S02]  /*b140*/  IADD3 R127, P4, R120, R5.reuse, RZ ;  /* 0x00000005787f7210 */ /* 0x081fe40007f9e0ff */
[----:B-1----:R-:W-:-:S03]  /*b150*/  IADD3 R128, P5, R119, R5, RZ ;  /* 0x0000000577807210 */ /* 0x002fc60007fbe0ff */
[----:B------:R0:W-:Y:S01]  /*b160*/  STL [R1+0xe34], R127 ;  /* 0x000e347f01007387 */ /* 0x0001e20000100800 */
[----:B------:R-:W-:-:S03]  /*b170*/  LEA.HI.X.SX32 R120, R120, R4, 0x1, P4 ;  /* 0x0000000478787211 */ /* 0x000fc600020f0eff */
[----:B------:R1:W-:Y:S04]  /*b180*/  STL [R1+0xe00], R126 ;  /* 0x000e007e01007387 */ /* 0x0003e80000100800 */
[----:B------:R2:W-:Y:S01]  /*b190*/  STL [R1+0xe3c], R128 ;  /* 0x000e3c8001007387 */ /* 0x0005e20000100800 */
[-C--:B0-----:R-:W-:Y:S02]  /*b1a0*/  LEA.HI.X.SX32 R127, R125, R4.reuse, 0x1, P6 ;  /* 0x000000047d7f7211 */ /* 0x081fe400030f0eff */
[----:B------:R-:W-:Y:S02]  /*b1b0*/  LEA.HI.X.SX32 R125, R124, R4, 0x1, P0 ;  /* 0x000000047c7d7211 */ /* 0x000fe400000f0eff */
[-C--:B-1----:R-:W-:Y:S01]  /*b1c0*/  IADD3 R126, P6, R118, R5.reuse, RZ ;  /* 0x00000005767e7210 */ /* 0x082fe20007fde0ff */
[----:B------:R-:W-:Y:S01]  /*b1d0*/  STL [R1+0xe08], R127 ;  /* 0x000e087f01007387 */ /* 0x000fe20000100800 */
[----:B------:R-:W-:-:S02]  /*b1e0*/  IADD3 R124, P0, R117, R5, RZ ;  /* 0x00000005757c7210 */ /* 0x000fc40007f1e0ff */
[----:B--2---:R-:W-:Y:S01]  /*b1f0*/  CS2R R128, SRZ ;  /* 0x0000000000807805 */ /* 0x004fe2000001ff00 */
[----:B------:R0:W-:Y:S01]  /*b200*/  STL [R1+0xe44], R126 ;  /* 0x000e447e01007387 */ /* 0x0001e20000100800 */
[----:B------:R-:W-:-:S03]  /*b210*/  LEA.HI.X.SX32 R117, R117, R4, 0x1, P0 ;  /* 0x0000000475757211 */ /* 0x000fc600000f0eff */
[----:B------:R1:W-:Y:S04]  /*b220*/  STL [R1+0xe10], R125 ;  /* 0x000e107d01007387 */ /* 0x0003e80000100800 */
[----:B------:R2:W-:Y:S01]  /*b230*/  STL [R1+0xe4c], R124 ;  /* 0x000e4c7c01007387 */ /* 0x0005e20000100800 */
[----:B0-----:R-:W-:-:S03]  /*b240*/  CS2R R126, SRZ ;  /* 0x00000000007e7805 */ /* 0x001fc6000001ff00 */
[----:B------:R0:W-:Y:S01]  /*b250*/  STL [R1+0xe18], R123 ;  /* 0x000e187b01007387 */ /* 0x0001e20000100800 */
[----:B-1----:R-:W-:Y:S02]  /*b260*/  IADD3 R125, P1, R116, R5, RZ ;  /* 0x00000005747d7210 */ /* 0x002fe40007f3e0ff */
[----:B--2---:R-:W-:-:S03]  /*b270*/  LEA.HI.X.SX32 R124, R122, R4, 0x1, P2 ;  /* 0x000000047a7c7211 */ /* 0x004fc600010f0eff */
[----:B------:R-:W-:Y:S01]  /*b280*/  STL [R1+0xe54], R125 ;  /* 0x000e547d01007387 */ /* 0x000fe20000100800 */
[----:B------:R-:W-:Y:S02]  /*b290*/  LEA.HI.X.SX32 R122, R121, R4, 0x1, P3 ;  /* 0x00000004797a7211 */ /* 0x000fe400018f0eff */
[-C--:B0-----:R-:W-:Y:S01]  /*b2a0*/  IADD3 R123, P2, R115, R5.reuse, RZ ;  /* 0x00000005737b7210 */ /* 0x081fe20007f5e0ff */
[----:B------:R0:W-:Y:S01]  /*b2b0*/  STL [R1+0xe20], R124 ;  /* 0x000e207c01007387 */ /* 0x0001e20000100800 */
[----:B------:R-:W-:-:S03]  /*b2c0*/  IADD3 R121, P3, R114, R5, RZ ;  /* 0x0000000572797210 */ /* 0x000fc60007f7e0ff */
[----:B------:R-:W-:Y:S01]  /*b2d0*/  STL [R1+0xe5c], R123 ;  /* 0x000e5c7b01007387 */ /* 0x000fe20000100800 */
[----:B------:R-:W-:-:S03]  /*b2e0*/  LEA.HI.X.SX32 R114, R114, R4, 0x1, P3 ;  /* 0x0000000472727211 */ /* 0x000fc600018f0eff */
[----:B------:R1:W-:Y:S01]  /*b2f0*/  STL [R1+0xe28], R122 ;  /* 0x000e287a01007387 */ /* 0x0003e20000100800 */
[----:B0-----:R-:W-:-:S03]  /*b300*/  CS2R R124, SRZ ;  /* 0x00000000007c7805 */ /* 0x001fc6000001ff00 */
[----:B------:R0:W-:Y:S04]  /*b310*/  STL [R1+0xe64], R121 ;  /* 0x000e647901007387 */ /* 0x0001e80000100800 */
[----:B------:R2:W-:Y:S01]  /*b320*/  STL [R1+0xe30], R120 ;  /* 0x000e307801007387 */ /* 0x0005e20000100800 */
[----:B-1----:R-:W-:Y:S02]  /*b330*/  IADD3 R122, P4, R113, R5, RZ ;  /* 0x00000005717a7210 */ /* 0x002fe40007f9e0ff */
[----:B0-----:R-:W-:-:S03]  /*b340*/  LEA.HI.X.SX32 R121, R119, R4, 0x1, P5 ;  /* 0x0000000477797211 */ /* 0x001fc600028f0eff */
[----:B------:R0:W-:Y:S01]  /*b350*/  STL [R1+0xe6c], R122 ;  /* 0x000e6c7a01007387 */ /* 0x0001e20000100800 */
[----:B------:R-:W-:Y:S02]  /*b360*/  LEA.HI.X.SX32 R119, R118, R4, 0x1, P6 ;  /* 0x0000000476777211 */ /* 0x000fe400030f0eff */
[-C--:B--2---:R-:W-:Y:S01]  /*b370*/  IADD3 R120, P5, R112, R5.reuse, RZ ;  /* 0x0000000570787210 */ /* 0x084fe20007fbe0ff */
[----:B------:R-:W-:Y:S01]  /*b380*/  STL [R1+0xe38], R121 ;  /* 0x000e387901007387 */ /* 0x000fe20000100800 */
[----:B------:R-:W-:-:S03]  /*b390*/  IADD3 R118, P6, R111, R5, RZ ;  /* 0x000000056f767210 */ /* 0x000fc60007fde0ff */
[----:B------:R1:W-:Y:S01]  /*b3a0*/  STL [R1+0xe74], R120 ;  /* 0x000e747801007387 */ /* 0x0003e20000100800 */
[----:B------:R-:W-:Y:S02]  /*b3b0*/  LEA.HI.X.SX32 R111, R111, R4, 0x1, P6 ;  /* 0x000000046f6f7211 */ /* 0x000fe400030f0eff */
[----:B0-----:R-:W-:Y:S01]  /*b3c0*/  CS2R R122, SRZ ;  /* 0x00000000007a7805 */ /* 0x001fe2000001ff00 */
[----:B------:R0:W-:Y:S04]  /*b3d0*/  STL [R1+0xe40], R119 ;  /* 0x000e407701007387 */ /* 0x0001e80000100800 */
[----:B------:R2:W-:Y:S01]  /*b3e0*/  STL [R1+0xe7c], R118 ;  /* 0x000e7c7601007387 */ /* 0x0005e20000100800 */
[----:B-1----:R-:W-:-:S03]  /*b3f0*/  CS2R R120, SRZ ;  /* 0x0000000000787805 */ /* 0x002fc6000001ff00 */
[----:B------:R1:W-:Y:S01]  /*b400*/  STL [R1+0xe48], R117 ;  /* 0x000e487501007387 */ /* 0x0003e20000100800 */
[----:B0-----:R-:W-:Y:S02]  /*b410*/  IADD3 R119, P0, R110, R5, RZ ;  /* 0x000000056e777210 */ /* 0x001fe40007f1e0ff */
[----:B--2---:R-:W-:-:S03]  /*b420*/  LEA.HI.X.SX32 R118, R116, R4, 0x1, P1 ;  /* 0x0000000474767211 */ /* 0x004fc600008f0eff */
[----:B------:R-:W-:Y:S01]  /*b430*/  STL [R1+0xe84], R119 ;  /* 0x000e847701007387 */ /* 0x000fe20000100800 */
[----:B------:R-:W-:Y:S02]  /*b440*/  LEA.HI.X.SX32 R116, R115, R4, 0x1, P2 ;  /* 0x0000000473747211 */ /* 0x000fe400010f0eff */
[-C--:B-1----:R-:W-:Y:S01]  /*b450*/  IADD3 R117, P1, R109, R5.reuse, RZ ;  /* 0x000000056d757210 */ /* 0x082fe20007f3e0ff */
        /* <DEDUP_REMOVED lines=415> */
[----:B------:R-:W-:Y:S01]  /*ce50*/  STL [R1+0x116c], R24 ;  /* 0x00116c1801007387 */ /* 0x000fe20000100800 */
[----:B------:R-:W-:Y:S02]  /*ce60*/  LEA.HI.X.SX32 R18, R16, R4, 0x1, P4 ;  /* 0x0000000410127211 */ /* 0x000fe400020f0eff */
[-C--:B--2---:R-:W-:Y:S01]  /*ce70*/  IADD3 R20, P3, R8, R5.reuse, RZ ;  /* 0x0000000508147210 */ /* 0x084fe20007f7e0ff */
[----:B------:R-:W-:Y:S01]  /*ce80*/  STL [R1+0x1138], R22 ;  /* 0x0011381601007387 */ /* 0x000fe20000100800 */
[----:B------:R-:W-:-:S03]  /*ce90*/  IADD3 R16, P4, R10, R5, RZ ;  /* 0x000000050a107210 */ /* 0x000fc60007f9e0ff */
[----:B------:R-:W-:Y:S04]  /*cea0*/  STL [R1+0x1174], R20 ;  /* 0x0011741401007387 */ /* 0x000fe80000100800 */
[----:B------:R0:W-:Y:S04]  /*ceb0*/  STL [R1+0x1140], R18 ;  /* 0x0011401201007387 */ /* 0x0001e80000100800 */
[----:B------:R1:W-:Y:S04]  /*cec0*/  STL [R1+0x117c], R16 ;  /* 0x00117c1001007387 */ /* 0x0003e80000100800 */
[----:B------:R2:W-:Y:S01]  /*ced0*/  STL [R1+0x1148], R13 ;  /* 0x0011480d01007387 */ /* 0x0005e20000100800 */
[----:B0-----:R-:W-:-:S02]  /*cee0*/  IADD3 R18, P5, R12, R5, RZ ;  /* 0x000000050c127210 */ /* 0x001fc40007fbe0ff */
[----:B-1----:R-:W-:-:S03]  /*cef0*/  LEA.HI.X.SX32 R16, R11, R4, 0x1, P6 ;  /* 0x000000040b107211 */ /* 0x002fc600030f0eff */
        /* <DEDUP_REMOVED lines=14> */
[----:B------:R0:W-:Y:S01]  /*cfe0*/  STL [R1+0x1168], R9 ;  /* 0x0011680901007387 */ /* 0x0001e20000100800 */
[----:B------:R-:W-:-:S03]  /*cff0*/  IADD3 R5, P3, R23, R5, RZ ;  /* 0x0000000517057210 */ /* 0x000fc60007f7e0ff */
[----:B------:R1:W-:Y:S04]  /*d000*/  STL [R1+0x1398], R7 ;  /* 0x0013980701007387 */ /* 0x0003e80000100800 */
[----:B------:R2:W-:Y:S01]  /*d010*/  STL [R1+0x1170], R6 ;  /* 0x0011700601007387 */ /* 0x0005e20000100800 */
[----:B0-----:R-:W-:-:S03]  /*d020*/  LOP3.LUT R9, R14, 0x10, RZ, 0x3c, !PT ;  /* 0x000000100e097812 */ /* 0x001fc600078e3cff */
[----:B------:R0:W-:Y:S01]  /*d030*/  STL [R1+0x139c], R5 ;  /* 0x00139c0501007387 */ /* 0x0001e20000100800 */
[-C--:B-1----:R-:W-:Y:S02]  /*d040*/  LEA.HI.X.SX32 R7, R10, R4.reuse, 0x1, P4 ;  /* 0x000000040a077211 */ /* 0x082fe400020f0eff */
[----:B--2---:R-:W-:-:S03]  /*d050*/  LEA.HI.X.SX32 R6, R12, R4, 0x1, P5 ;  /* 0x000000040c067211 */ /* 0x004fc600028f0eff */
[----:B------:R1:W-:Y:S01]  /*d060*/  STL [R1+0x1178], R7 ;  /* 0x0011780701007387 */ /* 0x0003e20000100800 */
[----:B0-----:R-:W-:-:S03]  /*d070*/  LEA.HI.X.SX32 R5, R15, R4, 0x1, P6 ;  /* 0x000000040f057211 */ /* 0x001fc600030f0eff */
[----:B------:R0:W-:Y:S01]  /*d080*/  STL [R1+0x1180], R6 ;  /* 0x0011800601007387 */ /* 0x0001e20000100800 */
[----:B------:R-:W-:-:S03]  /*d090*/  IMAD.MOV.U32 R15, RZ, RZ, RZ ;  /* 0x000000ffff0f7224 */ /* 0x000fc600078e00ff */
[----:B------:R2:W-:Y:S01]  /*d0a0*/  STL [R1+0x1188], R5 ;  /* 0x0011880501007387 */ /* 0x0005e20000100800 */
[-C--:B-1----:R-:W-:Y:S02]  /*d0b0*/  LEA.HI.X.SX32 R7, R17, R4.reuse, 0x1, P0 ;  /* 0x0000000411077211 */ /* 0x082fe400000f0eff */
[----:B------:R-:W-:Y:S02]  /*d0c0*/  IADD3 R11, P0, R25, UR10, RZ ;  /* 0x0000000a190b7c10 */ /* 0x000fe4000ff1e0ff */
[-C--:B0-----:R-:W-:Y:S01]  /*d0d0*/  LEA.HI.X.SX32 R6, R19, R4.reuse, 0x1, P1 ;  /* 0x0000000413067211 */ /* 0x081fe200008f0eff */
[----:B------:R-:W-:Y:S01]  /*d0e0*/  STL [R1+0x1190], R7 ;  /* 0x0011900701007387 */ /* 0x000fe20000100800 */
[----:B------:R-:W-:Y:S01]  /*d0f0*/  IADD3 R13, P1, R27, UR10, RZ ;  /* 0x0000000a1b0d7c10 */ /* 0x000fe2000ff3e0ff */
[----:B------:R-:W-:Y:S01]  /*d100*/  ULDC UR10, c[0x0][0x238] ;  /* 0x00008e00000a7ab9 */ /* 0x000fe20000000800 */
[-C--:B--2---:R-:W-:Y:S01]  /*d110*/  LEA.HI.X.SX32 R5, R21, R4.reuse, 0x1, P2 ;  /* 0x0000000415057211 */ /* 0x084fe200010f0eff */
[----:B------:R-:W-:Y:S01]  /*d120*/  STL [R1+0x138c], R6 ;  /* 0x00138c0601007387 */ /* 0x000fe20000100800 */
[----:B------:R-:W-:Y:S01]  /*d130*/  LEA.HI.X.SX32 R4, R23, R4, 0x1, P3 ;  /* 0x0000000417047211 */ /* 0x000fe200018f0eff */
[----:B------:R-:W-:Y:S01]  /*d140*/  UIMAD UR44, UR10, 0x1f, URZ ;  /* 0x0000001f0a2c78a4 */ /* 0x000fe2000f8e023f */
[----:B------:R-:W-:Y:S01]  /*d150*/  LEA.HI.X.SX32 R10, R25, UR11, 0x1, P0 ;  /* 0x0000000b190a7c11 */ /* 0x000fe200080f0eff */
[----:B------:R0:W-:Y:S01]  /*d160*/  STL [R1+0x1394], R5 ;  /* 0x0013940501007387 */ /* 0x0001e20000100800 */
[----:B------:R-:W-:Y:S01]  /*d170*/  LEA.HI.X.SX32 R12, R27, UR11, 0x1, P1 ;  /* 0x0000000b1b0c7c11 */ /* 0x000fe200088f0eff */
[----:B------:R-:W-:Y:S01]  /*d180*/  USHF.R.S32.HI UR45, URZ, 0x1f, UR44 ;  /* 0x0000001f3f2d7899 */ /* 0x000fe2000801142c */
[----:B------:R-:W-:Y:S01]  /*d190*/  CS2R R24, SRZ ;  /* 0x0000000000187805 */ /* 0x000fe2000001ff00 */
[----:B------:R1:W-:Y:S01]  /*d1a0*/  STL [R1+0x1194], R4 ;  /* 0x0011940401007387 */ /* 0x0003e20000100800 */
[----:B------:R-:W-:Y:S01]  /*d1b0*/  UIMAD UR46, UR10, 0x1e, URZ ;  /* 0x0000001e0a2e78a4 */ /* 0x000fe2000f8e023f */
[----:B------:R-:W-:Y:S01]  /*d1c0*/  CS2R R26, SRZ ;  /* 0x00000000001a7805 */ /* 0x000fe2000001ff00 */
[----:B------:R-:W-:Y:S01]  /*d1d0*/  UIMAD UR48, UR10, 0x1d, URZ ;  /* 0x0000001d0a3078a4 */ /* 0x000fe2000f8e023f */
[----:B------:R-:W-:Y:S01]  /*d1e0*/  STL [R1+0xc00], RZ ;  /* 0x000c00ff01007387 */ /* 0x000fe20000100800 */
[----:B------:R-:W-:Y:S01]  /*d1f0*/  USHF.R.S32.HI UR47, URZ, 0x1f, UR46 ;  /* 0x0000001f3f2f7899 */ /* 0x000fe2000801142e */
[----:B0-----:R-:W-:Y:S01]  /*d200*/  IADD3 R5, P0, R11, UR44, RZ ;  /* 0x0000002c0b057c10 */ /* 0x001fe2000ff1e0ff */
[----:B------:R-:W-:Y:S01]  /*d210*/  USHF.R.S32.HI UR49, URZ, 0x1f, UR48 ;  /* 0x0000001f3f317899 */ /* 0x000fe20008011430 */
[----:B------:R-:W-:Y:S01]  /*d220*/  STL [R1+0xc04], RZ ;  /* 0x000c04ff01007387 */ /* 0x000fe20000100800 */
[----:B------:R-:W-:Y:S01]  /*d230*/  UIMAD UR50, UR10, 0x1c, URZ ;  /* 0x0000001c0a3278a4 */ /* 0x000fe2000f8e023f */
[----:B-1----:R-:W-:Y:S01]  /*d240*/  IADD3 R4, P1, R13, UR44, RZ ;  /* 0x0000002c0d047c10 */ /* 0x002fe2000ff3e0ff */
[----:B------:R-:W-:Y:S01]  /*d250*/  UIMAD UR52, UR10, 0x1b, URZ ;  /* 0x0000001b0a3478a4 */ /* 0x000fe2000f8e023f */
[----:B------:R-:W-:Y:S01]  /*d260*/  STL [R1+0xc08], RZ ;  /* 0x000c08ff01007387 */ /* 0x000fe20000100800 */
[----:B------:R-:W-:-:S02]  /*d270*/  USHF.R.S32.HI UR51, URZ, 0x1f, UR50 ;  /* 0x0000001f3f337899 */ /* 0x000fc40008011432 */
[----:B------:R-:W-:Y:S01]  /*d280*/  USHF.R.S32.HI UR53, URZ, 0x1f, UR52 ;  /* 0x0000001f3f357899 */ /* 0x000fe20008011434 */
[----:B------:R-:W-:Y:S01]  /*d290*/  STL [R1+0xc0c], RZ ;  /* 0x000c0cff01007387 */ /* 0x000fe20000100800 */
[----:B------:R-:W-:Y:S02]  /*d2a0*/  UIMAD UR54, UR10, 0x1a, URZ ;  /* 0x0000001a0a3678a4 */ /* 0x000fe4000f8e023f */
[----:B------:R-:W-:Y:S01]  /*d2b0*/  UIMAD UR57, UR10, 0x19, URZ ;  /* 0x000000190a3978a4 */ /* 0x000fe2000f8e023f */
[----:B------:R-:W-:Y:S01]  /*d2c0*/  STL [R1+0xc10], RZ ;  /* 0x000c10ff01007387 */ /* 0x000fe20000100800 */
[----:B------:R-:W-:Y:S02]  /*d2d0*/  USHF.R.S32.HI UR55, URZ, 0x1f, UR54 ;  /* 0x0000001f3f377899 */ /* 0x000fe40008011436 */
[----:B------:R-:W-:Y:S01]  /*d2e0*/  USHF.R.S32.HI UR24, URZ, 0x1f, UR57 ;  /* 0x0000001f3f187899 */ /* 0x000fe20008011439 */
[----:B------:R-:W-:Y:S01]  /*d2f0*/  STL [R1+0xc14], RZ ;  /* 0x000c14ff01007387 */ /* 0x000fe20000100800 */
[----:B------:R-:W-:-:S02]  /*d300*/  UIMAD UR25, UR10, 0x18, URZ ;  /* 0x000000180a1978a4 */ /* 0x000fc4000f8e023f */
[----:B------:R-:W-:Y:S01]  /*d310*/  UIMAD UR61, UR10, 0x17, URZ ;  /* 0x000000170a3d78a4 */ /* 0x000fe2000f8e023f */
[----:B------:R-:W-:Y:S01]  /*d320*/  STL [R1+0xc18], RZ ;  /* 0x000c18ff01007387 */ /* 0x000fe20000100800 */
[----:B------:R-:W-:Y:S02]  /*d330*/  UIMAD UR5, UR10, 0x16, URZ ;  /* 0x000000160a0578a4 */ /* 0x000fe4000f8e023f */
[----:B------:R-:W-:Y:S01]  /*d340*/  UIMAD UR20, UR10, 0x15, URZ ;  /* 0x000000150a1478a4 */ /* 0x000fe2000f8e023f */
[----:B------:R-:W-:Y:S01]  /*d350*/  STL [R1+0xc1c], RZ ;  /* 0x000c1cff01007387 */ /* 0x000fe20000100800 */
[----:B------:R-:W-:Y:S02]  /*d360*/  USHF.R.S32.HI UR21, URZ, 0x1f, UR25 ;  /* 0x0000001f3f157899 */ /* 0x000fe40008011419 */
[----:B------:R-:W-:Y:S01]  /*d370*/  UIMAD UR16, UR10, 0x14, URZ ;  /* 0x000000140a1078a4 */ /* 0x000fe2000f8e023f */
[----:B------:R-:W-:Y:S01]  /*d380*/  STL [R1+0xc20], RZ ;  /* 0x000c20ff01007387 */ /* 0x000fe20000100800 */
[----:B------:R-:W-:-:S02]  /*d390*/  USHF.R.S32.HI UR17, URZ, 0x1f, UR61 ;  /* 0x0000001f3f117899 */ /* 0x000fc4000801143d */
[----:B------:R-:W-:Y:S01]  /*d3a0*/  USHF.R.S32.HI UR37, URZ, 0x1f, UR5 ;  /* 0x0000001f3f257899 */ /* 0x000fe20008011405 */
[----:B------:R-:W-:Y:S01]  /*d3b0*/  STL [R1+0xc24], RZ ;  /* 0x000c24ff01007387 */ /* 0x000fe20000100800 */
[----:B------:R-:W-:Y:S02]  /*d3c0*/  UIMAD UR11, UR10, 0x12, URZ ;  /* 0x000000120a0b78a4 */ /* 0x000fe4000f8e023f */
[----:B------:R-:W-:Y:S01]  /*d3d0*/  USHF.R.S32.HI UR38, URZ, 0x1f, UR20 ;  /* 0x0000001f3f267899 */ /* 0x000fe20008011414 */
[----:B------:R-:W-:Y:S01]  /*d3e0*/  STL [R1+0xc28], RZ ;  /* 0x000c28ff01007387 */ /* 0x000fe20000100800 */
[----:B------:R-:W-:Y:S02]  /*d3f0*/  UIMAD UR12, UR10, 0x11, URZ ;  /* 0x000000110a0c78a4 */ /* 0x000fe4000f8e023f */
[----:B------:R-:W-:Y:S01]  /*d400*/  USHF.R.S32.HI UR39, URZ, 0x1f, UR16 ;  /* 0x0000001f3f277899 */ /* 0x000fe20008011410 */
[----:B------:R-:W-:Y:S01]  /*d410*/  STL [R1+0xc2c], RZ ;  /* 0x000c2cff01007387 */ /* 0x000fe20000100800 */
[----:B------:R-:W-:-:S02]  /*d420*/  UIMAD UR40, UR10, 0x13, URZ ;  /* 0x000000130a2878a4 */ /* 0x000fc4000f8e023f */
[----:B------:R-:W-:Y:S01]  /*d430*/  USHF.L.U32 UR13, UR10, 0x4, URZ ;  /* 0x000000040a0d7899 */ /* 0x000fe2000800063f */
[----:B------:R-:W-:Y:S01]  /*d440*/  STL [R1+0xc30], RZ ;  /* 0x000c30ff01007387 */ /* 0x000fe20000100800 */
[----:B------:R-:W-:Y:S02]  /*d450*/  USHF.R.S32.HI UR40, URZ, 0x1f, UR40 ;  /* 0x0000001f3f287899 */ /* 0x000fe40008011428 */
[----:B------:R-:W-:Y:S01]  /*d460*/  UIMAD UR18, UR10, 0xf, URZ ;  /* 0x0000000f0a1278a4 */ /* 0x000fe2000f8e023f */
[----:B------:R-:W-:Y:S01]  /*d470*/  STL [R1+0xc34], RZ ;  /* 0x000c34ff01007387 */ /* 0x000fe20000100800 */
[----:B------:R-:W-:Y:S02]  /*d480*/  USHF.R.S32.HI UR41, URZ, 0x1f, UR11 ;  /* 0x0000001f3f297899 */ /* 0x000fe4000801140b */
[----:B------:R-:W-:Y:S01]  /*d490*/  UIMAD UR19, UR10, 0xe, URZ ;  /* 0x0000000e0a1378a4 */ /* 0x000fe2000f8e023f */
[----:B------:R-:W-:Y:S01]  /*d4a0*/  STL [R1+0xc38], RZ ;  /* 0x000c38ff01007387 */ /* 0x000fe20000100800 */
[----:B------:R-:W-:-:S02]  /*d4b0*/  USHF.R.S32.HI UR42, URZ, 0x1f, UR12 ;  /* 0x0000001f3f2a7899 */ /* 0x000fc4000801140c */
[----:B------:R-:W-:Y:S01]  /*d4c0*/  UIMAD UR22, UR10, 0xd, URZ ;  /* 0x0000000d0a1678a4 */ /* 0x000fe2000f8e023f */
[----:B------:R-:W-:Y:S01]  /*d4d0*/  STL [R1+0xc3c], RZ ;  /* 0x000c3cff01007387 */ /* 0x000fe20000100800 */
[----:B------:R-:W-:Y:S02]  /*d4e0*/  USHF.R.S32.HI UR43, URZ, 0x1f, UR13 ;  /* 0x0000001f3f2b7899 */ /* 0x000fe4000801140d */
[----:B------:R-:W-:Y:S01]  /*d4f0*/  UIMAD UR23, UR10, 0xc, URZ ;  /* 0x0000000c0a1778a4 */ /* 0x000fe2000f8e023f */
[----:B------:R-:W-:Y:S01]  /*d500*/  STL [R1+0xc40], RZ ;  /* 0x000c40ff01007387 */ /* 0x000fe20000100800 */
[----:B------:R-:W-:Y:S02]  /*d510*/  USHF.R.S32.HI UR44, URZ, 0x1f, UR18 ;  /* 0x0000001f3f2c7899 */ /* 0x000fe40008011412 */
[----:B------:R-:W-:Y:S01]  /*d520*/  UIMAD UR26, UR10, 0xb, URZ ;  /* 0x0000000b0a1a78a4 */ /* 0x000fe2000f8e023f */
[----:B------:R-:W-:Y:S01]  /*d530*/  STL [R1+0xc44], RZ ;  /* 0x000c44ff01007387 */ /* 0x000fe20000100800 */
[----:B------:R-:W-:-:S02]  /*d540*/  UIMAD UR27, UR10, 0xa, URZ ;  /* 0x0000000a0a1b78a4 */ /* 0x000fc4000f8e023f */
[----:B------:R-:W-:Y:S01]  /*d550*/  UIMAD UR28, UR10, 0x9, URZ ;  /* 0x000000090a1c78a4 */ /* 0x000fe2000f8e023f */
[----:B------:R-:W-:Y:S01]  /*d560*/  STL [R1+0xc48], RZ ;  /* 0x000c48ff01007387 */ /* 0x000fe20000100800 */
[----:B------:R-:W-:Y:S02]  /*d570*/  USHF.L.U32 UR29, UR10, 0x3, URZ ;  /* 0x000000030a1d7899 */ /* 0x000fe4000800063f */
[----:B------:R-:W-:Y:S01]  /*d580*/  UIMAD UR30, UR10, 0x7, URZ ;  /* 0x000000070a1e78a4 */ /* 0x000fe2000f8e023f */
[----:B------:R-:W-:Y:S01]  /*d590*/  STL [R1+0xc4c], RZ ;  /* 0x000c4cff01007387 */ /* 0x000fe20000100800 */
[----:B------:R-:W-:Y:S02]  /*d5a0*/  UIMAD UR31, UR10, 0x6, URZ ;  /* 0x000000060a1f78a4 */ /* 0x000fe4000f8e023f */
[----:B------:R-:W-:Y:S01]  /*d5b0*/  UIMAD UR32, UR10, 0x5, URZ ;  /* 0x000000050a2078a4 */ /* 0x000fe2000f8e023f */
[----:B------:R-:W-:Y:S01]  /*d5c0*/  STL [R1+0xc50], RZ ;  /* 0x000c50ff01007387 */ /* 0x000fe20000100800 */
[----:B------:R-:W-:-:S02]  /*d5d0*/  USHF.L.U32 UR33, UR10, 0x2, URZ ;  /* 0x000000020a217899 */ /* 0x000fc4000800063f */
[----:B------:R-:W-:Y:S01]  /*d5e0*/  UIMAD UR34, UR10, 0x3, URZ ;  /* 0x000000030a2278a4 */ /* 0x000fe2000f8e023f */
[----:B------:R-:W-:Y:S01]  /*d5f0*/  STL [R1+0xc54], RZ ;  /* 0x000c54ff01007387 */ /* 0x000fe20000100800 */
[----:B------:R-:W-:Y:S02]  /*d600*/  USHF.L.U32 UR35, UR10, 0x1, URZ ;  /* 0x000000010a237899 */ /* 0x000fe4000800063f */
[----:B------:R-:W-:Y:S01]  /*d610*/  USHF.R.S32.HI UR36, URZ, 0x1f, UR10 ;  /* 0x0000001f3f247899 */ /* 0x000fe2000801140a */
[----:B------:R-:W-:Y:S01]  /*d620*/  STL [R1+0xc58], RZ ;  /* 0x000c58ff01007387 */ /* 0x000fe20000100800 */
[----:B------:R-:W-:Y:S02]  /*d630*/  USHF.R.S32.HI UR60, URZ, 0x1f, UR35 ;  /* 0x0000001f3f3c7899 */ /* 0x000fe40008011423 */
[----:B------:R-:W-:Y:S01]  /*d640*/  USHF.L.U32 UR9, UR10, 0x5, URZ ;  /* 0x000000050a097899 */ /* 0x000fe2000800063f */
[----:B------:R-:W-:Y:S04]  /*d650*/  STL [R1+0xc5c], RZ ;  /* 0x000c5cff01007387 */ /* 0x000fe80000100800 */
        /* <DEDUP_REMOVED lines=744> */
[----:B------:R-:W-:Y:S04]  /*104e0*/  STL [R1], RZ ;  /* 0x000000ff01007387 */ /* 0x000fe80000100800 */
        /* <DEDUP_REMOVED lines=127> */
[----:B------:R0:W-:Y:S04]  /*10ce0*/  STL [R1+0x119c], R5 ;  /* 0x00119c0501007387 */ /* 0x0001e80000100800 */
[----:B------:R1:W-:Y:S01]  /*10cf0*/  STL [R1+0x11a4], R4 ;  /* 0x0011a40401007387 */ /* 0x0003e20000100800 */
[----:B0-----:R-:W-:-:S02]  /*10d00*/  IADD3.X R5, R10, UR45, RZ, P0, !PT ;  /* 0x0000002d0a057c10 */ /* 0x001fc400087fe4ff */
[----:B-1----:R-:W-:-:S03]  /*10d10*/  IADD3.X R4, R12, UR45, RZ, P1, !PT ;  /* 0x0000002d0c047c10 */ /* 0x002fc60008ffe4ff */
[----:B------:R0:W-:Y:S01]  /*10d20*/  STL [R1+0x1198], R5 ;  /* 0x0011980501007387 */ /* 0x0001e20000100800 */
[----:B------:R-:W-:-:S03]  /*10d30*/  USHF.R.S32.HI UR45, URZ, 0x1f, UR19 ;  /* 0x0000001f3f2d7899 */ /* 0x000fc60008011413 */
[----:B------:R1:W-:Y:S01]  /*10d40*/  STL [R1+0x11a0], R4 ;  /* 0x0011a00401007387 */ /* 0x0003e20000100800 */
[----:B0-----:R-:W-:Y:S02]  /*10d50*/  IADD3 R5, P0, R11, UR46, RZ ;  /* 0x0000002e0b057c10 */ /* 0x001fe4000ff1e0ff */
[----:B-1----:R-:W-:-:S03]  /*10d60*/  IADD3 R4, P1, R13, UR46, RZ ;  /* 0x0000002e0d047c10 */ /* 0x002fc6000ff3e0ff */
[----:B------:R0:W-:Y:S01]  /*10d70*/  STL [R1+0x11ac], R5 ;  /* 0x0011ac0501007387 */ /* 0x0001e20000100800 */
[----:B------:R-:W-:-:S03]  /*10d80*/  USHF.R.S32.HI UR46, URZ, 0x1f, UR22 ;  /* 0x0000001f3f2e7899 */ /* 0x000fc60008011416 */
[----:B------:R1:W-:Y:S01]  /*10d90*/  STL [R1+0x11b4], R4 ;  /* 0x0011b40401007387 */ /* 0x0003e20000100800 */
[----:B0-----:R-:W-:Y:S02]  /*10da0*/  IADD3.X R5, R10, UR47, RZ, P0, !PT ;  /* 0x0000002f0a057c10 */ /* 0x001fe400087fe4ff */
        /* <DEDUP_REMOVED lines=50> */
[----:B-1----:R-:W-:Y:S01]  /*110d0*/  IADD3.X R4, R10, UR24, RZ, P0, !PT ;  /* 0x000000180a047c10 */ /* 0x002fe200087fe4ff */
[----:B------:R-:W-:-:S04]  /*110e0*/  UIADD3 UR24, UP0, UR56, 0x80, URZ ;  /* 0x0000008038187890 */ /* 0x000fc8000ff1e03f */
[----:B------:R0:W-:Y:S04]  /*110f0*/  STL [R1+0x11f8], R4 ;  /* 0x0011f80401007387 */ /* 0x0001e80000100800 */
[----:B------:R1:W-:Y:S01]  /*11100*/  STL [R1+0x1200], R5 ;  /* 0x0012000501007387 */ /* 0x0003e20000100800 */
[----:B0-----:R-:W-:Y:S02]  /*11110*/  IADD3 R4, P5, R11, UR25, RZ ;  /* 0x000000190b047c10 */ /* 0x001fe4000ffbe0ff */
[----:B-1----:R-:W-:-:S03]  /*11120*/  IADD3 R5, P1, R13, UR25, RZ ;  /* 0x000000190d057c10 */ /* 0x002fc6000ff3e0ff */
[----:B------:R0:W-:Y:S01]  /*11130*/  STL [R1+0x120c], R4 ;  /* 0x00120c0401007387 */ /* 0x0001e20000100800 */
[----:B------:R-:W-:Y:S01]  /*11140*/  IADD3.X R6, R10, UR21, RZ, P5, !PT ;  /* 0x000000150a067c10 */ /* 0x000fe2000affe4ff */
[----:B------:R-:W-:Y:S02]  /*11150*/  UIADD3.X UR25, UR7, -0x3ffffff0, URZ, UP0, !UPT ;  /* 0xc000001007197890 */ /* 0x000fe400087fe43f */
[----:B------:R1:W-:Y:S01]  /*11160*/  STL [R1+0x1214], R5 ;  /* 0x0012140501007387 */ /* 0x0003e20000100800 */
[----:B------:R-:W-:Y:S01]  /*11170*/  USHF.R.S32.HI UR7, URZ, 0x1f, UR9 ;  /* 0x0000001f3f077899 */ /* 0x000fe20008011409 */
[----:B0-----:R-:W-:Y:S02]  /*11180*/  SHF.R.S32.HI R4, RZ, 0x5, R152 ;  /* 0x00000005ff047819 */ /* 0x001fe40000011498 */
[----:B-1----:R-:W-:-:S03]  /*11190*/  IADD3 R5, P0, R11, UR61, RZ ;  /* 0x0000003d0b057c10 */ /* 0x002fc6000ff1e0ff */
[----:B------:R0:W-:Y:S04]  /*111a0*/  STL [R1+0x13ac], R4 ;  /* 0x0013ac0401007387 */ /* 0x0001e80000100800 */
[----:B------:R1:W-:Y:S01]  /*111b0*/  STL [R1+0x121c], R5 ;  /* 0x00121c0501007387 */ /* 0x0003e20000100800 */
[----:B0-----:R-:W-:Y:S01]  /*111c0*/  IADD3 R4, P4, R13, UR61, RZ ;  /* 0x0000003d0d047c10 */ /* 0x001fe2000ff9e0ff */
[----:B------:R-:W-:Y:S01]  /*111d0*/  UIMAD UR61, UR10, 0x13, URZ ;  /* 0x000000130a3d78a4 */ /* 0x000fe2000f8e023f */
[----:B-1----:R-:W-:-:S03]  /*111e0*/  IADD3 R5, P3, R11, UR5, RZ ;  /* 0x000000050b057c10 */ /* 0x002fc6000ff7e0ff */
[----:B------:R0:W-:Y:S04]  /*111f0*/  STL [R1+0x1224], R4 ;  /* 0x0012240401007387 */ /* 0x0001e80000100800 */
[----:B------:R1:W-:Y:S01]  /*11200*/  STL [R1+0x122c], R5 ;  /* 0x00122c0501007387 */ /* 0x0003e20000100800 */
[C---:B0-----:R-:W-:Y:S01]  /*11210*/  IADD3 R4, P2, R13.reuse, UR5, RZ ;  /* 0x000000050d047c10 */ /* 0x041fe2000ff5e0ff */
[----:B------:R-:W-:Y:S01]  /*11220*/  USHF.R.S32.HI UR5, URZ, 0x1f, UR8 ;  /* 0x0000001f3f057899 */ /* 0x000fe20008011408 */
[----:B-1----:R-:W-:-:S03]  /*11230*/  IADD3 R5, P5, R13, UR20, RZ ;  /* 0x000000140d057c10 */ /* 0x002fc6000ffbe0ff */
[----:B------:R0:W-:Y:S02]  /*11240*/  STL [R1+0x1234], R4 ;  /* 0x0012340401007387 */ /* 0x0001e40000100800 */
[----:B0-----:R-:W-:-:S05]  /*11250*/  IADD3 R4, P6, R11, UR20, RZ ;  /* 0x000000140b047c10 */ /* 0x001fca000ffde0ff */
[----:B------:R0:W-:Y:S04]  /*11260*/  STL [R1+0x123c], R4 ;  /* 0x00123c0401007387 */ /* 0x0001e80000100800 */
[----:B------:R1:W-:Y:S04]  /*11270*/  STL [R1+0x1208], R6 ;  /* 0x0012080601007387 */ /* 0x0003e80000100800 */
[----:B------:R-:W-:Y:S01]  /*11280*/  STL [R1+0x1244], R5 ;  /* 0x0012440501007387 */ /* 0x000fe20000100800 */
[----:B0-----:R-:W-:Y:S01]  /*11290*/  IADD3.X R4, R12, UR21, RZ, P1, !PT ;  /* 0x000000150c047c10 */ /* 0x001fe20008ffe4ff */
[----:B------:R-:W-:Y:S01]  /*112a0*/  UIADD3.64 UR20, UR24, 0x80, URZ ;  /* 0x0000008018147897 */ /* 0x000fe2000fffe03f */
[----:B-1----:R-:W-:-:S03]  /*112b0*/  IADD3 R6, P1, R11, UR16, RZ ;  /* 0x000000100b067c10 */ /* 0x002fc6000ff3e0ff */
[----:B------:R0:W-:Y:S04]  /*112c0*/  STL [R1+0x1210], R4 ;  /* 0x0012100401007387 */ /* 0x0001e80000100800 */
[----:B------:R1:W-:Y:S01]  /*112d0*/  STL [R1+0x124c], R6 ;  /* 0x00124c0601007387 */ /* 0x0003e20000100800 */
[C---:B0-----:R-:W-:Y:S02]  /*112e0*/  IADD3.X R4, R10.reuse, UR17, RZ, P0, !PT ;  /* 0x000000110a047c10 */ /* 0x041fe400087fe4ff */
[----:B------:R-:W-:Y:S02]  /*112f0*/  IADD3 R5, P0, R13, UR16, RZ ;  /* 0x000000100d057c10 */ /* 0x000fe4000ff1e0ff */
[----:B-1----:R-:W-:Y:S01]  /*11300*/  IADD3.X R6, R10, UR37, RZ, P3, !PT ;  /* 0x000000250a067c10 */ /* 0x002fe20009ffe4ff */
[----:B------:R0:W-:Y:S04]  /*11310*/  STL [R1+0x1218], R4 ;  /* 0x0012180401007387 */ /* 0x0001e80000100800 */
[----:B------:R1:W-:Y:S01]  /*11320*/  STL [R1+0x1254], R5 ;  /* 0x0012540501007387 */ /* 0x0003e20000100800 */
[----:B0-----:R-:W-:Y:S01]  /*11330*/  IADD3.X R4, R12, UR17, RZ, P4, !PT ;  /* 0x000000110c047c10 */ /* 0x001fe2000a7fe4ff */
[----:B------:R-:W-:Y:S01]  /*11340*/  UIADD3.64 UR16, UR24, 0x100, URZ ;  /* 0x0000010018107897 */ /* 0x000fe2000fffe03f */
[----:B-1----:R-:W-:-:S03]  /*11350*/  LOP3.LUT R5, R153, 0x10, RZ, 0x3c, !PT ;  /* 0x0000001099057812 */ /* 0x002fc600078e3cff */
[----:B------:R0:W-:Y:S04]  /*11360*/  STL [R1+0x1220], R4 ;  /* 0x0012200401007387 */ /* 0x0001e80000100800 */
[----:B------:R1:W-:Y:S01]  /*11370*/  STL [R1+0x13b0], R5 ;  /* 0x0013b00501007387 */ /* 0x0003e20000100800 */
[----:B0-----:R-:W-:Y:S02]  /*11380*/  IADD3 R4, P4, R11, UR61, RZ ;  /* 0x0000003d0b047c10 */ /* 0x001fe4000ff9e0ff */
[----:B-1----:R-:W-:-:S03]  /*11390*/  IADD3 R5, P3, R13, UR61, RZ ;  /* 0x0000003d0d057c10 */ /* 0x002fc6000ff7e0ff */
[----:B------:R0:W-:Y:S04]  /*113a0*/  STL [R1+0x125c], R4 ;  /* 0x00125c0401007387 */ /* 0x0001e80000100800 */
[----:B------:R1:W-:Y:S04]  /*113b0*/  STL [R1+0x1228], R6 ;  /* 0x0012280601007387 */ /* 0x0003e80000100800 */
[----:B------:R2:W-:Y:S01]  /*113c0*/  STL [R1+0x1264], R5 ;  /* 0x0012640501007387 */ /* 0x0005e20000100800 */
[----:B0-----:R-:W-:Y:S02]  /*113d0*/  IADD3.X R4, R12, UR37, RZ, P2, !PT ;  /* 0x000000250c047c10 */ /* 0x001fe400097fe4ff */
[----:B-1----:R-:W-:-:S03]  /*113e0*/  IADD3 R6, P2, R11, UR11, RZ ;  /* 0x0000000b0b067c10 */ /* 0x002fc6000ff5e0ff */
[----:B------:R0:W-:Y:S01]  /*113f0*/  STL [R1+0x1230], R4 ;  /* 0x0012300401007387 */ /* 0x0001e20000100800 */
[----:B--2---:R-:W-:-:S03]  /*11400*/  IADD3.X R5, R10, UR38, RZ, P6, !PT ;  /* 0x000000260a057c10 */ /* 0x004fc6000b7fe4ff */
[----:B------:R1:W-:Y:S04]  /*11410*/  STL [R1+0x126c], R6 ;  /* 0x00126c0601007387 */ /* 0x0003e80000100800 */
[----:B------:R2:W-:Y:S01]  /*11420*/  STL [R1+0x1238], R5 ;  /* 0x0012380501007387 */ /* 0x0005e20000100800 */
[----:B0-----:R-:W-:Y:S02]  /*11430*/  IADD3 R4, P6, R13, UR11, RZ ;  /* 0x0000000b0d047c10 */ /* 0x001fe4000ffde0ff */
[----:B-1----:R-:W-:-:S03]  /*11440*/  IADD3.X R6, R12, UR38, RZ, P5, !PT ;  /* 0x000000260c067c10 */ /* 0x002fc6000affe4ff */
[----:B------:R0:W-:Y:S01]  /*11450*/  STL [R1+0x1274], R4 ;  /* 0x0012740401007387 */ /* 0x0001e20000100800 */
[----:B--2---:R-:W-:-:S03]  /*11460*/  IADD3 R5, P5, R11, UR12, RZ ;  /* 0x0000000c0b057c10 */ /* 0x004fc6000ffbe0ff */
        /* <DEDUP_REMOVED lines=68> */
[----:B0-----:R-:W-:Y:S01]  /*118b0*/  IADD3 R4, P4, R13, UR28, RZ ;  /* 0x0000001c0d047c10 */ /* 0x001fe2000ff9e0ff */
[----:B------:R-:W-:Y:S01]  /*118c0*/  UMOV UR28, UR56 ;  /* 0x00000038001c7c82 */ /* 0x000fe20008000000 */
        /* <DEDUP_REMOVED lines=8> */
[----:B------:R-:W-:Y:S01]  /*11950*/  UMOV UR29, 0xc0000010 ;  /* 0xc0000010001d7882 */ /* 0x000fe20000000000 */
[----:B--2---:R-:W-:Y:S02]  /*11960*/  IADD3.X R5, R12, UR48, RZ, P6, !PT ;  /* 0x000000300c057c10 */ /* 0x004fe4000b7fe4ff */
[----:B------:R1:W-:Y:S04]  /*11970*/  STL [R1+0x1314], R6 ;  /* 0x0013140601007387 */ /* 0x0003e80000100800 */
[----:B------:R2:W-:Y:S01]  /*11980*/  STL [R1+0x12e0], R5 ;  /* 0x0012e00501007387 */ /* 0x0005e20000100800 */
[----:B0-----:R-:W-:Y:S02]  /*11990*/  IADD3 R4, P6, R11, UR30, RZ ;  /* 0x0000001e0b047c10 */ /* 0x001fe4000ffde0ff */
[----:B-1----:R-:W-:-:S03]  /*119a0*/  IADD3.X R6, R10, UR49, RZ, P5, !PT ;  /* 0x000000310a067c10 */ /* 0x002fc6000affe4ff */
[----:B------:R0:W-:Y:S01]  /*119b0*/  STL [R1+0x131c], R4 ;  /* 0x00131c0401007387 */ /* 0x0001e20000100800 */
[----:B--2---:R-:W-:-:S03]  /*119c0*/  IADD3 R5, P5, R13, UR30, RZ ;  /* 0x0000001e0d057c10 */ /* 0x004fc6000ffbe0ff */
[----:B------:R1:W-:Y:S01]  /*119d0*/  STL [R1+0x12e8], R6 ;  /* 0x0012e80601007387 */ /* 0x0003e20000100800 */
[----:B------:R-:W-:-:S03]  /*119e0*/  UMOV UR30, UR6 ;  /* 0x00000006001e7c82 */ /* 0x000fc60008000000 */
        /* <DEDUP_REMOVED lines=8> */
[----:B------:R-:W-:Y:S01]  /*11a70*/  UMOV UR31, 0xc0000010 ;  /* 0xc0000010001f7882 */ /* 0x000fe20000000000 */
        /* <DEDUP_REMOVED lines=42> */
[----:B-1----:R-:W-:-:S03]  /*11d20*/  IADD3.X R6, R10, UR57, RZ, P5, !PT ;  /* 0x000000390a067c10 */ /* 0x002fc6000affe4ff */
[----:B------:R0:W-:Y:S01]  /*11d30*/  STL [R1+0x1350], R4 ;  /* 0x0013500401007387 */ /* 0x0001e20000100800 */
[----:B--2---:R-:W-:-:S03]  /*11d40*/  IADD3.X R5, R12, UR57, RZ, P1, !PT ;  /* 0x000000390c057c10 */ /* 0x004fc60008ffe4ff */
        /* <DEDUP_REMOVED lines=8> */
[----:B0-----:R-:W-:-:S05]  /*11dd0*/  IADD3.X R4, R12, UR36, RZ, P2, !PT ;  /* 0x000000240c047c10 */ /* 0x001fca00097fe4ff */
[----:B------:R1:W-:Y:S02]  /*11de0*/  STL [R1+0x1380], R4 ;  /* 0x0013800401007387 */ /* 0x0003e40000100800 */
.L_x_1:
[----:B------:R-:W2:Y:S01]  /*11df0*/  LDL R9, [R1+0x1384] ;  /* 0x0013840001097983 */ /* 0x000ea20000100800 */
[----:B------:R-:W0:Y:S03]  /*11e00*/  LDC R8, c[0x0][0x230] ;  /* 0x00008c00ff087b82 */ /* 0x000e260000000800 */
[----:B------:R3:W-:Y:S04]  /*11e10*/  STL [R1+0x19a8], R45 ;  /* 0x0019a82d01007387 */ /* 0x0007e80000100800 */
[----:B---3--:R-:W3:Y:S04]  /*11e20*/  LDL R45, [R1+0x135c] ;  /* 0x00135c00012d7983 */ /* 0x008ee80000100800 */
[----:B------:R4:W-:Y:S04]  /*11e30*/  STL [R1+0x19a4], R42 ;  /* 0x0019a42a01007387 */ /* 0x0009e80000100800 */
[----:B----4-:R-:W4:Y:S04]  /*11e40*/  LDL R42, [R1+0x1358] ;  /* 0x00135800012a7983 */ /* 0x010f280000100800 */
[----:B------:R1:W-:Y:S04]  /*11e50*/  STL [R1+0x19a0], R43 ;  /* 0x0019a02b01007387 */ /* 0x0003e80000100800 */
[----:B-1----:R-:W3:Y:S04]  /*11e60*/  LDL R43, [R1+0x1360] ;  /* 0x00136000012b7983 */ /* 0x002ee80000100800 */
[----:B------:R1:W-:Y:S04]  /*11e70*/  STL [R1+0x199c], R40 ;  /* 0x00199c2801007387 */ /* 0x0003e80000100800 */
[----:B-1----:R-:W4:Y:S04]  /*11e80*/  LDL R40, [R1+0x1368] ;  /* 0x0013680001287983 */ /* 0x002f280000100800 */
        /* <DEDUP_REMOVED lines=9> */
[----:B-1----:R-:W3:Y:S01]  /*11f20*/  LDL R37, [R1+0x1380] ;  /* 0x0013800001257983 */ /* 0x002ee20000100800 */
[----:B0-----:R-:W-:Y:S01]  /*11f30*/  IMAD R8, R15, -0x20, R8 ;  /* 0xffffffe00f087824 */ /* 0x001fe200078e0208 */
[----:B------:R-:W-:-:S02]  /*11f40*/  PRMT R195, RZ, 0x7610, R195 ;  /* 0x00007610ffc37816 */ /* 0x000fc400000000c3 */
[----:B------:R-:W-:Y:S02]  /*11f50*/  STL [R1+0x1984], R34 ;  /* 0x0019842201007387 */ /* 0x000fe40000100800 */
[----:B------:R-:W-:Y:S02]  /*11f60*/  ISETP.GT.AND P0, PT, R8, RZ, PT ;  /* 0x000000ff0800720c */ /* 0x000fe40003f04270 */
[----:B------:R-:W-:Y:S04]  /*11f70*/  STL [R1+0x1980], R35 ;  /* 0x0019802301007387 */ /* 0x000fe80000100800 */
[----:B------:R-:W-:Y:S04]  /*11f80*/  STL [R1+0x197c], R32 ;  /* 0x00197c2001007387 */ /* 0x000fe80000100800 */
[----:B------:R-:W-:Y:S03]  /*11f90*/  STL [R1+0x1978], R33 ;  /* 0x0019782101007387 */ /* 0x000fe60000100800 */
[----:B------:R-:W-:Y:S01]  /*11fa0*/  @P0 IMAD.MOV.U32 R5, RZ, RZ, R12 ;  /* 0x000000ffff050224 */ /* 0x000fe200078e000c */
[----:B------:R-:W-:Y:S01]  /*11fb0*/  STL [R1+0x1974], R30 ;  /* 0x0019741e01007387 */ /* 0x000fe20000100800 */
[----:B------:R-:W-:-:S03]  /*11fc0*/  @P0 IMAD.MOV.U32 R4, RZ, RZ, R13 ;  /* 0x000000ffff040224 */ /* 0x000fc600078e000d */
[----:B------:R-:W-:Y:S04]  /*11fd0*/  STL [R1+0x1970], R31 ;  /* 0x0019701f01007387 */ /* 0x000fe80000100800 */
        /* <DEDUP_REMOVED lines=39> */
[----:B-----5:R-:W-:Y:S04]  /*12250*/  STL [R1+0x13c0], R3 ;  /* 0x0013c00301007387 */ /* 0x020fe80000100800 */
[----:B------:R-:W-:Y:S04]  /*12260*/  STL [R1+0x13bc], R2 ;  /* 0x0013bc0201007387 */ /* 0x000fe80000100800 */
[----:B------:R-:W-:Y:S04]  /*12270*/  STL [R1+0x13b8], R0 ;  /* 0x0013b80001007387 */ /* 0x000fe80000100800 */
[----:B------:R0:W-:Y:S01]  /*12280*/  STL [R1+0x1934], R12 ;  /* 0x0019340c01007387 */ /* 0x0001e20000100800 */
[----:B------:R-:W-:-:S03]  /*12290*/  ISETP.GT.AND P1, PT, R8, 0x1, PT ;  /* 0x000000010800780c */ /* 0x000fc60003f24270 */
[----:B------:R1:W4:Y:S04]  /*122a0*/  @P0 LDG.E.U8 R195, desc[UR58][R4.64] ;  /* 0x0000003a04c30981 */ /* 0x000328000c1e1100 */
[----:B0-----:R-:W4:Y:S01]  /*122b0*/  LDL.LU R12, [R1+0x136c] ;  /* 0x00136c00010c7983 */ /* 0x001f220000300800 */
[----:B-1----:R-:W-:-:S03]  /*122c0*/  @P0 IMAD.MOV.U32 R5, RZ, RZ, R10 ;  /* 0x000000ffff050224 */ /* 0x002fc600078e000a */
[----:B------:R0:W-:Y:S01]  /*122d0*/  STL [R1+0x1930], R10 ;  /* 0x0019300a01007387 */ /* 0x0001e20000100800 */
[----:B------:R-:W-:Y:S01]  /*122e0*/  PRMT R200, RZ, 0x7610, R200 ;  /* 0x00007610ffc87816 */ /* 0x000fe200000000c8 */
[----:B------:R-:W-:-:S05]  /*122f0*/  @P0 IMAD.MOV.U32 R4, RZ, RZ, R11 ;  /* 0x000000ffff040224 */ /* 0x000fca00078e000b */
[----:B------:R2:W4:Y:S04]  /*12300*/  @P0 LDG.E.U8 R200, desc[UR58][R4.64] ;  /* 0x0000003a04c80981 */ /* 0x000528000c1e1100 */
[----:B0-----:R-:W4:Y:S04]  /*12310*/  LDL.LU R10, [R1+0x1364] ;  /* 0x00136400010a7983 */ /* 0x001f280000300800 */
[----:B------:R-:W4:Y:S01]  /*12320*/  LDL R24, [R1+0x1350] ;  /* 0x0013500001187983 */ /* 0x000f220000100800 */
[----:B--2---:R-:W-:-:S03]  /*12330*/  @P1 IMAD.MOV.U32 R4, RZ, RZ, R9 ;  /* 0x000000ffff041224 */ /* 0x004fc600078e0009 */
[----:B------:R-:W2:Y:S04]  /*12340*/  LDL R9, [R1+0x1354] ;  /* 0x0013540001097983 */ /* 0x000ea80000100800 */
[----:B------:R-:W2:Y:S04]  /*12350*/  LDL R3, [R1+0x1348] ;  /* 0x0013480001037983 */ /* 0x000ea80000100800 */
[----:B------:R-:W2:Y:S04]  /*12360*/  LDL R0, [R1+0x134c] ;  /* 0x00134c0001007983 */ /* 0x000ea80000100800 */
[----:B------:R-:W2:Y:S04]  /*12370*/  LDL R31, [R1+0x1340] ;  /* 0x00134000011f7983 */ /* 0x000ea80000100800 */
[----:B------:R-:W2:Y:S04]  /*12380*/  LDL R30, [R1+0x1344] ;  /* 0x00134400011e7983 */ /* 0x000ea80000100800 */
[----:B------:R-:W2:Y:S04]  /*12390*/  LDL R29, [R1+0x1338] ;  /* 0x00133800011d7983 */ /* 0x000ea80000100800 */
[----:B------:R-:W2:Y:S01]  /*123a0*/  LDL R28, [R1+0x133c] ;  /* 0x00133c00011c7983 */ /* 0x000ea20000100800 */
[----:B------:R-:W-:-:S02]  /*123b0*/  PRMT R21, RZ, 0x7610, R21 ;  /* 0x00007610ff157816 */ /* 0x000fc40000000015 */
[----:B------:R-:W-:Y:S01]  /*123c0*/  ISETP.GT.AND P0, PT, R8, 0x2, PT ;  /* 0x000000020800780c */ /* 0x000fe20003f04270 */
[----:B------:R-:W2:Y:S04]  /*123d0*/  LDL R27, [R1+0x1330] ;  /* 0x00133000011b7983 */ /* 0x000ea80000100800 */
[----:B------:R-:W2:Y:S01]  /*123e0*/  LDL R26, [R1+0x1334] ;  /* 0x00133400011a7983 */ /* 0x000ea20000100800 */
[----:B------:R-:W-:-:S03]  /*123f0*/  PRMT R199, RZ, 0x7610, R199 ;  /* 0x00007610ffc77816 */ /* 0x000fc600000000c7 */
[----:B------:R-:W2:Y:S01]  /*12400*/  LDL R2, [R1+0x132c] ;  /* 0x00132c0001027983 */ /* 0x000ea20000100800 */
[----:B------:R-:W-:Y:S02]  /*12410*/  PRMT R193, RZ, 0x7610, R193 ;  /* 0x00007610ffc17816 */ /* 0x000fe400000000c1 */
[----:B------:R-:W-:Y:S01]  /*12420*/  PRMT R198, RZ, 0x7610, R198 ;  /* 0x00007610ffc67816 */ /* 0x000fe200000000c6 */
[----:B------:R-:W2:Y:S01]  /*12430*/  LDL R25, [R1+0x1328] ;  /* 0x0013280001197983 */ /* 0x000ea20000100800 */
[----:B------:R-:W-:Y:S02]  /*12440*/  PRMT R18, RZ, 0x7610, R18 ;  /* 0x00007610ff127816 */ /* 0x000fe40000000012 */
[----:B------:R-:W-:Y:S01]  /*12450*/  PRMT R197, RZ, 0x7610, R197 ;  /* 0x00007610ffc57816 */ /* 0x000fe200000000c5 */
[----:B------:R-:W2:Y:S01]  /*12460*/  LDL R33, [R1+0x11f0] ;  /* 0x0011f00001217983 */ /* 0x000ea20000100800 */
[----:B------:R-:W-:Y:S02]  /*12470*/  PRMT R191, RZ, 0x7610, R191 ;  /* 0x00007610ffbf7816 */ /* 0x000fe400000000bf */
[----:B------:R-:W-:Y:S01]  /*12480*/  PRMT R196, RZ, 0x7610, R196 ;  /* 0x00007610ffc47816 */ /* 0x000fe200000000c4 */
[----:B------:R-:W2:Y:S01]  /*12490*/  LDL R32, [R1+0x11f4] ;  /* 0x0011f40001207983 */ /* 0x000ea20000100800 */
[----:B------:R-:W-:-:S02]  /*124a0*/  PRMT R19, RZ, 0x7610, R19 ;  /* 0x00007610ff137816 */ /* 0x000fc40000000013 */
[----:B------:R-:W-:Y:S01]  /*124b0*/  PRMT R194, RZ, 0x7610, R194 ;  /* 0x00007610ffc27816 */ /* 0x000fe200000000c2 */
[----:B------:R-:W2:Y:S01]  /*124c0*/  LDL R35, [R1+0x1170] ;  /* 0x0011700001237983 */ /* 0x000ea20000100800 */
[----:B------:R-:W-:Y:S02]  /*124d0*/  PRMT R189, RZ, 0x7610, R189 ;  /* 0x00007610ffbd7816 */ /* 0x000fe400000000bd */
[----:B------:R-:W-:Y:S01]  /*124e0*/  PRMT R192, RZ, 0x7610, R192 ;  /* 0x00007610ffc07816 */ /* 0x000fe200000000c0 */
[----:B------:R-:W2:Y:S01]  /*124f0*/  LDL R34, [R1+0x1160] ;  /* 0x0011600001227983 */ /* 0x000ea20000100800 */
[----:B---3--:R-:W-:Y:S01]  /*12500*/  @P1 IMAD.MOV.U32 R5, RZ, RZ, R37 ;  /* 0x000000ffff051224 */ /* 0x008fe200078e0025 */
[----:B------:R-:W-:Y:S02]  /*12510*/  PRMT R16, RZ, 0x7610, R16 ;  /* 0x00007610ff107816 */ /* 0x000fe40000000010 */
[----:B------:R-:W3:Y:S04]  /*12520*/  LDL R37, [R1+0x1388] ;  /* 0x0013880001257983 */ /* 0x000ee80000100800 */
[----:B------:R0:W3:Y:S02]  /*12530*/  @P1 LDG.E.U8 R21, desc[UR58][R4.64] ;  /* 0x0000003a04151981 */ /* 0x0000e4000c1e1100 */
[----:B0-----:R-:W-:-:S02]  /*12540*/  @P1 IMAD.MOV.U32 R4, RZ, RZ, R39 ;  /* 0x000000ffff041224 */ /* 0x001fc400078e0027 */
[----:B----4-:R-:W-:Y:S01]  /*12550*/  @P1 IMAD.MOV.U32 R5, RZ, RZ, R36 ;  /* 0x000000ffff051224 */ /* 0x010fe200078e0024 */
[----:B------:R-:W-:Y:S01]  /*12560*/  PRMT R190, RZ, 0x7610, R190 ;  /* 0x00007610ffbe7816 */ /* 0x000fe200000000be */
[----:B------:R-:W4:Y:S04]  /*12570*/  LDL R36, [R1+0x1180] ;  /* 0x0011800001247983 */ /* 0x000f280000100800 */
[----:B------:R0:W4:Y:S01]  /*12580*/  @P1 LDG.E.U8 R199, desc[UR58][R4.64] ;  /* 0x0000003a04c71981 */ /* 0x000122000c1e1100 */
[----:B------:R-:W-:Y:S01]  /*12590*/  ISETP.GT.AND P1, PT, R8, 0x3, PT ;  /* 0x000000030800780c */ /* 0x000fe20003f24270 */
[----:B0-----:R-:W-:Y:S02]  /*125a0*/  @P0 IMAD.MOV.U32 R4, RZ, RZ, R41 ;  /* 0x000000ffff040224 */ /* 0x001fe400078e0029 */
[----:B------:R-:W-:Y:S01]  /*125b0*/  @P0 IMAD.MOV.U32 R5, RZ, RZ, R38 ;  /* 0x000000ffff050224 */ /* 0x000fe200078e0026 */
[----:B------:R-:W-:Y:S01]  /*125c0*/  PRMT R186, RZ, 0x7610, R186 ;  /* 0x00007610ffba7816 */ /* 0x000fe200000000ba */
[----:B------:R-:W4:Y:S04]  /*125d0*/  LDL R38, [R1+0x1190] ;  /* 0x0011900001267983 */ /* 0x000f280000100800 */
[----:B------:R0:W4:Y:S02]  /*125e0*/  @P0 LDG.E.U8 R193, desc[UR58][R4.64] ;  /* 0x0000003a04c10981 */ /* 0x000124000c1e1100 */
[----:B0-----:R-:W-:-:S02]  /*125f0*/  @P0 IMAD.MOV.U32 R5, RZ, RZ, R40 ;  /* 0x000000ffff050224 */ /* 0x001fc400078e0028 */
[----:B------:R-:W-:-:S05]  /*12600*/  @P0 IMAD.MOV.U32 R4, RZ, RZ, R12 ;  /* 0x000000ffff040224 */ /* 0x000fca00078e000c */
[----:B------:R0:W4:Y:S01]  /*12610*/  @P0 LDG.E.U8 R198, desc[UR58][R4.64] ;  /* 0x0000003a04c60981 */ /* 0x000122000c1e1100 */
[----:B------:R-:W-:Y:S01]  /*12620*/  ISETP.GT.AND P0, PT, R8, 0x4, PT ;  /* 0x000000040800780c */ /* 0x000fe20003f04270 */
[----:B0-----:R-:W-:Y:S02]  /*12630*/  @P1 IMAD.MOV.U32 R5, RZ, RZ, R43 ;  /* 0x000000ffff051224 */ /* 0x001fe400078e002b */
[----:B------:R-:W-:-:S05]  /*12640*/  @P1 IMAD.MOV.U32 R4, RZ, RZ, R10 ;  /* 0x000000ffff041224 */ /* 0x000fca00078e000a */
[----:B------:R0:W4:Y:S02]  /*12650*/  @P1 LDG.E.U8 R18, desc[UR58][R4.64] ;  /* 0x0000003a04121981 */ /* 0x000124000c1e1100 */
[----:B0-----:R-:W-:Y:S02]  /*12660*/  @P1 IMAD.MOV.U32 R4, RZ, RZ, R45 ;  /* 0x000000ffff041224 */ /* 0x001fe400078e002d */
[----:B------:R-:W-:-:S05]  /*12670*/  @P1 IMAD.MOV.U32 R5, RZ, RZ, R42 ;  /* 0x000000ffff051224 */ /* 0x000fca00078e002a */
[----:B------:R2:W4:Y:S02]  /*12680*/  @P1 LDG.E.U8 R197, desc[UR58][R4.64] ;  /* 0x0000003a04c51981 */ /* 0x000524000c1e1100 */
[----:B--2---:R-:W-:Y:S02]  /*12690*/  @P0 IMAD.MOV.U32 R4, RZ, RZ, R9 ;  /* 0x000000ffff040224 */ /* 0x004fe400078e0009 */
[----:B------:R-:W-:Y:S01]  /*126a0*/  @P0 IMAD.MOV.U32 R5, RZ, RZ, R24 ;  /* 0x000000ffff050224 */ /* 0x000fe200078e0018 */
[----:B------:R-:W2:Y:S04]  /*126b0*/  LDL R9, [R1+0x1324] ;  /* 0x0013240001097983 */ /* 0x000ea80000100800 */
[----:B------:R-:W3:Y:S04]  /*126c0*/  LDL R24, [R1+0x1320] ;  /* 0x0013200001187983 */ /* 0x000ee80000100800 */
[----:B------:R0:W4:Y:S02]  /*126d0*/  @P0 LDG.E.U8 R191, desc[UR58][R4.64] ;  /* 0x0000003a04bf0981 */ /* 0x000124000c1e1100 */
[----:B0-----:R-:W-:-:S02]  /*126e0*/  @P0 IMAD.MOV.U32 R4, RZ, RZ, R0 ;  /* 0x000000ffff040224 */ /* 0x001fc400078e0000 */
[----:B------:R-:W-:Y:S01]  /*126f0*/  @P0 IMAD.MOV.U32 R5, RZ, RZ, R3 ;  /* 0x000000ffff050224 */ /* 0x000fe200078e0003 */
[----:B------:R-:W4:Y:S04]  /*12700*/  LDL R0, [R1+0x131c] ;  /* 0x00131c0001007983 */ /* 0x000f280000100800 */
[----:B------:R-:W4:Y:S01]  /*12710*/  LDL R3, [R1+0x1318] ;  /* 0x0013180001037983 */ /* 0x000f220000100800 */
[----:B------:R-:W-:-:S03]  /*12720*/  ISETP.GT.AND P1, PT, R8, 0x5, PT ;  /* 0x000000050800780c */ /* 0x000fc60003f24270 */
[----:B------:R0:W4:Y:S01]  /*12730*/  @P0 LDG.E.U8 R196, desc[UR58][R4.64] ;  /* 0x0000003a04c40981 */ /* 0x000122000c1e1100 */
[----:B------:R-:W-:-:S09]  /*12740*/  ISETP.GT.AND P0, PT, R8, 0x6, PT ;  /* 0x000000060800780c */ /* 0x000fd20003f04270 */
[----:B0-----:R-:W-:Y:S02]  /*12750*/  @P1 IMAD.MOV.U32 R4, RZ, RZ, R30 ;  /* 0x000000ffff041224 */ /* 0x001fe400078e001e */
[----:B------:R-:W-:Y:S01]  /*12760*/  @P1 IMAD.MOV.U32 R5, RZ, RZ, R31 ;  /* 0x000000ffff051224 */ /* 0x000fe200078e001f */
[----:B------:R-:W4:Y:S04]  /*12770*/  LDL R30, [R1+0x1314] ;  /* 0x00131400011e7983 */ /* 0x000f280000100800 */
[----:B------:R-:W4:Y:S04]  /*12780*/  LDL R31, [R1+0x1310] ;  /* 0x00131000011f7983 */ /* 0x000f280000100800 */
[----:B------:R0:W4:Y:S02]  /*12790*/  @P1 LDG.E.U8 R19, desc[UR58][R4.64] ;  /* 0x0000003a04131981 */ /* 0x000124000c1e1100 */
[----:B0-----:R-:W-:-:S02]  /*127a0*/  @P1 IMAD.MOV.U32 R4, RZ, RZ, R28 ;  /* 0x000000ffff041224 */ /* 0x001fc400078e001c */
        /* <DEDUP_REMOVED lines=10> */
[----:B------:R-:W4:Y:S01]  /*12850*/  LDL R2, [R1+0x12fc] ;  /* 0x0012fc0001027983 */ /* 0x000f220000100800 */
[----:B------:R-:W-:-:S03]  /*12860*/  @P0 IMAD.MOV.U32 R5, RZ, RZ, R25 ;  /* 0x000000ffff050224 */ /* 0x000fc600078e0019 */
[----:B------:R-:W4:Y:S01]  /*12870*/  LDL R25, [R1+0x12f8] ;  /* 0x0012f80001197983 */ /* 0x000f220000100800 */
[----:B------:R-:W-:-:S03]  /*12880*/  ISETP.GT.AND P1, PT, R8, 0x7, PT ;  /* 0x000000070800780c */ /* 0x000fc60003f24270 */
[----:B------:R2:W4:Y:S10]  /*12890*/  @P0 LDG.E.U8 R192, desc[UR58][R4.64] ;  /* 0x0000003a04c00981 */ /* 0x000534000c1e1100 */
[----:B--2---:R-:W-:-:S02]  /*128a0*/  @P1 IMAD.MOV.U32 R4, RZ, RZ, R9 ;  /* 0x000000ffff041224 */ /* 0x004fc400078e0009 */
[----:B------:R-:W2:Y:S01]  /*128b0*/  LDL R9, [R1+0x12f4] ;  /* 0x0012f40001097983 */ /* 0x000ea20000100800 */
[----:B---3--:R-:W-:-:S03]  /*128c0*/  @P1 IMAD.MOV.U32 R5, RZ, RZ, R24 ;  /* 0x000000ffff051224 */ /* 0x008fc600078e0018 */
[----:B------:R-:W3:Y:S04]  /*128d0*/  LDL R24, [R1+0x12f0] ;  /* 0x0012f00001187983 */ /* 0x000ee80000100800 */
[----:B------:R4:W3:Y:S02]  /*128e0*/  @P1 LDG.E.U8 R16, desc[UR58][R4.64] ;  /* 0x0000003a04101981 */ /* 0x0008e4000c1e1100 */
[----:B----4-:R-:W-:Y:S02]  /*128f0*/  @P1 IMAD.MOV.U32 R4, RZ, RZ, R0 ;  /* 0x000000ffff041224 */ /* 0x010fe400078e0000 */
[----:B------:R-:W4:Y:S01]  /*12900*/  LDL R0, [R1+0x12ec] ;  /* 0x0012ec0001007983 */ /* 0x000f220000100800 */
[----:B------:R-:W-:-:S03]  /*12910*/  @P1 IMAD.MOV.U32 R5, RZ, RZ, R3 ;  /* 0x000000ffff051224 */ /* 0x000fc600078e0003 */
[----:B------:R-:W4:Y:S01]  /*12920*/  LDL R3, [R1+0x12e8] ;  /* 0x0012e80001037983 */ /* 0x000f220000100800 */
[----:B------:R-:W-:-:S03]  /*12930*/  ISETP.GT.AND P0, PT, R8, 0x8, PT ;  /* 0x000000080800780c */ /* 0x000fc60003f04270 */
[----:B------:R0:W4:Y:S01]  /*12940*/  @P1 LDG.E.U8 R190, desc[UR58][R4.64] ;  /* 0x0000003a04be1981 */ /* 0x000122000c1e1100 */
[----:B------:R-:W-:Y:S02]  /*12950*/  ISETP.GT.AND P1, PT, R8, 0x9, PT ;  /* 0x000000090800780c */ /* 0x000fe40003f24270 */
[----:B------:R-:W-:-:S07]  /*12960*/  PRMT R188, RZ, 0x7610, R188 ;  /* 0x00007610ffbc7816 */ /* 0x000fce00000000bc */
[----:B0-----:R-:W-:Y:S02]  /*12970*/  @P0 IMAD.MOV.U32 R4, RZ, RZ, R30 ;  /* 0x000000ffff040224 */ /* 0x001fe400078e001e */
[----:B------:R-:W4:Y:S01]  /*12980*/  LDL R30, [R1+0x12e4] ;  /* 0x0012e400011e7983 */ /* 0x000f220000100800 */
[----:B------:R-:W-:-:S03]  /*12990*/  @P0 IMAD.MOV.U32 R5, RZ, RZ, R31 ;  /* 0x000000ffff050224 */ /* 0x000fc600078e001f */
[----:B------:R-:W4:Y:S04]  /*129a0*/  LDL R31, [R1+0x12e0] ;  /* 0x0012e000011f7983 */ /* 0x000f280000100800 */
[----:B------:R0:W4:Y:S01]  /*129b0*/  @P0 LDG.E.U8 R186, desc[UR58][R4.64] ;  /* 0x0000003a04ba0981 */ /* 0x000122000c1e1100 */
[----:B------:R-:W-:Y:S01]  /*129c0*/  PRMT R17, RZ, 0x7610, R17 ;  /* 0x00007610ff117816 */ /* 0x000fe20000000011 */
[----:B0-----:R-:W-:Y:S02]  /*129d0*/  @P0 IMAD.MOV.U32 R4, RZ, RZ, R28 ;  /* 0x000000ffff040224 */ /* 0x001fe400078e001c */
[----:B------:R-:W4:Y:S01]  /*129e0*/  LDL R28, [R1+0x12dc] ;  /* 0x0012dc00011c7983 */ /* 0x000f220000100800 */
[----:B------:R-:W-:-:S03]  /*129f0*/  @P0 IMAD.MOV.U32 R5, RZ, RZ, R29 ;  /* 0x000000ffff050224 */ /* 0x000fc600078e001d */
[----:B------:R-:W4:Y:S04]  /*12a00*/  LDL R29, [R1+0x12d8] ;  /* 0x0012d800011d7983 */ /* 0x000f280000100800 */
[----:B------:R0:W4:Y:S02]  /*12a10*/  @P0 LDG.E.U8 R188, desc[UR58][R4.64] ;  /* 0x0000003a04bc0981 */ /* 0x000124000c1e1100 */
        /* <DEDUP_REMOVED lines=8> */
[----:B------:R-:W4:Y:S01]  /*12aa0*/  LDL R25, [R1+0x12c8] ;  /* 0x0012c80001197983 */ /* 0x000f220000100800 */
[----:B------:R-:W-:Y:S02]  /*12ab0*/  ISETP.GT.AND P0, PT, R8, 0xa, PT ;  /* 0x0000000a0800780c */ /* 0x000fe40003f04270 */
[----:B------:R-:W-:Y:S02]  /*12ac0*/  PRMT R187, RZ, 0x7610, R187 ;  /* 0x00007610ffbb7816 */ /* 0x000fe400000000bb */
[----:B------:R-:W-:-:S04]  /*12ad0*/  PRMT R184, RZ, 0x7610, R184 ;  /* 0x00007610ffb87816 */ /* 0x000fc800000000b8 */
[----:B------:R2:W4:Y:S05]  /*12ae0*/  @P1 LDG.E.U8 R187, desc[UR58][R4.64] ;  /* 0x0000003a04bb1981 */ /* 0x00052a000c1e1100 */
[----:B--2---:R-:W-:Y:S02]  /*12af0*/  @P0 IMAD.MOV.U32 R4, RZ, RZ, R9 ;  /* 0x000000ffff040224 */ /* 0x004fe400078e0009 */
        /* <DEDUP_REMOVED lines=8> */
[----:B------:R-:W-:Y:S02]  /*12b80*/  ISETP.GT.AND P1, PT, R8, 0xb, PT ;  /* 0x0000000b0800780c */ /* 0x000fe40003f24270 */
[----:B------:R-:W-:Y:S02]  /*12b90*/  PRMT R185, RZ, 0x7610, R185 ;  /* 0x00007610ffb97816 */ /* 0x000fe400000000b9 */
[----:B------:R-:W-:-:S04]  /*12ba0*/  PRMT R182, RZ, 0x7610, R182 ;  /* 0x00007610ffb67816 */ /* 0x000fc800000000b6 */
[----:B------:R0:W4:Y:S01]  /*12bb0*/  @P0 LDG.E.U8 R185, desc[UR58][R4.64] ;  /* 0x0000003a04b90981 */ /* 0x000122000c1e1100 */
[----:B------:R-:W-:Y:S02]  /*12bc0*/  ISETP.GT.AND P0, PT, R8, 0xc, PT ;  /* 0x0000000c0800780c */ /* 0x000fe40003f04270 */
[----:B------:R-:W-:Y:S02]  /*12bd0*/  PRMT R183, RZ, 0x7610, R183 ;  /* 0x00007610ffb77816 */ /* 0x000fe400000000b7 */
[----:B0-----:R-:W-:Y:S02]  /*12be0*/  @P1 IMAD.MOV.U32 R4, RZ, RZ, R30 ;  /* 0x000000ffff041224 */ /* 0x001fe400078e001e */
[----:B------:R-:W-:Y:S01]  /*12bf0*/  @P1 IMAD.MOV.U32 R5, RZ, RZ, R31 ;  /* 0x000000ffff051224 */ /* 0x000fe200078e001f */
[----:B------:R-:W4:Y:S04]  /*12c00*/  LDL R30, [R1+0x12b4] ;  /* 0x0012b400011e7983 */ /* 0x000f280000100800 */
[----:B------:R-:W4:Y:S04]  /*12c10*/  LDL R31, [R1+0x12b0] ;  /* 0x0012b000011f7983 */ /* 0x000f280000100800 */
[----:B------:R0:W4:Y:S01]  /*12c20*/  @P1 LDG.E.U8 R182, desc[UR58][R4.64] ;  /* 0x0000003a04b61981 */ /* 0x000122000c1e1100 */
[----:B------:R-:W-:Y:S01]  /*12c30*/  PRMT R180, RZ, 0x7610, R180 ;  /* 0x00007610ffb47816 */ /* 0x000fe200000000b4 */
        /* <DEDUP_REMOVED lines=150> */
[----:B0-----:R-:W-:Y:S01]  /*135a0*/  @P1 IMAD.MOV.U32 R4, RZ, RZ, R30 ;  /* 0x000000ffff041224 */ /* 0x001fe200078e001e */
[----:B------:R-:W-:Y:S01]  /*135b0*/  PRMT R158, RZ, 0x7610, R158 ;  /* 0x00007610ff9e7816 */ /* 0x000fe2000000009e */
[----:B------:R-:W4:Y:S01]  /*135c0*/  LDL R30, [R1+0x11d4] ;  /* 0x0011d400011e7983 */ /* 0x000f220000100800 */
[----:B------:R-:W-:Y:S01]  /*135d0*/  @P1 IMAD.MOV.U32 R5, RZ, RZ, R31 ;  /* 0x000000ffff051224 */ /* 0x000fe200078e001f */
[----:B------:R-:W-:Y:S02]  /*135e0*/  PRMT R159, RZ, 0x7610, R159 ;  /* 0x00007610ff9f7816 */ /* 0x000fe4000000009f */
[----:B------:R-:W4:Y:S04]  /*135f0*/  LDL R31, [R1+0x11d0] ;  /* 0x0011d000011f7983 */ /* 0x000f280000100800 */
[----:B------:R0:W4:Y:S02]  /*13600*/  @P1 LDG.E.U8 R160, desc[UR58][R4.64] ;  /* 0x0000003a04a01981 */ /* 0x000124000c1e1100 */
[----:B0-----:R-:W-:-:S02]  /*13610*/  @P1 IMAD.MOV.U32 R4, RZ, RZ, R28 ;  /* 0x000000ffff041224 */ /* 0x001fc400078e001c */
        /* <DEDUP_REMOVED lines=13> */
[----:B------:R-:W-:-:S03]  /*136f0*/  ISETP.GT.AND P1, PT, R8, 0x19, PT ;  /* 0x000000190800780c */ /* 0x000fc60003f24270 */
[----:B------:R2:W4:Y:S01]  /*13700*/  @P0 LDG.E.U8 R159, desc[UR58][R4.64] ;  /* 0x0000003a049f0981 */ /* 0x000522000c1e1100 */
[----:B------:R-:W-:-:S09]  /*13710*/  PRMT R156, RZ, 0x7610, R156 ;  /* 0x00007610ff9c7816 */ /* 0x000fd2000000009c */
        /* <DEDUP_REMOVED lines=17> */
[----:B------:R-:W-:Y:S01]  /*13830*/  PRMT R152, RZ, 0x7610, R152 ;  /* 0x00007610ff987816 */ /* 0x000fe20000000098 */
[----:B------:R-:W4:Y:S04]  /*13840*/  LDL R33, [R1+0x1150] ;  /* 0x0011500001217983 */ /* 0x000f280000100800 */
[----:B------:R0:W4:Y:S01]  /*13850*/  @P0 LDG.E.U8 R154, desc[UR58][R4.64] ;  /* 0x0000003a049a0981 */ /* 0x000122000c1e1100 */
[----:B------:R-:W-:-:S02]  /*13860*/  PRMT R153, RZ, 0x7610, R153 ;  /* 0x00007610ff997816 */ /* 0x000fc40000000099 */
[----:B------:R-:W-:Y:S01]  /*13870*/  PRMT R22, RZ, 0x7610, R22 ;  /* 0x00007610ff167816 */ /* 0x000fe20000000016 */
[----:B------:R-:W4:Y:S01]  /*13880*/  LDL R32, [R1+0x1154] ;  /* 0x0011540001207983 */ /* 0x000f220000100800 */
[----:B0-----:R-:W-:-:S03]  /*13890*/  @P0 IMAD.MOV.U32 R4, RZ, RZ, R28 ;  /* 0x000000ffff040224 */ /* 0x001fc600078e001c */
        /* <DEDUP_REMOVED lines=11> */
[----:B------:R-:W-:Y:S01]  /*13950*/  ISETP.GT.AND P0, PT, R8, 0x1c, PT ;  /* 0x0000001c0800780c */ /* 0x000fe20003f04270 */
[----:B------:R-:W-:-:S02]  /*13960*/  @P1 IMAD.MOV.U32 R5, RZ, RZ, R25 ;  /* 0x000000ffff051224 */ /* 0x000fc400078e0019 */
[----:B------:R-:W4:Y:S04]  /*13970*/  LDL R25, [R1+0x11a8] ;  /* 0x0011a80001197983 */ /* 0x000f280000100800 */
[----:B------:R0:W4:Y:S01]  /*13980*/  @P1 LDG.E.U8 R153, desc[UR58][R4.64] ;  /* 0x0000003a04991981 */ /* 0x000122000c1e1100 */
[----:B------:R-:W-:-:S05]  /*13990*/  ISETP.GT.AND P1, PT, R8, 0x1d, PT ;  /* 0x0000001d0800780c */ /* 0x000fca0003f24270 */
[----:B0-----:R-:W-:Y:S02]  /*139a0*/  @P0 IMAD.MOV.U32 R4, RZ, RZ, R30 ;  /* 0x000000ffff040224 */ /* 0x001fe400078e001e */
[----:B------:R-:W-:Y:S01]  /*139b0*/  @P0 IMAD.MOV.U32 R5, RZ, RZ, R31 ;  /* 0x000000ffff050224 */ /* 0x000fe200078e001f */
[----:B------:R-:W-:Y:S01]  /*139c0*/  PRMT R23, RZ, 0x7610, R23 ;  /* 0x00007610ff177816 */ /* 0x000fe20000000017 */
[----:B------:R-:W4:Y:S04]  /*139d0*/  LDL R31, [R1+0x1140] ;  /* 0x00114000011f7983 */ /* 0x000f280000100800 */
[----:B------:R2:W4:Y:S01]  /*139e0*/  @P0 LDG.E.U8 R22, desc[UR58][R4.64] ;  /* 0x0000003a04160981 */ /* 0x000522000c1e1100 */
[----:B------:R-:W-:Y:S02]  /*139f0*/  PRMT R20, RZ, 0x7610, R20 ;  /* 0x00007610ff147816 */ /* 0x000fe40000000014 */
[----:B------:R-:W-:Y:S01]  /*13a00*/  LOP3.LUT R195, R195, 0xffff, RZ, 0xc0, !PT ;  /* 0x0000ffffc3c37812 */ /* 0x000fe200078ec0ff */
[----:B------:R-:W4:Y:S01]  /*13a10*/  LDL R30, [R1+0x1144] ;  /* 0x00114400011e7983 */ /* 0x000f220000100800 */
[----:B--2---:R-:W-:-:S03]  /*13a20*/  @P0 IMAD.MOV.U32 R4, RZ, RZ, R9 ;  /* 0x000000ffff040224 */ /* 0x004fc600078e0009 */
        /* <DEDUP_REMOVED lines=9> */
[----:B------:R-:W-:Y:S01]  /*13ac0*/  LOP3.LUT R21, R21, 0xffff, RZ, 0xc0, !PT ;  /* 0x0000ffff15157812 */ /* 0x000fe200078ec0ff */
[----:B------:R0:W4:Y:S01]  /*13ad0*/  @P1 LDG.E.U8 R20, desc[UR58][R4.64] ;  /* 0x0000003a04141981 */ /* 0x000122000c1e1100 */
[----:B------:R-:W-:Y:S02]  /*13ae0*/  LOP3.LUT R193, R193, 0xffff, RZ, 0xc0, !PT ;  /* 0x0000ffffc1c17812 */ /* 0x000fe400078ec0ff */
[--C-:B------:R-:W-:Y:S02]  /*13af0*/  PRMT R195, R195, 0x3340, R21.reuse ;  /* 0x00003340c3c37816 */ /* 0x100fe40000000015 */
[----:B------:R-:W-:Y:S02]  /*13b00*/  PRMT R21, RZ, 0x7610, R21 ;  /* 0x00007610ff157816 */ /* 0x000fe40000000015 */
[----:B------:R-:W-:-:S04]  /*13b10*/  LOP3.LUT R18, R18, 0xffff, RZ, 0xc0, !PT ;  /* 0x0000ffff12127812 */ /* 0x000fc800078ec0ff */
[--C-:B------:R-:W-:Y:S02]  /*13b20*/  PRMT R193, R193, 0x3340, R18.reuse ;  /* 0x00003340c1c17816 */ /* 0x100fe40000000012 */
[----:B------:R-:W-:Y:S02]  /*13b30*/  PRMT R18, RZ, 0x7610, R18 ;  /* 0x00007610ff127816 */ /* 0x000fe40000000012 */
[----:B------:R-:W-:Y:S02]  /*13b40*/  LOP3.LUT R191, R191, 0xffff, RZ, 0xc0, !PT ;  /* 0x0000ffffbfbf7812 */ /* 0x000fe400078ec0ff */
[----:B------:R-:W-:Y:S01]  /*13b50*/  LOP3.LUT R19, R19, 0xffff, RZ, 0xc0, !PT ;  /* 0x0000ffff13137812 */ /* 0x000fe200078ec0ff */
[----:B0-----:R-:W-:Y:S02]  /*13b60*/  @P1 IMAD.MOV.U32 R4, RZ, RZ, R28 ;  /* 0x000000ffff041224 */ /* 0x001fe400078e001c */
[----:B------:R-:W-:Y:S01]  /*13b70*/  @P1 IMAD.MOV.U32 R5, RZ, RZ, R29 ;  /* 0x000000ffff051224 */ /* 0x000fe200078e001d */
[----:B------:R-:W-:Y:S01]  /*13b80*/  PRMT R191, R191, 0x3340, R19 ;  /* 0x00003340bfbf7816 */ /* 0x000fe20000000013 */
[----:B------:R-:W4:Y:S04]  /*13b90*/  LDL R29, [R1+0x13a0] ;  /* 0x0013a000011d7983 */ /* 0x000f280000100800 */
[----:B------:R0:W4:Y:S01]  /*13ba0*/  @P1 LDG.E.U8 R21, desc[UR58][R4.64] ;  /* 0x0000003a04151981 */ /* 0x000122000c1e1100 */
[----:B------:R-:W-:-:S02]  /*13bb0*/  LOP3.LUT R189, R189, 0xffff, RZ, 0xc0, !PT ;  /* 0x0000ffffbdbd7812 */ /* 0x000fc400078ec0ff */
[----:B------:R-:W-:Y:S01]  /*13bc0*/  LOP3.LUT R16, R16, 0xffff, RZ, 0xc0, !PT ;  /* 0x0000ffff10107812 */ /* 0x000fe200078ec0ff */
[----:B------:R-:W4:Y:S01]  /*13bd0*/  LDL R28, [R1+0x1394] ;  /* 0x00139400011c7983 */ /* 0x000f220000100800 */
[----:B0-----:R-:W-:Y:S02]  /*13be0*/  @P0 IMAD.MOV.U32 R4, RZ, RZ, R26 ;  /* 0x000000ffff040224 */ /* 0x001fe400078e001a */
[----:B------:R-:W-:Y:S01]  /*13bf0*/  @P0 IMAD.MOV.U32 R5, RZ, RZ, R27 ;  /* 0x000000ffff050224 */ /* 0x000fe200078e001b */
[----:B------:R-:W-:Y:S01]  /*13c00*/  PRMT R19, RZ, 0x7610, R19 ;  /* 0x00007610ff137816 */ /* 0x000fe20000000013 */
[----:B------:R-:W4:Y:S04]  /*13c10*/  LDL R26, [R1+0x13a4] ;  /* 0x0013a400011a7983 */ /* 0x000f280000100800 */
[----:B------:R0:W4:Y:S01]  /*13c20*/  @P0 LDG.E.U8 R18, desc[UR58][R4.64] ;  /* 0x0000003a04120981 */ /* 0x000122000c1e1100 */
[----:B------:R-:W-:-:S02]  /*13c30*/  PRMT R189, R189, 0x3340, R16 ;  /* 0x00003340bdbd7816 */ /* 0x000fc40000000010 */
[----:B------:R-:W-:Y:S01]  /*13c40*/  LOP3.LUT R186, R186, 0xffff, RZ, 0xc0, !PT ;  /* 0x0000ffffbaba7812 */ /* 0x000fe200078ec0ff */
[----:B------:R-:W4:Y:S01]  /*13c50*/  LDL R27, [R1+0x1398] ;  /* 0x00139800011b7983 */ /* 0x000f220000100800 */
[----:B0-----:R-:W-:-:S03]  /*13c60*/  @P0 IMAD.MOV.U32 R4, RZ, RZ, R2 ;  /* 0x000000ffff040224 */ /* 0x001fc600078e0002 */
[----:B------:R-:W4:Y:S01]  /*13c70*/  LDL R2, [R1+0x13a8] ;  /* 0x0013a80001027983 */ /* 0x000f220000100800 */
[----:B------:R-:W-:Y:S01]  /*13c80*/  @P0 IMAD.MOV.U32 R5, RZ, RZ, R25 ;  /* 0x000000ffff050224 */ /* 0x000fe200078e0019 */
[----:B------:R-:W-:Y:S02]  /*13c90*/  PRMT R16, RZ, 0x7610, R16 ;  /* 0x00007610ff107816 */ /* 0x000fe40000000010 */
[----:B------:R-:W4:Y:S04]  /*13ca0*/  LDL R25, [R1+0x1184] ;  /* 0x0011840001197983 */ /* 0x000f280000100800 */
[----:B------:R2:W4:Y:S01]  /*13cb0*/  @P0 LDG.E.U8 R19, desc[UR58][R4.64] ;  /* 0x0000003a04130981 */ /* 0x000522000c1e1100 */
[----:B------:R-:W-:Y:S02]  /*13cc0*/  ISETP.GT.AND P0, PT, R8, 0x1f, PT ;  /* 0x0000001f0800780c */ /* 0x000fe40003f04270 */
[----:B------:R-:W-:-:S04]  /*13cd0*/  LOP3.LUT R17, R17, 0xffff, RZ, 0xc0, !PT ;  /* 0x0000ffff11117812 */ /* 0x000fc800078ec0ff */
[--C-:B------:R-:W-:Y:S02]  /*13ce0*/  PRMT R186, R186, 0x3340, R17.reuse ;  /* 0x00003340baba7816 */ /* 0x100fe40000000011 */
[----:B------:R-:W-:-:S05]  /*13cf0*/  PRMT R17, RZ, 0x7610, R17 ;  /* 0x00007610ff117816 */ /* 0x000fca0000000011 */
[----:B--2---:R-:W-:Y:S02]  /*13d00*/  @P0 IMAD.MOV.U32 R4, RZ, RZ, R9 ;  /* 0x000000ffff040224 */ /* 0x004fe400078e0009 */
[----:B------:R-:W2:Y:S01]  /*13d10*/  LDL R9, [R1+0x1164] ;  /* 0x0011640001097983 */ /* 0x000ea20000100800 */
[----:B---3--:R-:W-:-:S03]  /*13d20*/  @P0 IMAD.MOV.U32 R5, RZ, RZ, R24 ;  /* 0x000000ffff050224 */ /* 0x008fc600078e0018 */
[----:B------:R-:W3:Y:S04]  /*13d30*/  LDL R24, [R1+0x1174] ;  /* 0x0011740001187983 */ /* 0x000ee80000100800 */
[----:B------:R4:W2:Y:S02]  /*13d40*/  @P0 LDG.E.U8 R16, desc[UR58][R4.64] ;  /* 0x0000003a04100981 */ /* 0x0008a4000c1e1100 */
[----:B----4-:R-:W-:Y:S02]  /*13d50*/  @P0 IMAD.MOV.U32 R4, RZ, RZ, R0 ;  /* 0x000000ffff040224 */ /* 0x010fe400078e0000 */
[----:B------:R-:W4:Y:S01]  /*13d60*/  LDL R0, [R1+0x13b0] ;  /* 0x0013b00001007983 */ /* 0x000f220000100800 */
[----:B------:R-:W-:Y:S01]  /*13d70*/  @P0 IMAD.MOV.U32 R5, RZ, RZ, R3 ;  /* 0x000000ffff050224 */ /* 0x000fe200078e0003 */
[----:B------:R-:W-:-:S02]  /*13d80*/  LOP3.LUT R184, R184, 0xffff, RZ, 0xc0, !PT ;  /* 0x0000ffffb8b87812 */ /* 0x000fc400078ec0ff */
[----:B------:R-:W3:Y:S04]  /*13d90*/  LDL.LU R129, [R1+0x10c0] ;  /* 0x0010c00001817983 */ /* 0x000ee80000300800 */
[----:B------:R0:W3:Y:S01]  /*13da0*/  @P0 LDG.E.U8 R17, desc[UR58][R4.64] ;  /* 0x0000003a04110981 */ /* 0x0000e2000c1e1100 */
[----:B------:R-:W-:Y:S02]  /*13db0*/  LOP3.LUT R182, R182, 0xffff, RZ, 0xc0, !PT ;  /* 0x0000ffffb6b67812 */ /* 0x000fe400078ec0ff */
[----:B------:R-:W-:Y:S01]  /*13dc0*/  LOP3.LUT R180, R180, 0xffff, RZ, 0xc0, !PT ;  /* 0x0000ffffb4b47812 */ /* 0x000fe200078ec0ff */
[----:B------:R-:W3:Y:S01]  /*13dd0*/  LDL.LU R130, [R1+0x1094] ;  /* 0x0010940001827983 */ /* 0x000ee20000300800 */
[----:B------:R-:W-:Y:S02]  /*13de0*/  LOP3.LUT R178, R178, 0xffff, RZ, 0xc0, !PT ;  /* 0x0000ffffb2b27812 */ /* 0x000fe400078ec0ff */
[----:B------:R-:W-:Y:S01]  /*13df0*/  LOP3.LUT R7, R7, 0xffff, RZ, 0xc0, !PT ;  /* 0x0000ffff07077812 */ /* 0x000fe200078ec0ff */
[----:B------:R-:W3:Y:S01]  /*13e00*/  LDL.LU R133, [R1+0x10b0] ;  /* 0x0010b00001857983 */ /* 0x000ee20000300800 */
[----:B------:R-:W-:-:S02]  /*13e10*/  LOP3.LUT R6, R6, 0xffff, RZ, 0xc0, !PT ;  /* 0x0000ffff06067812 */ /* 0x000fc400078ec0ff */
[----:B------:R-:W-:Y:S01]  /*13e20*/  PRMT R182, R184, 0x3340, R182 ;  /* 0x00003340b8b67816 */ /* 0x000fe200000000b6 */
[----:B------:R-:W3:Y:S01]  /*13e30*/  LDL.LU R134, [R1+0x1084] ;  /* 0x0010840001867983 */ /* 0x000ee20000300800 */
[----:B------:R-:W-:Y:S02]  /*13e40*/  PRMT R178, R180, 0x3340, R178 ;  /* 0x00003340b4b27816 */ /* 0x000fe400000000b2 */
[----:B------:R-:W-:Y:S01]  /*13e50*/  PRMT R7, R7, 0x3340, R6 ;  /* 0x0000334007077816 */ /* 0x000fe20000000006 */
[----:B------:R-:W3:Y:S01]  /*13e60*/  LDL.LU R137, [R1+0x10a0] ;  /* 0x0010a00001897983 */ /* 0x000ee20000300800 */
[----:B0-----:R-:W-:Y:S02]  /*13e70*/  PRMT R4, R195, 0x5410, R193 ;  /* 0x00005410c3047816 */ /* 0x001fe400000000c1 */
[----:B------:R-:W-:Y:S01]  /*13e80*/  PRMT R5, R191, 0x5410, R189 ;  /* 0x00005410bf057816 */ /* 0x000fe200000000bd */
[----:B------:R-:W3:Y:S01]  /*13e90*/  LDL.LU R138, [R1+0x1074] ;  /* 0x00107400018a7983 */ /* 0x000ee20000300800 */
[----:B------:R-:W-:-:S02]  /*13ea0*/  PRMT R6, R186, 0x5410, R182 ;  /* 0x00005410ba067816 */ /* 0x000fc400000000b6 */
[----:B------:R-:W-:Y:S01]  /*13eb0*/  PRMT R7, R178, 0x5410, R7 ;  /* 0x00005410b2077816 */ /* 0x000fe20000000007 */
[----:B------:R-:W-:Y:S01]  /*13ec0*/  BAR.SYNC.DEFER_BLOCKING 0x0 ;  /* 0x0000000000007b1d */ /* 0x000fe20000010000 */
[----:B------:R-:W-:Y:S02]  /*13ed0*/  LOP3.LUT R200, R200, 0xffff, RZ, 0xc0, !PT ;  /* 0x0000ffffc8c87812 */ /* 0x000fe400078ec0ff */
[----:B------:R-:W-:Y:S02]  /*13ee0*/  LOP3.LUT R199, R199, 0xffff, RZ, 0xc0, !PT ;  /* 0x0000ffffc7c77812 */ /* 0x000fe400078ec0ff */
[----:B------:R-:W-:Y:S02]  /*13ef0*/  LOP3.LUT R198, R198, 0xffff, RZ, 0xc0, !PT ;  /* 0x0000ffffc6c67812 */ /* 0x000fe400078ec0ff */
[----:B------:R-:W-:Y:S01]  /*13f00*/  LOP3.LUT R197, R197, 0xffff, RZ, 0xc0, !PT ;  /* 0x0000ffffc5c57812 */ /* 0x000fe200078ec0ff */
[----:B------:R-:W3:Y:S01]  /*13f10*/  LDL.LU R141, [R1+0x1090] ;  /* 0x00109000018d7983 */ /* 0x000ee20000300800 */
[----:B------:R-:W-:-:S02]  /*13f20*/  LOP3.LUT R196, R196, 0xffff, RZ, 0xc0, !PT ;  /* 0x0000ffffc4c47812 */ /* 0x000fc400078ec0ff */
[----:B------:R-:W-:Y:S01]  /*13f30*/  LOP3.LUT R194, R194, 0xffff, RZ, 0xc0, !PT ;  /* 0x0000ffffc2c27812 */ /* 0x000fe200078ec0ff */
[----:B------:R-:W3:Y:S01]  /*13f40*/  LDL.LU R142, [R1+0x1064] ;  /* 0x00106400018e7983 */ /* 0x000ee20000300800 */
[----:B------:R-:W-:Y:S02]  /*13f50*/  LOP3.LUT R192, R192, 0xffff, RZ, 0xc0, !PT ;  /* 0x0000ffffc0c07812 */ /* 0x000fe400078ec0ff */
[----:B------:R-:W-:Y:S01]  /*13f60*/  LOP3.LUT R190, R190, 0xffff, RZ, 0xc0, !PT ;  /* 0x0000ffffbebe7812 */ /* 0x000fe200078ec0ff */
[----:B------:R-:W3:Y:S01]  /*13f70*/  LDL.LU R145, [R1+0x1080] ;  /* 0x0010800001917983 */ /* 0x000ee20000300800 */
        /* <DEDUP_REMOVED lines=12> */
[----:B------:R-:W-:-:S02]  /*14040*/  PRMT R199, R200, 0x3340, R199 ;  /* 0x00003340c8c77816 */ /* 0x000fc400000000c7 */
[----:B------:R-:W-:Y:S02]  /*14050*/  PRMT R194, R196, 0x3340, R194 ;  /* 0x00003340c4c27816 */ /* 0x000fe400000000c2 */
[----:B------:R-:W-:Y:S02]  /*14060*/  PRMT R187, R188, 0x3340, R187 ;  /* 0x00003340bcbb7816 */ /* 0x000fe400000000bb */
[----:B------:R-:W-:Y:S01]  /*14070*/  PRMT R179, R181, 0x3340, R179 ;  /* 0x00003340b5b37816 */ /* 0x000fe200000000b3 */
[----:B------:R0:W-:Y:S02]  /*14080*/  STS.128 [R2+UR4+0x4000], R4 ;  /* 0x0040000402007988 */ /* 0x0001e40008000c04 */
[----:B0-----:R-:W-:Y:S02]  /*14090*/  PRMT R4, R198, 0x3340, R197 ;  /* 0x00003340c6047816 */ /* 0x001fe400000000c5 */
[----:B------:R-:W-:Y:S02]  /*140a0*/  PRMT R5, R192, 0x3340, R190 ;  /* 0x00003340c0057816 */ /* 0x000fe400000000be */
[----:B------:R-:W-:-:S02]  /*140b0*/  PRMT R6, R185, 0x3340, R183 ;  /* 0x00003340b9067816 */ /* 0x000fc400000000b7 */
[----:B------:R-:W-:Y:S02]  /*140c0*/  PRMT R7, R177, 0x3340, R174 ;  /* 0x00003340b1077816 */ /* 0x000fe400000000ae */
[----:B------:R-:W-:Y:S02]  /*140d0*/  PRMT R4, R199, 0x5410, R4 ;  /* 0x00005410c7047816 */ /* 0x000fe40000000004 */
[----:B------:R-:W-:Y:S02]  /*140e0*/  PRMT R5, R194, 0x5410, R5 ;  /* 0x00005410c2057816 */ /* 0x000fe40000000005 */
[----:B------:R-:W-:Y:S02]  /*140f0*/  PRMT R6, R187, 0x5410, R6 ;  /* 0x00005410bb067816 */ /* 0x000fe40000000006 */
[----:B------:R-:W-:-:S05]  /*14100*/  PRMT R7, R179, 0x5410, R7 ;  /* 0x00005410b3077816 */ /* 0x000fca0000000007 */
[----:B------:R0:W-:Y:S02]  /*14110*/  STS.128 [R2+UR4+0x5000], R4 ;  /* 0x0050000402007988 */ /* 0x0001e40008000c04 */
[----:B0-----:R-:W0:Y:S01]  /*14120*/  S2R R2, SR_TID.X ;  /* 0x0000000000027919 */ /* 0x001e220000002100 */
[----:B------:R-:W-:Y:S02]  /*14130*/  LOP3.LUT R175, R175, 0xffff, RZ, 0xc0, !PT ;  /* 0x0000ffffafaf7812 */ /* 0x000fe400078ec0ff */
[----:B------:R-:W-:Y:S02]  /*14140*/  LOP3.LUT R172, R172, 0xffff, RZ, 0xc0, !PT ;  /* 0x0000ffffacac7812 */ /* 0x000fe400078ec0ff */
[----:B------:R-:W-:Y:S02]  /*14150*/  LOP3.LUT R170, R170, 0xffff, RZ, 0xc0, !PT ;  /* 0x0000ffffaaaa7812 */ /* 0x000fe400078ec0ff */
[----:B------:R-:W-:Y:S02]  /*14160*/  LOP3.LUT R168, R168, 0xffff, RZ, 0xc0, !PT ;  /* 0x0000ffffa8a87812 */ /* 0x000fe400078ec0ff */
[----:B------:R-:W-:-:S02]  /*14170*/  LOP3.LUT R166, R166, 0xffff, RZ, 0xc0, !PT ;  /* 0x0000ffffa6a67812 */ /* 0x000fc400078ec0ff */
[----:B------:R-:W-:Y:S02]  /*14180*/  LOP3.LUT R164, R164, 0xffff, RZ, 0xc0, !PT ;  /* 0x0000ffffa4a47812 */ /* 0x000fe400078ec0ff */
        /* <DEDUP_REMOVED lines=9> */
[----:B------:R-:W-:Y:S02]  /*14220*/  PRMT R172, R175, 0x3340, R172 ;  /* 0x00003340afac7816 */ /* 0x000fe400000000ac */
[----:B------:R-:W-:-:S02]  /*14230*/  PRMT R4, R170, 0x3340, R168 ;  /* 0x00003340aa047816 */ /* 0x000fc400000000a8 */
[----:B------:R-:W-:Y:S02]  /*14240*/  PRMT R164, R166, 0x3340, R164 ;  /* 0x00003340a6a47816 */ /* 0x000fe400000000a4 */
[----:B------:R-:W-:Y:S02]  /*14250*/  PRMT R5, R162, 0x3340, R160 ;  /* 0x00003340a2057816 */ /* 0x000fe400000000a0 */
[----:B------:R-:W-:Y:S02]  /*14260*/  PRMT R156, R158, 0x3340, R156 ;  /* 0x000033409e9c7816 */ /* 0x000fe4000000009c */
[----:B------:R-:W-:Y:S02]  /*14270*/  PRMT R6, R154, 0x3340, R152 ;  /* 0x000033409a067816 */ /* 0x000fe40000000098 */
[----:B------:R-:W-:Y:S02]  /*14280*/  PRMT R20, R22, 0x3340, R20 ;  /* 0x0000334016147816 */ /* 0x000fe40000000014 */
[----:B0-----:R-:W-:-:S02]  /*14290*/  LOP3.LUT R2, R2, 0x1f, RZ, 0xc0, !PT ;  /* 0x0000001f02027812 */ /* 0x001fc400078ec0ff */
[----:B------:R-:W-:Y:S02]  /*142a0*/  PRMT R4, R172, 0x5410, R4 ;  /* 0x00005410ac047816 */ /* 0x000fe40000000004 */
[----:B------:R-:W-:Y:S02]  /*142b0*/  PRMT R5, R164, 0x5410, R5 ;  /* 0x00005410a4057816 */ /* 0x000fe40000000005 */
[----:B------:R-:W-:Y:S02]  /*142c0*/  PRMT R6, R156, 0x5410, R6 ;  /* 0x000054109c067816 */ /* 0x000fe40000000006 */
        /* <DEDUP_REMOVED lines=15> */
[----:B------:R-:W-:Y:S02]  /*143c0*/  ISETP.GE.AND P0, PT, R2, R8, PT ;  /* 0x000000080200720c */ /* 0x000fe40003f06270 */
[----:B------:R-:W-:Y:S01]  /*143d0*/  PRMT R173, R176, 0x3340, R173 ;  /* 0x00003340b0ad7816 */ /* 0x000fe200000000ad */
[----:B------:R-:W3:Y:S01]  /*143e0*/  LDL.LU R2, [R1+0xe70] ;  /* 0x000e700001027983 */ /* 0x000ee20000300800 */
[----:B------:R-:W-:Y:S02]  /*143f0*/  PRMT R165, R167, 0x3340, R165 ;  /* 0x00003340a7a57816 */ /* 0x000fe400000000a5 */
[----:B------:R-:W-:Y:S02]  /*14400*/  PRMT R157, R159, 0x3340, R157 ;  /* 0x000033409f9d7816 */ /* 0x000fe4000000009d */
[----:B------:R-:W-:Y:S02]  /*14410*/  PRMT R21, R23, 0x3340, R21 ;  /* 0x0000334017157816 */ /* 0x000fe40000000015 */
[----:B------:R-:W-:-:S02]  /*14420*/  PRMT R234, RZ, 0x7610, R234 ;  /* 0x00007610ffea7816 */ /* 0x000fc400000000ea */
[----:B--2---:R-:W-:-:S04]  /*14430*/  LOP3.LUT R16, R16, 0xffff, RZ, 0xc0, !PT ;  /* 0x0000ffff10107812 */ /* 0x004fc800078ec0ff */
[----:B------:R-:W-:-:S04]  /*14440*/  PRMT R7, R18, 0x3340, R16 ;  /* 0x0000334012077816 */ /* 0x000fc80000000010 */
[----:B------:R-:W-:-:S05]  /*14450*/  PRMT R7, R20, 0x5410, R7 ;  /* 0x0000541014077816 */ /* 0x000fca0000000007 */
[----:B----4-:R0:W-:Y:S01]  /*14460*/  STS.128 [R0+UR4+0x4000], R4 ;  /* 0x0040000400007988 */ /* 0x0101e20008000c04 */
[----:B---3--:R-:W-:Y:S02]  /*14470*/  LOP3.LUT R17, R17, 0xffff, RZ, 0xc0, !PT ;  /* 0x0000ffff11117812 */ /* 0x008fe400078ec0ff */
[----:B0-----:R-:W-:Y:S02]  /*14480*/  PRMT R4, R171, 0x3340, R169 ;  /* 0x00003340ab047816 */ /* 0x001fe400000000a9 */
[----:B------:R-:W-:Y:S02]  /*14490*/  PRMT R5, R163, 0x3340, R161 ;  /* 0x00003340a3057816 */ /* 0x000fe400000000a1 */
[----:B------:R-:W-:Y:S02]  /*144a0*/  PRMT R6, R155, 0x3340, R153 ;  /* 0x000033409b067816 */ /* 0x000fe40000000099 */
[----:B------:R-:W-:Y:S02]  /*144b0*/  PRMT R7, R19, 0x3340, R17 ;  /* 0x0000334013077816 */ /* 0x000fe40000000011 */
[----:B------:R-:W-:-:S02]  /*144c0*/  PRMT R4, R173, 0x5410, R4 ;  /* 0x00005410ad047816 */ /* 0x000fc40000000004 */
[----:B------:R-:W-:Y:S02]  /*144d0*/  PRMT R5, R165, 0x5410, R5 ;  /* 0x00005410a5057816 */ /* 0x000fe40000000005 */
[----:B------:R-:W-:Y:S02]  /*144e0*/  PRMT R6, R157, 0x5410, R6 ;  /* 0x000054109d067816 */ /* 0x000fe40000000006 */
[----:B------:R-:W-:-:S05]  /*144f0*/  PRMT R7, R21, 0x5410, R7 ;  /* 0x0000541015077816 */ /* 0x000fca0000000007 */
[----:B------:R0:W-:Y:S02]  /*14500*/  STS.128 [R0+UR4+0x5000], R4 ;  /* 0x0050000400007988 */ /* 0x0001e40008000c04 */
[----:B0-----:R-:W-:Y:S02]  /*14510*/  @!P0 IMAD.MOV.U32 R4, RZ, RZ, R236 ;  /* 0x000000ffff048224 */ /* 0x001fe400078e00ec */
[----:B------:R-:W2:Y:S01]  /*14520*/  LDL.LU R0, [R1+0xe44] ;  /* 0x000e440001007983 */ /* 0x000ea20000300800 */
[----:B------:R-:W-:-:S03]  /*14530*/  @!P0 IMAD.MOV.U32 R5, RZ, RZ, R235 ;  /* 0x000000ffff058224 */ /* 0x000fc600078e00eb */
[----:B------:R0:W-:Y:S04]  /*14540*/  STL [R1+0x13c8], R236 ;  /* 0x0013c8ec01007387 */ /* 0x0001e80000100800 */
[----:B------:R1:W3:Y:S04]  /*14550*/  @!P0 LDG.E.U8 R234, desc[UR58][R4.64] ;  /* 0x0000003a04ea8981 */ /* 0x0002e8000c1e1100 */
[----:B0-----:R-:W4:Y:S04]  /*14560*/  LDL.LU R236, [R1+0xe80] ;  /* 0x000e800001ec7983 */ /* 0x001f280000300800 */
[----:B------:R0:W-:Y:S01]  /*14570*/  STL [R1+0x13c4], R235 ;  /* 0x0013c4eb01007387 */ /* 0x0001e20000100800 */
[----:B-1----:R-:W-:-:S03]  /*14580*/  @!P0 IMAD.MOV.U32 R4, RZ, RZ, R26 ;  /* 0x000000ffff048224 */ /* 0x002fc600078e001a */
[----:B0-----:R-:W2:Y:S04]  /*14590*/  LDL.LU R235, [R1+0xe54] ;  /* 0x000e540001eb7983 */ /* 0x001ea80000300800 */
[----:B------:R-:W3:Y:S01]  /*145a0*/  LDL R26, [R1+0x1134] ;  /* 0x00113400011a7983 */ /* 0x000ee20000100800 */
[----:B------:R-:W-:Y:S01]  /*145b0*/  PRMT R163, RZ, 0x7610, R163 ;  /* 0x00007610ffa37816 */ /* 0x000fe200000000a3 */
[----:B------:R-:W-:Y:S02]  /*145c0*/  @!P0 IMAD.MOV.U32 R5, RZ, RZ, R29 ;  /* 0x000000ffff058224 */ /* 0x000fe400078e001d */
[----:B------:R-:W4:Y:S04]  /*145d0*/  LDL R29, [R1+0x1130] ;  /* 0x00113000011d7983 */ /* 0x000f280000100800 */
[----:B------:R0:W2:Y:S02]  /*145e0*/  @!P0 LDG.E.U8 R163, desc[UR58][R4.64] ;  /* 0x0000003a04a38981 */ /* 0x0000a4000c1e1100 */
[----:B0-----:R-:W-:-:S02]  /*145f0*/  @!P0 IMAD.MOV.U32 R4, RZ, RZ, R27 ;  /* 0x000000ffff048224 */ /* 0x001fc400078e001b */
[----:B------:R-:W2:Y:S01]  /*14600*/  LDL R27, [R1+0x1124] ;  /* 0x00112400011b7983 */ /* 0x000ea20000100800 */
[----:B------:R-:W-:Y:S01]  /*14610*/  PRMT R162, RZ, 0x7610, R162 ;  /* 0x00007610ffa27816 */ /* 0x000fe200000000a2 */
[----:B------:R-:W-:Y:S01]  /*14620*/  @!P0 IMAD.MOV.U32 R5, RZ, RZ, R28 ;  /* 0x000000ffff058224 */ /* 0x000fe200078e001c */
[----:B------:R-:W-:Y:S01]  /*14630*/  PRMT R161, RZ, 0x7610, R161 ;  /* 0x00007610ffa17816 */ /* 0x000fe200000000a1 */
[----:B------:R-:W2:Y:S04]  /*14640*/  LDL R28, [R1+0x1120] ;  /* 0x00112000011c7983 */ /* 0x000ea80000100800 */
[----:B------:R0:W2:Y:S01]  /*14650*/  @!P0 LDG.E.U8 R162, desc[UR58][R4.64] ;  /* 0x0000003a04a28981 */ /* 0x0000a2000c1e1100 */
[----:B------:R-:W-:Y:S01]  /*14660*/  PRMT R160, RZ, 0x7610, R160 ;  /* 0x00007610ffa07816 */ /* 0x000fe200000000a0 */
[----:B0-----:R-:W-:-:S02]  /*14670*/  @!P0 IMAD.MOV.U32 R4, RZ, RZ, R37 ;  /* 0x000000ffff048224 */ /* 0x001fc400078e0025 */
[----:B------:R-:W-:-:S05]  /*14680*/  @!P0 IMAD.MOV.U32 R5, RZ, RZ, R38 ;  /* 0x000000ffff058224 */ /* 0x000fca00078e0026 */
[----:B------:R0:W2:Y:S01]  /*14690*/  @!P0 LDG.E.U8 R161, desc[UR58][R4.64] ;  /* 0x0000003a04a18981 */ /* 0x0000a2000c1e1100 */
[----:B------:R-:W-:Y:S01]  /*146a0*/  PRMT R159, RZ, 0x7610, R159 ;  /* 0x00007610ff9f7816 */ /* 0x000fe2000000009f */
[----:B0-----:R-:W-:Y:S02]  /*146b0*/  @!P0 IMAD.MOV.U32 R4, RZ, RZ, R25 ;  /* 0x000000ffff048224 */ /* 0x001fe400078e0019 */
[----:B------:R-:W-:Y:S01]  /*146c0*/  @!P0 IMAD.MOV.U32 R5, RZ, RZ, R36 ;  /* 0x000000ffff058224 */ /* 0x000fe200078e0024 */
[----:B------:R-:W2:Y:S04]  /*146d0*/  LDL R25, [R1+0x1114] ;  /* 0x0011140001197983 */ /* 0x000ea80000100800 */
[----:B------:R0:W2:Y:S02]  /*146e0*/  @!P0 LDG.E.U8 R160, desc[UR58][R4.64] ;  /* 0x0000003a04a08981 */ /* 0x0000a4000c1e1100 */
[----:B0-----:R-:W-:-:S02]  /*146f0*/  @!P0 IMAD.MOV.U32 R4, RZ, RZ, R24 ;  /* 0x000000ffff048224 */ /* 0x001fc400078e0018 */
[----:B------:R-:W-:Y:S01]  /*14700*/  @!P0 IMAD.MOV.U32 R5, RZ, RZ, R35 ;  /* 0x000000ffff058224 */ /* 0x000fe200078e0023 */
[----:B------:R-:W2:Y:S04]  /*14710*/  LDL R24, [R1+0x1104] ;  /* 0x0011040001187983 */ /* 0x000ea80000100800 */
[----:B------:R0:W2:Y:S02]  /*14720*/  @!P0 LDG.E.U8 R159, desc[UR58][R4.64] ;  /* 0x0000003a049f8981 */ /* 0x0000a4000c1e1100 */
[----:B0-----:R-:W-:Y:S02]  /*14730*/  @!P0 IMAD.MOV.U32 R4, RZ, RZ, R9 ;  /* 0x000000ffff048224 */ /* 0x001fe400078e0009 */
[----:B------:R-:W-:Y:S01]  /*14740*/  @!P0 IMAD.MOV.U32 R5, RZ, RZ, R34 ;  /* 0x000000ffff058224 */ /* 0x000fe200078e0022 */
[----:B------:R-:W2:Y:S04]  /*14750*/  LDL R9, [R1+0x10f4] ;  /* 0x0010f40001097983 */ /* 0x000ea80000100800 */
[----:B------:R-:W2:Y:S04]  /*14760*/  LDL.LU R34, [R1+0x1110] ;  /* 0x0011100001227983 */ /* 0x000ea80000300800 */
[----:B------:R-:W2:Y:S01]  /*14770*/  LDL.LU R43, [R1+0x1100] ;  /* 0x00110000012b7983 */ /* 0x000ea20000300800 */
[----:B------:R-:W-:-:S02]  /*14780*/  PRMT R158, RZ, 0x7610, R158 ;  /* 0x00007610ff9e7816 */ /* 0x000fc4000000009e */
[----:B------:R-:W-:Y:S01]  /*14790*/  PRMT R157, RZ, 0x7610, R157 ;  /* 0x00007610ff9d7816 */ /* 0x000fe2000000009d */
[----:B------:R-:W2:Y:S04]  /*147a0*/  LDL.LU R251, [R1+0x10f0] ;  /* 0x0010f00001fb7983 */ /* 0x000ea80000300800 */
[----:B------:R0:W2:Y:S01]  /*147b0*/  @!P0 LDG.E.U8 R158, desc[UR58][R4.64] ;  /* 0x0000003a049e8981 */ /* 0x0000a2000c1e1100 */
[----:B------:R-:W-:Y:S01]  /*147c0*/  PRMT R156, RZ, 0x7610, R156 ;  /* 0x00007610ff9c7816 */ /* 0x000fe2000000009c */
[----:B0-----:R-:W-:Y:S02]  /*147d0*/  @!P0 IMAD.MOV.U32 R4, RZ, RZ, R32 ;  /* 0x000000ffff048224 */ /* 0x001fe400078e0020 */
[----:B------:R-:W-:-:S05]  /*147e0*/  @!P0 IMAD.MOV.U32 R5, RZ, RZ, R33 ;  /* 0x000000ffff058224 */ /* 0x000fca00078e0021 */
[----:B------:R0:W2:Y:S02]  /*147f0*/  @!P0 LDG.E.U8 R157, desc[UR58][R4.64] ;  /* 0x0000003a049d8981 */ /* 0x0000a4000c1e1100 */
[----:B0-----:R-:W-:Y:S02]  /*14800*/  @!P0 IMAD.MOV.U32 R4, RZ, RZ, R30 ;  /* 0x000000ffff048224 */ /* 0x001fe400078e001e */
[----:B------:R-:W-:-:S05]  /*14810*/  @!P0 IMAD.MOV.U32 R5, RZ, RZ, R31 ;  /* 0x000000ffff058224 */ /* 0x000fca00078e001f */
[----:B------:R3:W2:Y:S01]  /*14820*/  @!P0 LDG.E.U8 R156, desc[UR58][R4.64] ;  /* 0x0000003a049c8981 */ /* 0x0006a2000c1e1100 */
[----:B------:R-:W-:Y:S02]  /*14830*/  PRMT R155, RZ, 0x7610, R155 ;  /* 0x00007610ff9b7816 */ /* 0x000fe4000000009b */
[----:B------:R-:W-:Y:S02]  /*14840*/  PRMT R154, RZ, 0x7610, R154 ;  /* 0x00007610ff9a7816 */ /* 0x000fe4000000009a */
[----:B------:R-:W-:Y:S02]  /*14850*/  PRMT R153, RZ, 0x7610, R153 ;  /* 0x00007610ff997816 */ /* 0x000fe40000000099 */
[----:B------:R-:W-:Y:S01]  /*14860*/  PRMT R152, RZ, 0x7610, R152 ;  /* 0x00007610ff987816 */ /* 0x000fe20000000098 */
[----:B---3--:R-:W-:Y:S02]  /*14870*/  @!P0 IMAD.MOV.U32 R4, RZ, RZ, R26 ;  /* 0x000000ffff048224 */ /* 0x008fe400078e001a */
[----:B------:R-:W3:Y:S04]  /*14880*/  LDL.LU R26, [R1+0x10e0] ;  /* 0x0010e000011a7983 */ /* 0x000ee80000300800 */
[----:B------:R-:W3:Y:S04]  /*14890*/  LDL.LU R45, [R1+0x10d4] ;  /* 0x0010d400012d7983 */ /* 0x000ee80000300800 */
[----:B------:R-:W3:Y:S04]  /*148a0*/  LDL.LU R37, [R1+0x10e4] ;  /* 0x0010e40001257983 */ /* 0x000ee80000300800 */
[----:B------:R-:W3:Y:S01]  /*148b0*/  LDL.LU R31, [R1+0x10d0] ;  /* 0x0010d000011f7983 */ /* 0x000ee20000300800 */
[----:B----4-:R-:W-:-:S03]  /*148c0*/  @!P0 IMAD.MOV.U32 R5, RZ, RZ, R29 ;  /* 0x000000ffff058224 */ /* 0x010fc600078e001d */
[----:B------:R-:W4:Y:S04]  /*148d0*/  LDL.LU R244, [R1+0x10c4] ;  /* 0x0010c40001f47983 */ /* 0x000f280000300800 */
[----:B------:R2:W4:Y:S02]  /*148e0*/  @!P0 LDG.E.U8 R155, desc[UR58][R4.64] ;  /* 0x0000003a049b8981 */ /* 0x000524000c1e1100 */
[----:B--2---:R-:W-:Y:S02]  /*148f0*/  @!P0 IMAD.MOV.U32 R4, RZ, RZ, R27 ;  /* 0x000000ffff048224 */ /* 0x004fe400078e001b */
[----:B------:R-:W2:Y:S04]  /*14900*/  LDL.LU R27, [R1+0x10b4] ;  /* 0x0010b400011b7983 */ /* 0x000ea80000300800 */
[----:B------:R-:W2:Y:S04]  /*14910*/  LDL.LU R32, [R1+0x10a4] ;  /* 0x0010a40001207983 */ /* 0x000ea80000300800 */
[----:B------:R-:W2:Y:S04]  /*14920*/  LDL R33, [R1+0x1060] ;  /* 0x0010600001217983 */ /* 0x000ea80000100800 */
[----:B------:R-:W2:Y:S01]  /*14930*/  LDL R30, [R1+0x1050] ;  /* 0x00105000011e7983 */ /* 0x000ea20000100800 */
[----:B------:R-:W-:-:S03]  /*14940*/  @!P0 IMAD.MOV.U32 R5, RZ, RZ, R28 ;  /* 0x000000ffff058224 */ /* 0x000fc600078e001c */
[----:B------:R-:W2:Y:S04]  /*14950*/  LDL R41, [R1+0x1040] ;  /* 0x0010400001297983 */ /* 0x000ea80000100800 */
[----:B------:R0:W2:Y:S04]  /*14960*/  @!P0 LDG.E.U8 R154, desc[UR58][R4.64] ;  /* 0x0000003a049a8981 */ /* 0x0000a8000c1e1100 */
[----:B------:R-:W2:Y:S04]  /*14970*/  LDL R39, [R1+0x1030] ;  /* 0x0010300001277983 */ /* 0x000ea80000100800 */
[----:B------:R-:W2:Y:S01]  /*14980*/  LDL R28, [R1+0x1034] ;  /* 0x00103400011c7983 */ /* 0x000ea20000100800 */
[----:B0-----:R-:W-:-:S03]  /*14990*/  @!P0 IMAD.MOV.U32 R4, RZ, RZ, R25 ;  /* 0x000000ffff048224 */ /* 0x001fc600078e0019 */
[----:B------:R-:W2:Y:S04]  /*149a0*/  LDL R29, [R1+0x1020] ;  /* 0x00102000011d7983 */ /* 0x000ea80000100800 */
        /* <DEDUP_REMOVED lines=19> */
[----:B------:R-:W-:Y:S01]  /*14ae0*/  @!P0 IMAD.MOV.U32 R5, RZ, RZ, R34 ;  /* 0x000000ffff058224 */ /* 0x000fe200078e0022 */
[----:B------:R-:W-:Y:S02]  /*14af0*/  PRMT R165, RZ, 0x7610, R165 ;  /* 0x00007610ffa57816 */ /* 0x000fe400000000a5 */
[----:B------:R-:W2:Y:S04]  /*14b00*/  LDL R42, [R1+0xee4] ;  /* 0x000ee400012a7983 */ /* 0x000ea80000100800 */
[----:B------:R0:W2:Y:S02]  /*14b10*/  @!P0 LDG.E.U8 R153, desc[UR58][R4.64] ;  /* 0x0000003a04998981 */ /* 0x0000a4000c1e1100 */
[----:B0-----:R-:W-:-:S02]  /*14b20*/  @!P0 IMAD.MOV.U32 R4, RZ, RZ, R24 ;  /* 0x000000ffff048224 */ /* 0x001fc400078e0018 */
[----:B------:R-:W2:Y:S01]  /*14b30*/  LDL R24, [R1+0x1024] ;  /* 0x0010240001187983 */ /* 0x000ea20000100800 */
[----:B------:R-:W-:-:S05]  /*14b40*/  @!P0 IMAD.MOV.U32 R5, RZ, RZ, R43 ;  /* 0x000000ffff058224 */ /* 0x000fca00078e002b */
[----:B------:R0:W2:Y:S02]  /*14b50*/  @!P0 LDG.E.U8 R152, desc[UR58][R4.64] ;  /* 0x0000003a04988981 */ /* 0x0000a4000c1e1100 */
[----:B0-----:R-:W-:Y:S02]  /*14b60*/  @!P0 IMAD.MOV.U32 R4, RZ, RZ, R9 ;  /* 0x000000ffff048224 */ /* 0x001fe400078e0009 */
[----:B------:R-:W2:Y:S01]  /*14b70*/  LDL R9, [R1+0x1014] ;  /* 0x0010140001097983 */ /* 0x000ea20000100800 */
[----:B------:R-:W-:-:S05]  /*14b80*/  @!P0 IMAD.MOV.U32 R5, RZ, RZ, R251 ;  /* 0x000000ffff058224 */ /* 0x000fca00078e00fb */
[----:B------:R3:W2:Y:S01]  /*14b90*/  @!P0 LDG.E.U8 R23, desc[UR58][R4.64] ;  /* 0x0000003a04178981 */ /* 0x0006a2000c1e1100 */
[----:B------:R-:W-:Y:S01]  /*14ba0*/  PRMT R166, RZ, 0x7610, R166 ;  /* 0x00007610ffa67816 */ /* 0x000fe200000000a6 */
[----:B---3--:R-:W-:Y:S02]  /*14bb0*/  @!P0 IMAD.MOV.U32 R5, RZ, RZ, R26 ;  /* 0x000000ffff058224 */ /* 0x008fe400078e001a */
[----:B------:R-:W-:-:S05]  /*14bc0*/  @!P0 IMAD.MOV.U32 R4, RZ, RZ, R37 ;  /* 0x000000ffff048224 */ /* 0x000fca00078e0025 */
[----:B------:R0:W3:Y:S02]  /*14bd0*/  @!P0 LDG.E.U8 R22, desc[UR58][R4.64] ;  /* 0x0000003a04168981 */ /* 0x0000e4000c1e1100 */
[----:B0-----:R-:W-:Y:S02]  /*14be0*/  @!P0 IMAD.MOV.U32 R4, RZ, RZ, R45 ;  /* 0x000000ffff048224 */ /* 0x001fe400078e002d */
[----:B------:R-:W-:-:S05]  /*14bf0*/  @!P0 IMAD.MOV.U32 R5, RZ, RZ, R31 ;  /* 0x000000ffff058224 */ /* 0x000fca00078e001f */
[----:B------:R4:W3:Y:S02]  /*14c00*/  @!P0 LDG.E.U8 R21, desc[UR58][R4.64] ;  /* 0x0000003a04158981 */ /* 0x0008e4000c1e1100 */
[----:B----4-:R-:W-:Y:S02]  /*14c10*/  @!P0 IMAD.MOV.U32 R4, RZ, RZ, R244 ;  /* 0x000000ffff048224 */ /* 0x010fe400078e00f4 */
[----:B------:R-:W-:-:S05]  /*14c20*/  @!P0 IMAD.MOV.U32 R5, RZ, RZ, R129 ;  /* 0x000000ffff058224 */ /* 0x000fca00078e0081 */
[----:B------:R2:W4:Y:S02]  /*14c30*/  @!P0 LDG.E.U8 R20, desc[UR58][R4.64] ;  /* 0x0000003a04148981 */ /* 0x000524000c1e1100 */
[----:B--2---:R-:W-:Y:S02]  /*14c40*/  @!P0 IMAD.MOV.U32 R4, RZ, RZ, R27 ;  /* 0x000000ffff048224 */ /* 0x004fe400078e001b */
[----:B------:R-:W-:-:S05]  /*14c50*/  @!P0 IMAD.MOV.U32 R5, RZ, RZ, R133 ;  /* 0x000000ffff058224 */ /* 0x000fca00078e0085 */
[----:B------:R0:W2:Y:S02]  /*14c60*/  @!P0 LDG.E.U8 R19, desc[UR58][R4.64] ;  /* 0x0000003a04138981 */ /* 0x0000a4000c1e1100 */
[----:B0-----:R-:W-:Y:S02]  /*14c70*/  @!P0 IMAD.MOV.U32 R4, RZ, RZ, R32 ;  /* 0x000000ffff048224 */ /* 0x001fe400078e0020 */
        /* <DEDUP_REMOVED lines=12> */
[----:B------:R-:W-:Y:S02]  /*14d40*/  @!P0 IMAD.MOV.U32 R5, RZ, RZ, R33 ;  /* 0x000000ffff058224 */ /* 0x000fe400078e0021 */
[----:B------:R-:W3:Y:S04]  /*14d50*/  LDL R33, [R1+0xfe0] ;  /* 0x000fe00001217983 */ /* 0x000ee80000100800 */
[----:B------:R0:W2:Y:S02]  /*14d60*/  @!P0 LDG.E.U8 R7, desc[UR58][R4.64] ;  /* 0x0000003a04078981 */ /* 0x0000a4000c1e1100 */
[----:B0-----:R-:W-:-:S02]  /*14d70*/  @!P0 IMAD.MOV.U32 R4, RZ, RZ, R146 ;  /* 0x000000ffff048224 */ /* 0x001fc400078e0092 */
[----:B------:R-:W-:Y:S02]  /*14d80*/  @!P0 IMAD.MOV.U32 R5, RZ, RZ, R30 ;  /* 0x000000ffff058224 */ /* 0x000fe400078e001e */
[----:B------:R-:W4:Y:S04]  /*14d90*/  LDL R30, [R1+0xfe4] ;  /* 0x000fe400011e7983 */ /* 0x000f280000100800 */
[----:B------:R0:W2:Y:S02]  /*14da0*/  @!P0 LDG.E.U8 R6, desc[UR58][R4.64] ;  /* 0x0000003a04068981 */ /* 0x0000a4000c1e1100 */
[----:B0-----:R-:W-:Y:S02]  /*14db0*/  @!P0 IMAD.MOV.U32 R4, RZ, RZ, R150 ;  /* 0x000000ffff048224 */ /* 0x001fe400078e0096 */
[----:B------:R-:W-:Y:S01]  /*14dc0*/  @!P0 IMAD.MOV.U32 R5, RZ, RZ, R41 ;  /* 0x000000ffff058224 */ /* 0x000fe200078e0029 */
[----:B------:R-:W-:Y:S01]  /*14dd0*/  PRMT R167, RZ, 0x7610, R167 ;  /* 0x00007610ffa77816 */ /* 0x000fe200000000a7 */
[----:B------:R-:W2:Y:S04]  /*14de0*/  LDL R41, [R1+0xf90] ;  /* 0x000f900001297983 */ /* 0x000ea80000100800 */
[----:B------:R0:W2:Y:S02]  /*14df0*/  @!P0 LDG.E.U8 R164, desc[UR58][R4.64] ;  /* 0x0000003a04a48981 */ /* 0x0000a4000c1e1100 */
[----:B0-----:R-:W-:-:S02]  /*14e00*/  @!P0 IMAD.MOV.U32 R4, RZ, RZ, R28 ;  /* 0x000000ffff048224 */ /* 0x001fc400078e001c */
[----:B------:R-:W-:Y:S01]  /*14e10*/  @!P0 IMAD.MOV.U32 R5, RZ, RZ, R39 ;  /* 0x000000ffff058224 */ /* 0x000fe200078e0027 */
[----:B------:R-:W2:Y:S04]  /*14e20*/  LDL R28, [R1+0xfd4] ;  /* 0x000fd400011c7983 */ /* 0x000ea80000100800 */
        /* <DEDUP_REMOVED lines=8> */
[----:B------:R-:W2:Y:S01]  /*14eb0*/  LDL R25, [R1+0xfb0] ;  /* 0x000fb00001197983 */ /* 0x000ea20000100800 */
[----:B------:R-:W-:-:S03]  /*14ec0*/  @!P0 IMAD.MOV.U32 R4, RZ, RZ, R9 ;  /* 0x000000ffff048224 */ /* 0x000fc600078e0009 */
[----:B------:R-:W2:Y:S01]  /*14ed0*/  LDL R9, [R1+0xfb4] ;  /* 0x000fb40001097983 */ /* 0x000ea20000100800 */
[----:B------:R-:W-:-:S03]  /*14ee0*/  PRMT R168, RZ, 0x7610, R168 ;  /* 0x00007610ffa87816 */ /* 0x000fc600000000a8 */
[----:B------:R0:W2:Y:S01]  /*14ef0*/  @!P0 LDG.E.U8 R167, desc[UR58][R4.64] ;  /* 0x0000003a04a78981 */ /* 0x0000a2000c1e1100 */
[----:B------:R-:W-:Y:S01]  /*14f00*/  PRMT R169, RZ, 0x7610, R169 ;  /* 0x00007610ffa97816 */ /* 0x000fe200000000a9 */
[----:B0-----:R-:W-:Y:S02]  /*14f10*/  @!P0 IMAD.MOV.U32 R4, RZ, RZ, R35 ;  /* 0x000000ffff048224 */ /* 0x001fe400078e0023 */
[----:B------:R-:W-:Y:S01]  /*14f20*/  @!P0 IMAD.MOV.U32 R5, RZ, RZ, R38 ;  /* 0x000000ffff058224 */ /* 0x000fe200078e0026 */
[----:B------:R-:W2:Y:S04]  /*14f30*/  LDL R35, [R1+0xfa4] ;  /* 0x000fa40001237983 */ /* 0x000ea80000100800 */
[----:B------:R-:W2:Y:S04]  /*14f40*/  LDL R38, [R1+0xfa0] ;  /* 0x000fa00001267983 */ /* 0x000ea80000100800 */
[----:B------:R0:W2:Y:S01]  /*14f50*/  @!P0 LDG.E.U8 R168, desc[UR58][R4.64] ;  /* 0x0000003a04a88981 */ /* 0x0000a2000c1e1100 */
[----:B------:R-:W-:Y:S01]  /*14f60*/  PRMT R170, RZ, 0x7610, R170 ;  /* 0x00007610ffaa7816 */ /* 0x000fe200000000aa */
[----:B0-----:R-:W-:-:S02]  /*14f70*/  @!P0 IMAD.MOV.U32 R4, RZ, RZ, R36 ;  /* 0x000000ffff048224 */ /* 0x001fc400078e0024 */
[----:B------:R-:W-:Y:S01]  /*14f80*/  @!P0 IMAD.MOV.U32 R5, RZ, RZ, R40 ;  /* 0x000000ffff058224 */ /* 0x000fe200078e0028 */
[----:B------:R-:W2:Y:S04]  /*14f90*/  LDL R36, [R1+0xf94] ;  /* 0x000f940001247983 */ /* 0x000ea80000100800 */
[----:B------:R3:W2:Y:S01]  /*14fa0*/  @!P0 LDG.E.U8 R169, desc[UR58][R4.64] ;  /* 0x0000003a04a98981 */ /* 0x0006a2000c1e1100 */
[----:B------:R-:W-:-:S03]  /*14fb0*/  PRMT R171, RZ, 0x7610, R171 ;  /* 0x00007610ffab7816 */ /* 0x000fc600000000ab */
[----:B------:R-:W2:Y:S01]  /*14fc0*/  LDL R40, [R1+0xf70] ;  /* 0x000f700001287983 */ /* 0x000ea20000100800 */
[----:B------:R-:W-:Y:S01]  /*14fd0*/  PRMT R172, RZ, 0x7610, R172 ;  /* 0x00007610ffac7816 */ /* 0x000fe200000000ac */
[----:B---3--:R-:W-:Y:S02]  /*14fe0*/  @!P0 IMAD.MOV.U32 R5, RZ, RZ, R33 ;  /* 0x000000ffff058224 */ /* 0x008fe400078e0021 */
[----:B------:R-:W3:Y:S01]  /*14ff0*/  LDL R33, [R1+0xf80] ;  /* 0x000f800001217983 */ /* 0x000ee20000100800 */
[----:B----4-:R-:W-:-:S03]  /*15000*/  @!P0 IMAD.MOV.U32 R4, RZ, RZ, R30 ;  /* 0x000000ffff048224 */ /* 0x010fc600078e001e */
[----:B------:R-:W4:Y:S04]  /*15010*/  LDL R30, [R1+0xf84] ;  /* 0x000f8400011e7983 */ /* 0x000f280000100800 */
[----:B------:R2:W4:Y:S02]  /*15020*/  @!P0 LDG.E.U8 R170, desc[UR58][R4.64] ;  /* 0x0000003a04aa8981 */ /* 0x000524000c1e1100 */
[----:B--2---:R-:W-:Y:S02]  /*15030*/  @!P0 IMAD.MOV.U32 R4, RZ, RZ, R28 ;  /* 0x000000ffff048224 */ /* 0x004fe400078e001c */
[----:B------:R-:W2:Y:S01]  /*15040*/  LDL R28, [R1+0xf74] ;  /* 0x000f7400011c7983 */ /* 0x000ea20000100800 */
[----:B------:R-:W-:-:S03]  /*15050*/  @!P0 IMAD.MOV.U32 R5, RZ, RZ, R39 ;  /* 0x000000ffff058224 */ /* 0x000fc600078e0027 */
[----:B------:R-:W2:Y:S04]  /*15060*/  LDL R39, [R1+0xf60] ;  /* 0x000f600001277983 */ /* 0x000ea80000100800 */
[----:B------:R0:W2:Y:S02]  /*15070*/  @!P0 LDG.E.U8 R171, desc[UR58][R4.64] ;  /* 0x0000003a04ab8981 */ /* 0x0000a4000c1e1100 */
[----:B0-----:R-:W-:Y:S02]  /*15080*/  @!P0 IMAD.MOV.U32 R4, RZ, RZ, R24 ;  /* 0x000000ffff048224 */ /* 0x001fe400078e0018 */
[----:B------:R-:W2:Y:S01]  /*15090*/  LDL R24, [R1+0xf54] ;  /* 0x000f540001187983 */ /* 0x000ea20000100800 */
[----:B------:R-:W-:-:S03]  /*150a0*/  @!P0 IMAD.MOV.U32 R5, RZ, RZ, R29 ;  /* 0x000000ffff058224 */ /* 0x000fc600078e001d */
[----:B------:R-:W2:Y:S04]  /*150b0*/  LDL R29, [R1+0xf64] ;  /* 0x000f6400011d7983 */ /* 0x000ea80000100800 */
[----:B------:R0:W2:Y:S02]  /*150c0*/  @!P0 LDG.E.U8 R172, desc[UR58][R4.64] ;  /* 0x0000003a04ac8981 */ /* 0x0000a4000c1e1100 */
[----:B0-----:R-:W-:Y:S02]  /*150d0*/  @!P0 IMAD.MOV.U32 R5, RZ, RZ, R25 ;  /* 0x000000ffff058224 */ /* 0x001fe400078e0019 */
[----:B------:R-:W2:Y:S01]  /*150e0*/  LDL R25, [R1+0xf50] ;  /* 0x000f500001197983 */ /* 0x000ea20000100800 */
[----:B------:R-:W-:-:S03]  /*150f0*/  @!P0 IMAD.MOV.U32 R4, RZ, RZ, R9 ;  /* 0x000000ffff048224 */ /* 0x000fc600078e0009 */
[----:B------:R-:W2:Y:S01]  /*15100*/  LDL R9, [R1+0xf44] ;  /* 0x000f440001097983 */ /* 0x000ea20000100800 */
[----:B------:R-:W-:Y:S02]  /*15110*/  PRMT R173, RZ, 0x7610, R173 ;  /* 0x00007610ffad7816 */ /* 0x000fe400000000ad */
[----:B------:R-:W-:-:S04]  /*15120*/  PRMT R174, RZ, 0x7610, R174 ;  /* 0x00007610ffae7816 */ /* 0x000fc800000000ae */
[----:B------:R0:W2:Y:S01]  /*15130*/  @!P0 LDG.E.U8 R173, desc[UR58][R4.64] ;  /* 0x0000003a04ad8981 */ /* 0x0000a2000c1e1100 */
[----:B------:R-:W-:Y:S01]  /*15140*/  PRMT R191, RZ, 0x7610, R191 ;  /* 0x00007610ffbf7816 */ /* 0x000fe200000000bf */
[----:B0-----:R-:W-:Y:S02]  /*15150*/  @!P0 IMAD.MOV.U32 R4, RZ, RZ, R35 ;  /* 0x000000ffff048224 */ /* 0x001fe400078e0023 */
[----:B------:R-:W-:Y:S01]  /*15160*/  @!P0 IMAD.MOV.U32 R5, RZ, RZ, R38 ;  /* 0x000000ffff058224 */ /* 0x000fe200078e0026 */
[----:B------:R-:W-:Y:S01]  /*15170*/  PRMT R193, RZ, 0x7610, R193 ;  /* 0x00007610ffc17816 */ /* 0x000fe200000000c1 */
[----:B------:R-:W2:Y:S04]  /*15180*/  LDL R38, [R1+0xf40] ;  /* 0x000f400001267983 */ /* 0x000ea80000100800 */
[----:B------:R0:W2:Y:S04]  /*15190*/  @!P0 LDG.E.U8 R174, desc[UR58][R4.64] ;  /* 0x0000003a04ae8981 */ /* 0x0000a8000c1e1100 */
[----:B------:R-:W2:Y:S01]  /*151a0*/  LDL R35, [R1+0xf34] ;  /* 0x000f340001237983 */ /* 0x000ea20000100800 */
[----:B0-----:R-:W-:-:S02]  /*151b0*/  @!P0 IMAD.MOV.U32 R5, RZ, RZ, R41 ;  /* 0x000000ffff058224 */ /* 0x001fc400078e0029 */
[----:B------:R-:W-:Y:S01]  /*151c0*/  @!P0 IMAD.MOV.U32 R4, RZ, RZ, R36 ;  /* 0x000000ffff048224 */ /* 0x000fe200078e0024 */
[----:B------:R-:W-:Y:S01]  /*151d0*/  PRMT R194, RZ, 0x7610, R194 ;  /* 0x00007610ffc27816 */ /* 0x000fe200000000c2 */
[----:B------:R-:W2:Y:S04]  /*151e0*/  LDL R36, [R1+0xf30] ;  /* 0x000f300001247983 */ /* 0x000ea80000100800 */
[----:B------:R3:W2:Y:S01]  /*151f0*/  @!P0 LDG.E.U8 R191, desc[UR58][R4.64] ;  /* 0x0000003a04bf8981 */ /* 0x0006a2000c1e1100 */
[----:B------:R-:W-:Y:S02]  /*15200*/  PRMT R195, RZ, 0x7610, R195 ;  /* 0x00007610ffc37816 */ /* 0x000fe400000000c3 */
[----:B------:R-:W-:Y:S01]  /*15210*/  PRMT R197, RZ, 0x7610, R197 ;  /* 0x00007610ffc57816 */ /* 0x000fe200000000c5 */
[----:B------:R-:W2:Y:S01]  /*15220*/  LDL R41, [R1+0xed0] ;  /* 0x000ed00001297983 */ /* 0x000ea20000100800 */
[----:B---3--:R-:W-:-:S03]  /*15230*/  @!P0 IMAD.MOV.U32 R5, RZ, RZ, R33 ;  /* 0x000000ffff058224 */ /* 0x008fc600078e0021 */
[----:B------:R-:W3:Y:S01]  /*15240*/  LDL R33, [R1+0xf20] ;  /* 0x000f200001217983 */ /* 0x000ee20000100800 */
[----:B----4-:R-:W-:-:S03]  /*15250*/  @!P0 IMAD.MOV.U32 R4, RZ, RZ, R30 ;  /* 0x000000ffff048224 */ /* 0x010fc600078e001e */
[----:B------:R-:W4:Y:S04]  /*15260*/  LDL R30, [R1+0xf24] ;  /* 0x000f2400011e7983 */ /* 0x000f280000100800 */
[----:B------:R0:W4:Y:S02]  /*15270*/  @!P0 LDG.E.U8 R193, desc[UR58][R4.64] ;  /* 0x0000003a04c18981 */ /* 0x000124000c1e1100 */
[----:B0-----:R-:W-:Y:S02]  /*15280*/  @!P0 IMAD.MOV.U32 R5, RZ, RZ, R40 ;  /* 0x000000ffff058224 */ /* 0x001fe400078e0028 */
[----:B------:R-:W4:Y:S01]  /*15290*/  LDL R40, [R1+0xed4] ;  /* 0x000ed40001287983 */ /* 0x000f220000100800 */
[----:B--2---:R-:W-:-:S03]  /*152a0*/  @!P0 IMAD.MOV.U32 R4, RZ, RZ, R28 ;  /* 0x000000ffff048224 */ /* 0x004fc600078e001c */
[----:B------:R-:W2:Y:S04]  /*152b0*/  LDL R28, [R1+0xf14] ;  /* 0x000f1400011c7983 */ /* 0x000ea80000100800 */
[----:B------:R0:W2:Y:S02]  /*152c0*/  @!P0 LDG.E.U8 R194, desc[UR58][R4.64] ;  /* 0x0000003a04c28981 */ /* 0x0000a4000c1e1100 */
[----:B0-----:R-:W-:Y:S01]  /*152d0*/  @!P0 IMAD.MOV.U32 R5, RZ, RZ, R39 ;  /* 0x000000ffff058224 */ /* 0x001fe200078e0027 */
[----:B------:R-:W-:Y:S01]  /*152e0*/  PRMT R198, RZ, 0x7610, R198 ;  /* 0x00007610ffc67816 */ /* 0x000fe200000000c6 */
        /* <DEDUP_REMOVED lines=21> */
[----:B------:R-:W-:-:S02]  /*15440*/  PRMT R202, RZ, 0x7610, R202 ;  /* 0x00007610ffca7816 */ /* 0x000fc400000000ca */
        /* <DEDUP_REMOVED lines=18> */
[----:B------:R-:W-:Y:S01]  /*15570*/  PRMT R205, RZ, 0x7610, R205 ;  /* 0x00007610ffcd7816 */ /* 0x000fe200000000cd */
[----:B------:R-:W-:Y:S01]  /*15580*/  @!P0 IMAD.MOV.U32 R5, RZ, RZ, R128 ;  /* 0x000000ffff058224 */ /* 0x000fe200078e0080 */
[----:B------:R-:W-:-:S04]  /*15590*/  PRMT R206, RZ, 0x7610, R206 ;  /* 0x00007610ffce7816 */ /* 0x000fc800000000ce */
[----:B------:R0:W2:Y:S01]  /*155a0*/  @!P0 LDG.E.U8 R205, desc[UR58][R4.64] ;  /* 0x0000003a04cd8981 */ /* 0x0000a2000c1e1100 */
[----:B------:R-:W-:Y:S01]  /*155b0*/  PRMT R207, RZ, 0x7610, R207 ;  /* 0x00007610ffcf7816 */ /* 0x000fe200000000cf */
[----:B0-----:R-:W-:Y:S02]  /*155c0*/  @!P0 IMAD.MOV.U32 R4, RZ, RZ, R42 ;  /* 0x000000ffff048224 */ /* 0x001fe400078e002a */
[----:B------:R-:W-:-:S05]  /*155d0*/  @!P0 IMAD.MOV.U32 R5, RZ, RZ, R127 ;  /* 0x000000ffff058224 */ /* 0x000fca00078e007f */
        /* <DEDUP_REMOVED lines=11> */
[----:B------:R-:W-:Y:S01]  /*15690*/  @!P0 IMAD.MOV.U32 R5, RZ, RZ, R36 ;  /* 0x000000ffff058224 */ /* 0x000fe200078e0024 */
[----:B------:R-:W-:Y:S01]  /*156a0*/  PRMT R213, RZ, 0x7610, R213 ;  /* 0x00007610ffd57816 */ /* 0x000fe200000000d5 */
[----:B------:R-:W2:Y:S04]  /*156b0*/  LDL.LU R36, [R1+0xe60] ;  /* 0x000e600001247983 */ /* 0x000ea80000300800 */
[----:B------:R3:W2:Y:S01]  /*156c0*/  @!P0 LDG.E.U8 R210, desc[UR58][R4.64] ;  /* 0x0000003a04d28981 */ /* 0x0006a2000c1e1100 */
[----:B------:R-:W-:-:S03]  /*156d0*/  PRMT R214, RZ, 0x7610, R214 ;  /* 0x00007610ffd67816 */ /* 0x000fc600000000d6 */
[----:B------:R-:W-:Y:S04]  /*156e0*/  STL [R1+0x13d0], R236 ;  /* 0x0013d0ec01007387 */ /* 0x000fe80000100800 */
[----:B------:R0:W-:Y:S01]  /*156f0*/  STL [R1+0x13cc], R2 ;  /* 0x0013cc0201007387 */ /* 0x0001e20000100800 */
[----:B------:R-:W-:Y:S01]  /*15700*/  PRMT R215, RZ, 0x7610, R215 ;  /* 0x00007610ffd77816 */ /* 0x000fe200000000d7 */
[----:B---3--:R-:W-:Y:S02]  /*15710*/  @!P0 IMAD.MOV.U32 R5, RZ, RZ, R33 ;  /* 0x000000ffff058224 */ /* 0x008fe400078e0021 */
[----:B----4-:R-:W-:-:S05]  /*15720*/  @!P0 IMAD.MOV.U32 R4, RZ, RZ, R30 ;  /* 0x000000ffff048224 */ /* 0x010fca00078e001e */
[----:B------:R2:W3:Y:S02]  /*15730*/  @!P0 LDG.E.U8 R211, desc[UR58][R4.64] ;  /* 0x0000003a04d38981 */ /* 0x0004e4000c1e1100 */
[----:B--2---:R-:W-:Y:S02]  /*15740*/  @!P0 IMAD.MOV.U32 R4, RZ, RZ, R28 ;  /* 0x000000ffff048224 */ /* 0x004fe400078e001c */
[----:B------:R-:W-:-:S05]  /*15750*/  @!P0 IMAD.MOV.U32 R5, RZ, RZ, R29 ;  /* 0x000000ffff058224 */ /* 0x000fca00078e001d */
[----:B------:R1:W2:Y:S02]  /*15760*/  @!P0 LDG.E.U8 R213, desc[UR58][R4.64] ;  /* 0x0000003a04d58981 */ /* 0x0002a4000c1e1100 */
[----:B-1----:R-:W-:Y:S02]  /*15770*/  @!P0 IMAD.MOV.U32 R5, RZ, RZ, R236 ;  /* 0x000000ffff058224 */ /* 0x002fe400078e00ec */
[----:B------:R-:W-:-:S05]  /*15780*/  @!P0 IMAD.MOV.U32 R4, RZ, RZ, R25 ;  /* 0x000000ffff048224 */ /* 0x000fca00078e0019 */
[----:B------:R1:W4:Y:S02]  /*15790*/  @!P0 LDG.E.U8 R214, desc[UR58][R4.64] ;  /* 0x0000003a04d68981 */ /* 0x000324000c1e1100 */
[----:B-1----:R-:W-:Y:S02]  /*157a0*/  @!P0 IMAD.MOV.U32 R5, RZ, RZ, R2 ;  /* 0x000000ffff058224 */ /* 0x002fe400078e0002 */
[----:B------:R-:W-:Y:S01]  /*157b0*/  @!P0 IMAD.MOV.U32 R4, RZ, RZ, R24 ;  /* 0x000000ffff048224 */ /* 0x000fe200078e0018 */
[----:B0-----:R-:W3:Y:S04]  /*157c0*/  LDL.LU R2, [R1+0xe88] ;  /* 0x000e880001027983 */ /* 0x001ee80000300800 */
[----:B------:R-:W2:Y:S04]  /*157d0*/  LDL R39, [R1+0x1194] ;  /* 0x0011940001277983 */ /* 0x000ea80000100800 */
[----:B------:R-:W4:Y:S04]  /*157e0*/  LDL R30, [R1+0x139c] ;  /* 0x00139c00011e7983 */ /* 0x000f280000100800 */
[----:B------:R-:W3:Y:S04]  /*157f0*/  LDL R38, [R1+0x138c] ;  /* 0x00138c0001267983 */ /* 0x000ee80000100800 */
[----:B------:R-:W3:Y:S04]  /*15800*/  LDL R24, [R1+0x1390] ;  /* 0x0013900001187983 */ /* 0x000ee80000100800 */
[----:B------:R-:W3:Y:S04]  /*15810*/  LDL R35, [R1+0x1188] ;  /* 0x0011880001237983 */ /* 0x000ee80000100800 */
[----:B------:R-:W3:Y:S04]  /*15820*/  LDL R28, [R1+0x118c] ;  /* 0x00118c00011c7983 */ /* 0x000ee80000100800 */
[----:B------:R-:W2:Y:S04]  /*15830*/  LDL.LU R42, [R1+0xe04] ;  /* 0x000e0400012a7983 */ /* 0x000ea80000300800 */
[----:B------:R-:W4:Y:S04]  /*15840*/  LDL.LU R40, [R1+0xe24] ;  /* 0x000e240001287983 */ /* 0x000f280000300800 */
[----:B------:R-:W3:Y:S04]  /*15850*/  LDL.LU R41, [R1+0xe50] ;  /* 0x000e500001297983 */ /* 0x000ee80000300800 */
[----:B------:R-:W2:Y:S04]  /*15860*/  LDL.LU R33, [R1+0xe00] ;  /* 0x000e000001217983 */ /* 0x000ea80000300800 */
[----:B------:R-:W2:Y:S04]  /*15870*/  LDL.LU R29, [R1+0xe10] ;  /* 0x000e1000011d7983 */ /* 0x000ea80000300800 */
[----:B------:R-:W2:Y:S04]  /*15880*/  LDL.LU R25, [R1+0xe20] ;  /* 0x000e200001197983 */ /* 0x000ea80000300800 */
[----:B------:R-:W4:Y:S04]  /*15890*/  LDL.LU R252, [R1+0xe34] ;  /* 0x000e340001fc7983 */ /* 0x000f280000300800 */
[----:B------:R0:W2:Y:S04]  /*158a0*/  @!P0 LDG.E.U8 R215, desc[UR58][R4.64] ;  /* 0x0000003a04d78981 */ /* 0x0000a8000c1e1100 */
[----:B------:R-:W2:Y:S04]  /*158b0*/  LDL.LU R247, [R1+0xe30] ;  /* 0x000e300001f77983 */ /* 0x000ea80000300800 */
[----:B------:R-:W2:Y:S01]  /*158c0*/  LDL.LU R239, [R1+0xe14] ;  /* 0x000e140001ef7983 */ /* 0x000ea20000300800 */
[----:B0-----:R-:W-:-:S03]  /*158d0*/  @!P0 IMAD.MOV.U32 R4, RZ, RZ, R9 ;  /* 0x000000ffff048224 */ /* 0x001fc600078e0009 */
[----:B------:R-:W4:Y:S01]  /*158e0*/  LDL.LU R9, [R1+0xe40] ;  /* 0x000e400001097983 */ /* 0x000f220000300800 */
[----:B------:R-:W-:Y:S02]  /*158f0*/  PRMT R217, RZ, 0x7610, R217 ;  /* 0x00007610ffd97816 */ /* 0x000fe400000000d9 */
[----:B------:R-:W-:Y:S01]  /*15900*/  PRMT R218, RZ, 0x7610, R218 ;  /* 0x00007610ffda7816 */ /* 0x000fe200000000da */
[----:B------:R-:W2:Y:S01]  /*15910*/  LDL.LU R127, [R1+0x10c8] ;  /* 0x0010c800017f7983 */ /* 0x000ea20000300800 */
[----:B------:R-:W-:Y:S01]  /*15920*/  @!P0 IMAD.MOV.U32 R5, RZ, RZ, R36 ;  /* 0x000000ffff058224 */ /* 0x000fe200078e0024 */
[----:B------:R-:W-:Y:S02]  /*15930*/  PRMT R219, RZ, 0x7610, R219 ;  /* 0x00007610ffdb7816 */ /* 0x000fe400000000db */
[----:B------:R-:W-:Y:S01]  /*15940*/  PRMT R221, RZ, 0x7610, R221 ;  /* 0x00007610ffdd7816 */ /* 0x000fe200000000dd */
[----:B------:R-:W2:Y:S04]  /*15950*/  LDL.LU R128, [R1+0x109c] ;  /* 0x00109c0001807983 */ /* 0x000ea80000300800 */
[----:B------:R0:W2:Y:S01]  /*15960*/  @!P0 LDG.E.U8 R217, desc[UR58][R4.64] ;  /* 0x0000003a04d98981 */ /* 0x0000a2000c1e1100 */
[----:B------:R-:W-:-:S02]  /*15970*/  PRMT R222, RZ, 0x7610, R222 ;  /* 0x00007610ffde7816 */ /* 0x000fc400000000de */
[----:B------:R-:W-:Y:S01]  /*15980*/  PRMT R228, RZ, 0x7610, R228 ;  /* 0x00007610ffe47816 */ /* 0x000fe200000000e4 */
[----:B------:R-:W2:Y:S01]  /*15990*/  LDL.LU R131, [R1+0x10b8] ;  /* 0x0010b80001837983 */ /* 0x000ea20000300800 */
[----:B------:R-:W-:-:S03]  /*159a0*/  PRMT R227, RZ, 0x7610, R227 ;  /* 0x00007610ffe37816 */ /* 0x000fc600000000e3 */
[----:B------:R-:W2:Y:S01]  /*159b0*/  LDL.LU R132, [R1+0x108c] ;  /* 0x00108c0001847983 */ /* 0x000ea20000300800 */
[----:B0-----:R-:W-:-:S03]  /*159c0*/  @!P0 IMAD.MOV.U32 R4, RZ, RZ, R235 ;  /* 0x000000ffff048224 */ /* 0x001fc600078e00eb */
[----:B------:R-:W2:Y:S01]  /*159d0*/  LDL.LU R135, [R1+0x10a8] ;  /* 0x0010a80001877983 */ /* 0x000ea20000300800 */
[----:B------:R-:W-:-:S03]  /*159e0*/  PRMT R226, RZ, 0x7610, R226 ;  /* 0x00007610ffe27816 */ /* 0x000fc600000000e2 */
[----:B------:R-:W2:Y:S04]  /*159f0*/  LDL.LU R136, [R1+0x107c] ;  /* 0x00107c0001887983 */ /* 0x000ea80000300800 */
[----:B------:R-:W2:Y:S04]  /*15a00*/  LDL.LU R139, [R1+0x1098] ;  /* 0x00109800018b7983 */ /* 0x000ea80000300800 */
[----:B------:R-:W2:Y:S04]  /*15a10*/  LDL.LU R140, [R1+0x106c] ;  /* 0x00106c00018c7983 */ /* 0x000ea80000300800 */
[----:B------:R-:W2:Y:S04]  /*15a20*/  LDL.LU R143, [R1+0x1088] ;  /* 0x00108800018f7983 */ /* 0x000ea80000300800 */
[----:B------:R-:W2:Y:S04]  /*15a30*/  LDL.LU R144, [R1+0x105c] ;  /* 0x00105c0001907983 */ /* 0x000ea80000300800 */
[----:B------:R-:W2:Y:S01]  /*15a40*/  LDL.LU R147, [R1+0x1078] ;  /* 0x0010780001937983 */ /* 0x000ea20000300800 */
[----:B------:R-:W-:-:S03]  /*15a50*/  PRMT R225, RZ, 0x7610, R225 ;  /* 0x00007610ffe17816 */ /* 0x000fc600000000e1 */
[----:B------:R-:W2:Y:S04]  /*15a60*/  LDL.LU R148, [R1+0x104c] ;  /* 0x00104c0001947983 */ /* 0x000ea80000300800 */
[----:B------:R-:W2:Y:S04]  /*15a70*/  LDL.LU R151, [R1+0x1068] ;  /* 0x0010680001977983 */ /* 0x000ea80000300800 */
[----:B------:R-:W2:Y:S04]  /*15a80*/  LDL.LU R236, [R1+0xe6c] ;  /* 0x000e6c0001ec7983 */ /* 0x000ea80000300800 */
[----:B------:R0:W-:Y:S01]  /*15a90*/  STL [R1+0x13d4], R235 ;  /* 0x0013d4eb01007387 */ /* 0x0001e20000100800 */
[----:B------:R-:W-:-:S03]  /*15aa0*/  PRMT R224, RZ, 0x7610, R224 ;  /* 0x00007610ffe07816 */ /* 0x000fc600000000e0 */
[----:B0-----:R-:W2:Y:S04]  /*15ab0*/  LDL.LU R235, [R1+0xe98] ;  /* 0x000e980001eb7983 */ /* 0x001ea80000300800 */
[----:B------:R0:W-:Y:S01]  /*15ac0*/  STL [R1+0x13d8], R0 ;  /* 0x0013d80001007387 */ /* 0x0001e20000100800 */
[----:B------:R-:W-:Y:S02]  /*15ad0*/  PRMT R223, RZ, 0x7610, R223 ;  /* 0x00007610ffdf7816 */ /* 0x000fe400000000df */
[----:B------:R-:W-:Y:S01]  /*15ae0*/  PRMT R233, RZ, 0x7610, R233 ;  /* 0x00007610ffe97816 */ /* 0x000fe200000000e9 */
[----:B---3--:R-:W-:-:S05]  /*15af0*/  @!P0 IMAD.MOV.U32 R5, RZ, RZ, R41 ;  /* 0x000000ffff058224 */ /* 0x008fca00078e0029 */
[----:B------:R1:W3:Y:S02]  /*15b00*/  @!P0 LDG.E.U8 R218, desc[UR58][R4.64] ;  /* 0x0000003a04da8981 */ /* 0x0002e4000c1e1100 */
[----:B-1----:R-:W-:Y:S02]  /*15b10*/  @!P0 IMAD.MOV.U32 R4, RZ, RZ, R0 ;  /* 0x000000ffff048224 */ /* 0x002fe400078e0000 */
[----:B0-----:R-:W3:Y:S01]  /*15b20*/  LDL.LU R0, [R1+0xe7c] ;  /* 0x000e7c0001007983 */ /* 0x001ee20000300800 */
[----:B----4-:R-:W-:-:S05]  /*15b30*/  @!P0 IMAD.MOV.U32 R5, RZ, RZ, R9 ;  /* 0x000000ffff058224 */ /* 0x010fca00078e0009 */
[----:B------:R0:W4:Y:S02]  /*15b40*/  @!P0 LDG.E.U8 R219, desc[UR58][R4.64] ;  /* 0x0000003a04db8981 */ /* 0x000124000c1e1100 */
[----:B0-----:R-:W-:Y:S02]  /*15b50*/  @!P0 IMAD.MOV.U32 R4, RZ, RZ, R252 ;  /* 0x000000ffff048224 */ /* 0x001fe400078e00fc */
[----:B--2---:R-:W-:-:S05]  /*15b60*/  @!P0 IMAD.MOV.U32 R5, RZ, RZ, R247 ;  /* 0x000000ffff058224 */ /* 0x004fca00078e00f7 */
        /* <DEDUP_REMOVED lines=11> */
[----:B------:R-:W-:Y:S01]  /*15c20*/  @!P0 IMAD.MOV.U32 R5, RZ, RZ, R249 ;  /* 0x000000ffff058224 */ /* 0x000fe200078e00f9 */
[----:B------:R0:W-:Y:S04]  /*15c30*/  STL [R1+0x13e0], R250 ;  /* 0x0013e0fa01007387 */ /* 0x0001e80000100800 */
[----:B------:R1:W2:Y:S04]  /*15c40*/  @!P0 LDG.E.U8 R226, desc[UR58][R4.64] ;  /* 0x0000003a04e28981 */ /* 0x0002a8000c1e1100 */
[----:B0-----:R-:W2:Y:S01]  /*15c50*/  LDL.LU R250, [R1+0xe8c] ;  /* 0x000e8c0001fa7983 */ /* 0x001ea20000300800 */
[----:B-1----:R-:W-:-:S02]  /*15c60*/  @!P0 IMAD.MOV.U32 R4, RZ, RZ, R246 ;  /* 0x000000ffff048224 */ /* 0x002fc400078e00f6 */
[----:B------:R-:W-:Y:S01]  /*15c70*/  @!P0 IMAD.MOV.U32 R5, RZ, RZ, R245 ;  /* 0x000000ffff058224 */ /* 0x000fe200078e00f5 */
[----:B------:R0:W-:Y:S04]  /*15c80*/  STL [R1+0x13dc], R249 ;  /* 0x0013dcf901007387 */ /* 0x0001e80000100800 */
[----:B------:R1:W2:Y:S04]  /*15c90*/  @!P0 LDG.E.U8 R225, desc[UR58][R4.64] ;  /* 0x0000003a04e18981 */ /* 0x0002a8000c1e1100 */
[----:B0-----:R-:W2:Y:S01]  /*15ca0*/  LDL.LU R249, [R1+0xea8] ;  /* 0x000ea80001f97983 */ /* 0x001ea20000300800 */
[----:B-1----:R-:W-:-:S03]  /*15cb0*/  @!P0 IMAD.MOV.U32 R4, RZ, RZ, R242 ;  /* 0x000000ffff048224 */ /* 0x002fc600078e00f2 */
[----:B------:R0:W-:Y:S01]  /*15cc0*/  STL [R1+0x13e8], R246 ;  /* 0x0013e8f601007387 */ /* 0x0001e20000100800 */
[----:B------:R-:W-:-:S05]  /*15cd0*/  @!P0 IMAD.MOV.U32 R5, RZ, RZ, R241 ;  /* 0x000000ffff058224 */ /* 0x000fca00078e00f1 */
[----:B------:R1:W2:Y:S04]  /*15ce0*/  @!P0 LDG.E.U8 R224, desc[UR58][R4.64] ;  /* 0x0000003a04e08981 */ /* 0x0002a8000c1e1100 */
[----:B0-----:R-:W2:Y:S04]  /*15cf0*/  LDL.LU R246, [R1+0xe9c] ;  /* 0x000e9c0001f67983 */ /* 0x001ea80000300800 */
[----:B------:R0:W-:Y:S01]  /*15d00*/  STL [R1+0x13e4], R245 ;  /* 0x0013e4f501007387 */ /* 0x0001e20000100800 */
[----:B-1----:R-:W-:Y:S02]  /*15d10*/  @!P0 IMAD.MOV.U32 R4, RZ, RZ, R238 ;  /* 0x000000ffff048224 */ /* 0x002fe400078e00ee */
        /* <DEDUP_REMOVED lines=8> */
[----:B------:R0:W-:Y:S04]  /*15da0*/  STL [R1+0x13ec], R241 ;  /* 0x0013ecf101007387 */ /* 0x0001e80000100800 */
[----:B0-----:R-:W2:Y:S04]  /*15db0*/  LDL.LU R241, [R1+0xec8] ;  /* 0x000ec80001f17983 */ /* 0x001ea80000300800 */
[----:B------:R0:W-:Y:S04]  /*15dc0*/  STL [R1+0x13f8], R238 ;  /* 0x0013f8ee01007387 */ /* 0x0001e80000100800 */
[----:B0-----:R-:W2:Y:S04]  /*15dd0*/  LDL.LU R238, [R1+0xebc] ;  /* 0x000ebc0001ee7983 */ /* 0x001ea80000300800 */
[----:B------:R0:W-:Y:S04]  /*15de0*/  STL [R1+0x13f4], R237 ;  /* 0x0013f4ed01007387 */ /* 0x0001e80000100800 */
[----:B0-----:R-:W3:Y:S04]  /*15df0*/  LDL.LU R237, [R1+0xed8] ;  /* 0x000ed80001ed7983 */ /* 0x001ee80000300800 */
[----:B------:R-:W4:Y:S04]  /*15e00*/  LDL R39, [R1+0x1178] ;  /* 0x0011780001277983 */ /* 0x000f280000100800 */
[----:B------:R-:W2:Y:S04]  /*15e10*/  LDL R30, [R1+0x117c] ;  /* 0x00117c00011e7983 */ /* 0x000ea80000100800 */
[----:B------:R-:W3:Y:S04]  /*15e20*/  LDL R243, [R1+0x1168] ;  /* 0x0011680001f37983 */ /* 0x000ee80000100800 */
[----:B------:R-:W3:Y:S01]  /*15e30*/  LDL R240, [R1+0x116c] ;  /* 0x00116c0001f07983 */ /* 0x000ee20000100800 */
[----:B-1----:R-:W-:-:S03]  /*15e40*/  @!P0 IMAD.MOV.U32 R4, RZ, RZ, R24 ;  /* 0x000000ffff048224 */ /* 0x002fc600078e0018 */
[----:B------:R-:W3:Y:S01]  /*15e50*/  LDL R24, [R1+0x115c] ;  /* 0x00115c0001187983 */ /* 0x000ee20000100800 */
[----:B------:R-:W-:Y:S01]  /*15e60*/  PRMT R232, RZ, 0x7610, R232 ;  /* 0x00007610ffe87816 */ /* 0x000fe200000000e8 */
[----:B------:R-:W-:Y:S02]  /*15e70*/  @!P0 IMAD.MOV.U32 R5, RZ, RZ, R38 ;  /* 0x000000ffff058224 */ /* 0x000fe400078e0026 */
[----:B------:R-:W3:Y:S01]  /*15e80*/  LDL R38, [R1+0x1158] ;  /* 0x0011580001267983 */ /* 0x000ee20000100800 */
[----:B------:R-:W-:-:S03]  /*15e90*/  PRMT R231, RZ, 0x7610, R231 ;  /* 0x00007610ffe77816 */ /* 0x000fc600000000e7 */
[----:B------:R0:W3:Y:S01]  /*15ea0*/  @!P0 LDG.E.U8 R232, desc[UR58][R4.64] ;  /* 0x0000003a04e88981 */ /* 0x0000e2000c1e1100 */
[----:B------:R-:W-:Y:S01]  /*15eb0*/  PRMT R230, RZ, 0x7610, R230 ;  /* 0x00007610ffe67816 */ /* 0x000fe200000000e6 */
[----:B0-----:R-:W-:Y:S02]  /*15ec0*/  @!P0 IMAD.MOV.U32 R4, RZ, RZ, R28 ;  /* 0x000000ffff048224 */ /* 0x001fe400078e001c */
[----:B------:R-:W-:Y:S01]  /*15ed0*/  @!P0 IMAD.MOV.U32 R5, RZ, RZ, R35 ;  /* 0x000000ffff058224 */ /* 0x000fe200078e0023 */
[----:B------:R-:W3:Y:S04]  /*15ee0*/  LDL R28, [R1+0x114c] ;  /* 0x00114c00011c7983 */ /* 0x000ee80000100800 */
[----:B------:R-:W3:Y:S04]  /*15ef0*/  LDL R35, [R1+0x1148] ;  /* 0x0011480001237983 */ /* 0x000ee80000100800 */
[----:B------:R4:W3:Y:S01]  /*15f00*/  @!P0 LDG.E.U8 R231, desc[UR58][R4.64] ;  /* 0x0000003a04e78981 */ /* 0x0008e2000c1e1100 */
[----:B------:R-:W-:Y:S01]  /*15f10*/  PRMT R229, RZ, 0x7610, R229 ;  /* 0x00007610ffe57816 */ /* 0x000fe200000000e5 */
[----:B----4-:R-:W-:-:S02]  /*15f20*/  @!P0 IMAD.MOV.U32 R5, RZ, RZ, R39 ;  /* 0x000000ffff058224 */ /* 0x010fc400078e0027 */
[----:B------:R-:W4:Y:S01]  /*15f30*/  LDL R39, [R1+0x1138] ;  /* 0x0011380001277983 */ /* 0x000f220000100800 */
[----:B--2---:R-:W-:-:S03]  /*15f40*/  @!P0 IMAD.MOV.U32 R4, RZ, RZ, R30 ;  /* 0x000000ffff048224 */ /* 0x004fc600078e001e */
[----:B------:R-:W2:Y:S04]  /*15f50*/  LDL R30, [R1+0x113c] ;  /* 0x00113c00011e7983 */ /* 0x000ea80000100800 */
[----:B------:R3:W2:Y:S02]  /*15f60*/  @!P0 LDG.E.U8 R230, desc[UR58][R4.64] ;  /* 0x0000003a04e68981 */ /* 0x0006a4000c1e1100 */
[----:B---3--:R-:W-:Y:S02]  /*15f70*/  @!P0 IMAD.MOV.U32 R4, RZ, RZ, R240 ;  /* 0x000000ffff048224 */ /* 0x008fe400078e00f0 */
[----:B------:R-:W-:-:S05]  /*15f80*/  @!P0 IMAD.MOV.U32 R5, RZ, RZ, R243 ;  /* 0x000000ffff058224 */ /* 0x000fca00078e00f3 */
[----:B------:R0:W3:Y:S02]  /*15f90*/  @!P0 LDG.E.U8 R229, desc[UR58][R4.64] ;  /* 0x0000003a04e58981 */ /* 0x0000e4000c1e1100 */
[----:B0-----:R-:W-:Y:S02]  /*15fa0*/  @!P0 IMAD.MOV.U32 R4, RZ, RZ, R24 ;  /* 0x000000ffff048224 */ /* 0x001fe400078e0018 */
[----:B------:R-:W3:Y:S01]  /*15fb0*/  LDL R24, [R1+0x112c] ;  /* 0x00112c0001187983 */ /* 0x000ee20000100800 */
[----:B------:R-:W-:Y:S01]  /*15fc0*/  PRMT R220, RZ, 0x7610, R220 ;  /* 0x00007610ffdc7816 */ /* 0x000fe200000000dc */
[----:B------:R-:W-:Y:S02]  /*15fd0*/  @!P0 IMAD.MOV.U32 R5, RZ, RZ, R38 ;  /* 0x000000ffff058224 */ /* 0x000fe400078e0026 */
[----:B------:R-:W3:Y:S04]  /*15fe0*/  LDL R38, [R1+0x1128] ;  /* 0x0011280001267983 */ /* 0x000ee80000100800 */
[----:B------:R0:W3:Y:S01]  /*15ff0*/  @!P0 LDG.E.U8 R220, desc[UR58][R4.64] ;  /* 0x0000003a04dc8981 */ /* 0x0000e2000c1e1100 */
[----:B------:R-:W-:Y:S01]  /*16000*/  PRMT R216, RZ, 0x7610, R216 ;  /* 0x00007610ffd87816 */ /* 0x000fe200000000d8 */
[----:B0-----:R-:W-:-:S02]  /*16010*/  @!P0 IMAD.MOV.U32 R5, RZ, RZ, R35 ;  /* 0x000000ffff058224 */ /* 0x001fc400078e0023 */
[----:B------:R-:W3:Y:S01]  /*16020*/  LDL R35, [R1+0x1118] ;  /* 0x0011180001237983 */ /* 0x000ee20000100800 */
[----:B------:R-:W-:-:S03]  /*16030*/  @!P0 IMAD.MOV.U32 R4, RZ, RZ, R28 ;  /* 0x000000ffff048224 */ /* 0x000fc600078e001c */
[----:B------:R-:W3:Y:S01]  /*16040*/  LDL R28, [R1+0x111c] ;  /* 0x00111c00011c7983 */ /* 0x000ee20000100800 */
[----:B------:R-:W-:-:S03]  /*16050*/  PRMT R212, RZ, 0x7610, R212 ;  /* 0x00007610ffd47816 */ /* 0x000fc600000000d4 */
[----:B------:R4:W3:Y:S02]  /*16060*/  @!P0 LDG.E.U8 R216, desc[UR58][R4.64] ;  /* 0x0000003a04d88981 */ /* 0x0008e4000c1e1100 */
[----:B----4-:R-:W-:Y:S02]  /*16070*/  @!P0 IMAD.MOV.U32 R5, RZ, RZ, R39 ;  /* 0x000000ffff058224 */ /* 0x010fe400078e0027 */
[----:B--2---:R-:W-:Y:S02]  /*16080*/  @!P0 IMAD.MOV.U32 R4, RZ, RZ, R30 ;  /* 0x000000ffff048224 */ /* 0x004fe400078e001e */
[----:B------:R-:W2:Y:S04]  /*16090*/  LDL R30, [R1+0x110c] ;  /* 0x00110c00011e7983 */ /* 0x000ea80000100800 */
[----:B------:R-:W4:Y:S04]  /*160a0*/  LDL.LU R39, [R1+0x1108] ;  /* 0x0011080001277983 */ /* 0x000f280000300800 */
[----:B------:R3:W4:Y:S04]  /*160b0*/  @!P0 LDG.E.U8 R212, desc[UR58][R4.64] ;  /* 0x0000003a04d48981 */ /* 0x000728000c1e1100 */
[----:B------:R-:W4:Y:S01]  /*160c0*/  LDL.LU R240, [R1+0x10f8] ;  /* 0x0010f80001f07983 */ /* 0x000f220000300800 */
[----:B---3--:R-:W-:-:S03]  /*160d0*/  @!P0 IMAD.MOV.U32 R4, RZ, RZ, R24 ;  /* 0x000000ffff048224 */ /* 0x008fc600078e0018 */
[----:B------:R-:W3:Y:S01]  /*160e0*/  LDL R24, [R1+0x10fc] ;  /* 0x0010fc0001187983 */ /* 0x000ee20000100800 */
[----:B------:R-:W-:Y:S01]  /*160f0*/  PRMT R208, RZ, 0x7610, R208 ;  /* 0x00007610ffd07816 */ /* 0x000fe200000000d0 */
[----:B------:R-:W-:Y:S02]  /*16100*/  @!P0 IMAD.MOV.U32 R5, RZ, RZ, R38 ;  /* 0x000000ffff058224 */ /* 0x000fe400078e0026 */
[----:B------:R-:W3:Y:S04]  /*16110*/  LDL.LU R248, [R1+0x10e8] ;  /* 0x0010e80001f87983 */ /* 0x000ee80000300800 */
[----:B------:R0:W3:Y:S04]  /*16120*/  @!P0 LDG.E.U8 R208, desc[UR58][R4.64] ;  /* 0x0000003a04d08981 */ /* 0x0000e8000c1e1100 */
[----:B------:R-:W3:Y:S01]  /*16130*/  LDL.LU R38, [R1+0x10dc] ;  /* 0x0010dc0001267983 */ /* 0x000ee20000300800 */
[----:B------:R-:W-:Y:S01]  /*16140*/  PRMT R204, RZ, 0x7610, R204 ;  /* 0x00007610ffcc7816 */ /* 0x000fe200000000cc */
[----:B0-----:R-:W-:-:S02]  /*16150*/  @!P0 IMAD.MOV.U32 R5, RZ, RZ, R35 ;  /* 0x000000ffff058224 */ /* 0x001fc400078e0023 */
[----:B------:R-:W3:Y:S01]  /*16160*/  LDL.LU R35, [R1+0x10ec] ;  /* 0x0010ec0001237983 */ /* 0x000ee20000300800 */
[----:B------:R-:W-:-:S03]  /*16170*/  @!P0 IMAD.MOV.U32 R4, RZ, RZ, R28 ;  /* 0x000000ffff048224 */ /* 0x000fc600078e001c */
[----:B------:R-:W3:Y:S01]  /*16180*/  LDL.LU R28, [R1+0x10d8] ;  /* 0x0010d800011c7983 */ /* 0x000ee20000300800 */
[----:B------:R-:W-:-:S03]  /*16190*/  PRMT R200, RZ, 0x7610, R200 ;  /* 0x00007610ffc87816 */ /* 0x000fc600000000c8 */
[----:B------:R2:W3:Y:S04]  /*161a0*/  @!P0 LDG.E.U8 R204, desc[UR58][R4.64] ;  /* 0x0000003a04cc8981 */ /* 0x0004e8000c1e1100 */
[----:B------:R-:W3:Y:S01]  /*161b0*/  LDL.LU R243, [R1+0x10cc] ;  /* 0x0010cc0001f37983 */ /* 0x000ee20000300800 */
[----:B--2---:R-:W-:-:S03]  /*161c0*/  @!P0 IMAD.MOV.U32 R4, RZ, RZ, R30 ;  /* 0x000000ffff048224 */ /* 0x004fc600078e001e */
[----:B------:R-:W2:Y:S01]  /*161d0*/  LDL.LU R30, [R1+0x10ac] ;  /* 0x0010ac00011e7983 */ /* 0x000ea20000300800 */
[----:B----4-:R-:W-:-:S05]  /*161e0*/  @!P0 IMAD.MOV.U32 R5, RZ, RZ, R39 ;  /* 0x000000ffff058224 */ /* 0x010fca00078e0027 */
[----:B------:R3:W4:Y:S02]  /*161f0*/  @!P0 LDG.E.U8 R200, desc[UR58][R4.64] ;  /* 0x0000003a04c88981 */ /* 0x000724000c1e1100 */
[----:B---3--:R-:W-:Y:S02]  /*16200*/  @!P0 IMAD.MOV.U32 R4, RZ, RZ, R24 ;  /* 0x000000ffff048224 */ /* 0x008fe400078e0018 */
[----:B------:R-:W3:Y:S01]  /*16210*/  LDL.LU R24, [R1+0x10bc] ;  /* 0x0010bc0001187983 */ /* 0x000ee20000300800 */
[----:B------:R-:W-:Y:S01]  /*16220*/  PRMT R196, RZ, 0x7610, R196 ;  /* 0x00007610ffc47816 */ /* 0x000fe200000000c4 */
[----:B------:R-:W-:Y:S01]  /*16230*/  @!P0 IMAD.MOV.U32 R5, RZ, RZ, R240 ;  /* 0x000000ffff058224 */ /* 0x000fe200078e00f0 */
[----:B------:R-:W-:-:S04]  /*16240*/  PRMT R192, RZ, 0x7610, R192 ;  /* 0x00007610ffc07816 */ /* 0x000fc800000000c0 */
[----:B------:R0:W4:Y:S01]  /*16250*/  @!P0 LDG.E.U8 R196, desc[UR58][R4.64] ;  /* 0x0000003a04c48981 */ /* 0x000122000c1e1100 */
[----:B------:R-:W-:Y:S01]  /*16260*/  PRMT R190, RZ, 0x7610, R190 ;  /* 0x00007610ffbe7816 */ /* 0x000fe200000000be */
[----:B0-----:R-:W-:Y:S02]  /*16270*/  @!P0 IMAD.MOV.U32 R5, RZ, RZ, R248 ;  /* 0x000000ffff058224 */ /* 0x001fe400078e00f8 */
[----:B------:R-:W-:-:S05]  /*16280*/  @!P0 IMAD.MOV.U32 R4, RZ, RZ, R35 ;  /* 0x000000ffff048224 */ /* 0x000fca00078e0023 */
        /* <DEDUP_REMOVED lines=10> */
[----:B0-----:R-:W-:Y:S01]  /*16330*/  @!P0 IMAD.MOV.U32 R5, RZ, RZ, R131 ;  /* 0x000000ffff058224 */ /* 0x001fe200078e0083 */
[----:B------:R-:W-:Y:S02]  /*16340*/  PRMT R186, RZ, 0x7610, R186 ;  /* 0x00007610ffba7816 */ /* 0x000fe400000000ba */
[----:B------:R-:W-:Y:S02]  /*16350*/  PRMT R185, RZ, 0x7610, R185 ;  /* 0x00007610ffb97816 */ /* 0x000fe400000000b9 */
[----:B------:R-:W-:Y:S02]  /*16360*/  PRMT R184, RZ, 0x7610, R184 ;  /* 0x00007610ffb87816 */ /* 0x000fe400000000b8 */
[----:B------:R-:W-:Y:S01]  /*16370*/  PRMT R183, RZ, 0x7610, R183 ;  /* 0x00007610ffb77816 */ /* 0x000fe200000000b7 */
[----:B---3--:R-:W-:-:S05]  /*16380*/  @!P0 IMAD.MOV.U32 R4, RZ, RZ, R24 ;  /* 0x000000ffff048224 */ /* 0x008fca00078e0018 */
[----:B------:R2:W3:Y:S02]  /*16390*/  @!P0 LDG.E.U8 R188, desc[UR58][R4.64] ;  /* 0x0000003a04bc8981 */ /* 0x0004e4000c1e1100 */
        /* <DEDUP_REMOVED lines=14> */
[----:B------:R0:W2:Y:S04]  /*16480*/  @!P0 LDG.E.U8 R183, desc[UR58][R4.64] ;  /* 0x0000003a04b78981 */ /* 0x0000a8000c1e1100 */
[----:B------:R-:W4:Y:S01]  /*16490*/  LDL R5, [R1+0x1058] ;  /* 0x0010580001057983 */ /* 0x000f220000100800 */
[----:B------:R-:W-:Y:S01]  /*164a0*/  PRMT R182, RZ, 0x7610, R182 ;  /* 0x00007610ffb67816 */ /* 0x000fe200000000b6 */
[----:B0-----:R-:W-:-:S05]  /*164b0*/  @!P0 IMAD.MOV.U32 R4, RZ, RZ, R144 ;  /* 0x000000ffff048224 */ /* 0x001fca00078e0090 */
[----:B----4-:R0:W4:Y:S04]  /*164c0*/  @!P0 LDG.E.U8 R182, desc[UR58][R4.64] ;  /* 0x0000003a04b68981 */ /* 0x010128000c1e1100 */
[----:B------:R-:W3:Y:S04]  /*164d0*/  LDL R5, [R1+0x1048] ;  /* 0x0010480001057983 */ /* 0x000ee80000100800 */
[----:B------:R-:W-:Y:S04]  /*164e0*/  STL.64 [R1+0x1658], R150 ;  /* 0x0016589601007387 */ /* 0x000fe80000100a00 */
[----:B------:R-:W-:Y:S04]  /*164f0*/  STL.64 [R1+0x1650], R148 ;  /* 0x0016509401007387 */ /* 0x000fe80000100a00 */
[----:B------:R-:W-:Y:S04]  /*16500*/  STL.64 [R1+0x1648], R146 ;  /* 0x0016489201007387 */ /* 0x000fe80000100a00 */
[----:B------:R1:W-:Y:S04]  /*16510*/  STL.64 [R1+0x1640], R144 ;  /* 0x0016409001007387 */ /* 0x0003e80000100a00 */
[----:B------:R-:W-:Y:S04]  /*16520*/  STL.64 [R1+0x1638], R142 ;  /* 0x0016388e01007387 */ /* 0x000fe80000100a00 */
[----:B------:R2:W-:Y:S01]  /*16530*/  STL.64 [R1+0x1630], R140 ;  /* 0x0016308c01007387 */ /* 0x0005e20000100a00 */
[----:B0-----:R-:W-:-:S02]  /*16540*/  @!P0 IMAD.MOV.U32 R4, RZ, RZ, R148 ;  /* 0x000000ffff048224 */ /* 0x001fc400078e0094 */
[----:B-1----:R-:W-:Y:S02]  /*16550*/  IMAD.MOV.U32 R144, RZ, RZ, R41 ;  /* 0x000000ffff907224 */ /* 0x002fe400078e0029 */
[----:B--2---:R-:W-:Y:S02]  /*16560*/  IMAD.MOV.U32 R141, RZ, RZ, R45 ;  /* 0x000000ffff8d7224 */ /* 0x004fe400078e002d */
[----:B------:R-:W2:Y:S04]  /*16570*/  LDL.LU R45, [R1+0x19a8] ;  /* 0x0019a800012d7983 */ /* 0x000ea80000300800 */
[----:B------:R-:W-:Y:S01]  /*16580*/  STL.64 [R1+0x1628], R138 ;  /* 0x0016288a01007387 */ /* 0x000fe20000100a00 */
[----:B------:R-:W-:-:S03]  /*16590*/  IMAD.MOV.U32 R142, RZ, RZ, R43 ;  /* 0x000000ffff8e7224 */ /* 0x000fc600078e002b */
[----:B------:R-:W-:Y:S01]  /*165a0*/  STL.64 [R1+0x1620], R136 ;  /* 0x0016208801007387 */ /* 0x000fe20000100a00 */
[----:B------:R-:W-:-:S03]  /*165b0*/  IMAD.MOV.U32 R143, RZ, RZ, R40 ;  /* 0x000000ffff8f7224 */ /* 0x000fc600078e0028 */
[----:B------:R0:W-:Y:S01]  /*165c0*/  STL.64 [R1+0x1618], R134 ;  /* 0x0016188601007387 */ /* 0x0001e20000100a00 */
[----:B------:R-:W-:Y:S02]  /*165d0*/  IMAD.MOV.U32 R145, RZ, RZ, R38 ;  /* 0x000000ffff917224 */ /* 0x000fe400078e0026 */
[----:B------:R-:W-:Y:S02]  /*165e0*/  IMAD.MOV.U32 R146, RZ, RZ, R39 ;  /* 0x000000ffff927224 */ /* 0x000fe400078e0027 */
[----:B------:R-:W-:Y:S02]  /*165f0*/  IMAD.MOV.U32 R148, RZ, RZ, R36 ;  /* 0x000000ffff947224 */ /* 0x000fe400078e0024 */
[----:B0-----:R-:W-:Y:S02]  /*16600*/  IMAD.MOV.U32 R135, RZ, RZ, R42 ;  /* 0x000000ffff877224 */ /* 0x001fe400078e002a */
[----:B------:R-:W4:Y:S04]  /*16610*/  LDL.LU R42, [R1+0x19a4] ;  /* 0x0019a400012a7983 */ /* 0x000f280000300800 */
[----:B------:R-:W4:Y:S04]  /*16620*/  LDL.LU R43, [R1+0x19a0] ;  /* 0x0019a000012b7983 */ /* 0x000f280000300800 */
[----:B------:R-:W3:Y:S01]  /*16630*/  LDL.LU R40, [R1+0x199c] ;  /* 0x00199c0001287983 */ /* 0x000ee20000300800 */
[----:B------:R-:W-:-:S03]  /*16640*/  IMAD.MOV.U32 R147, RZ, RZ, R37 ;  /* 0x000000ffff937224 */ /* 0x000fc600078e0025 */
[----:B------:R-:W3:Y:S01]  /*16650*/  LDL.LU R41, [R1+0x1998] ;  /* 0x0019980001297983 */ /* 0x000ee20000300800 */
[----:B------:R-:W-:-:S03]  /*16660*/  IMAD.MOV.U32 R149, RZ, RZ, R34 ;  /* 0x000000ffff957224 */ /* 0x000fc600078e0022 */
[----:B------:R-:W3:Y:S01]  /*16670*/  LDL.LU R38, [R1+0x1994] ;  /* 0x0019940001267983 */ /* 0x000ee20000300800 */
[----:B------:R-:W-:-:S03]  /*16680*/  IMAD.MOV.U32 R150, RZ, RZ, R35 ;  /* 0x000000ffff967224 */ /* 0x000fc600078e0023 */
[----:B------:R-:W3:Y:S04]  /*16690*/  LDL.LU R39, [R1+0x1990] ;  /* 0x0019900001277983 */ /* 0x000ee80000300800 */
[----:B------:R-:W3:Y:S04]  /*166a0*/  LDL.LU R36, [R1+0x198c] ;  /* 0x00198c0001247983 */ /* 0x000ee80000300800 */
[----:B------:R-:W3:Y:S04]  /*166b0*/  LDL.LU R37, [R1+0x1988] ;  /* 0x0019880001257983 */ /* 0x000ee80000300800 */
[----:B------:R-:W3:Y:S04]  /*166c0*/  LDL.LU R34, [R1+0x1984] ;  /* 0x0019840001227983 */ /* 0x000ee80000300800 */
[----:B------:R-:W3:Y:S04]  /*166d0*/  LDL.LU R35, [R1+0x1980] ;  /* 0x0019800001237983 */ /* 0x000ee80000300800 */
[----:B------:R-:W-:Y:S04]  /*166e0*/  STL.64 [R1+0x1610], R132 ;  /* 0x0016108401007387 */ /* 0x000fe80000100a00 */
[----:B------:R-:W-:Y:S04]  /*166f0*/  STL.64 [R1+0x1608], R130 ;  /* 0x0016088201007387 */ /* 0x000fe80000100a00 */
[----:B------:R0:W-:Y:S04]  /*16700*/  STL.64 [R1+0x1600], R128 ;  /* 0x0016008001007387 */ /* 0x0001e80000100a00 */
[----:B------:R1:W-:Y:S04]  /*16710*/  STL.64 [R1+0x15f8], R126 ;  /* 0x0015f87e01007387 */ /* 0x0003e80000100a00 */
[----:B------:R1:W-:Y:S04]  /*16720*/  STL.64 [R1+0x15f0], R124 ;  /* 0x0015f07c01007387 */ /* 0x0003e80000100a00 */
[----:B------:R1:W-:Y:S01]  /*16730*/  STL.64 [R1+0x15e8], R122 ;  /* 0x0015e87a01007387 */ /* 0x0003e20000100a00 */
[----:B0-----:R-:W-:-:S02]  /*16740*/  IMAD.MOV.U32 R128, RZ, RZ, R29 ;  /* 0x000000ffff807224 */ /* 0x001fc400078e001d */
[----:B-1----:R-:W-:Y:S02]  /*16750*/  IMAD.MOV.U32 R126, RZ, RZ, R28 ;  /* 0x000000ffff7e7224 */ /* 0x002fe400078e001c */
[----:B------:R-:W-:Y:S02]  /*16760*/  IMAD.MOV.U32 R124, RZ, RZ, R33 ;  /* 0x000000ffff7c7224 */ /* 0x000fe400078e0021 */
[----:B------:R-:W-:Y:S02]  /*16770*/  IMAD.MOV.U32 R125, RZ, RZ, R30 ;  /* 0x000000ffff7d7224 */ /* 0x000fe400078e001e */
[----:B------:R-:W-:Y:S02]  /*16780*/  IMAD.MOV.U32 R122, RZ, RZ, R32 ;  /* 0x000000ffff7a7224 */ /* 0x000fe400078e0020 */
[----:B------:R-:W3:Y:S01]  /*16790*/  LDL.LU R32, [R1+0x197c] ;  /* 0x00197c0001207983 */ /* 0x000ee20000300800 */
[----:B------:R-:W-:-:S03]  /*167a0*/  IMAD.MOV.U32 R123, RZ, RZ, R31 ;  /* 0x000000ffff7b7224 */ /* 0x000fc600078e001f */
        /* <DEDUP_REMOVED lines=12> */
[----:B------:R-:W3:Y:S01]  /*16870*/  LDL.LU R25, [R1+0x1958] ;  /* 0x0019580001197983 */ /* 0x000ee20000300800 */
[----:B------:R-:W-:-:S02]  /*16880*/  IMAD.MOV.U32 R151, RZ, RZ, R252 ;  /* 0x000000ffff977224 */ /* 0x000fc400078e00fc */
[----:B------:R-:W-:Y:S01]  /*16890*/  IMAD.MOV.U32 R134, RZ, RZ, R251 ;  /* 0x000000ffff867224 */ /* 0x000fe200078e00fb */
[----:B------:R-:W3:Y:S01]  /*168a0*/  LDL.LU R252, [R1+0x1954] ;  /* 0x0019540001fc7983 */ /* 0x000ee20000300800 */
[----:B------:R-:W-:Y:S02]  /*168b0*/  IMAD.MOV.U32 R131, RZ, RZ, R248 ;  /* 0x000000ffff837224 */ /* 0x000fe400078e00f8 */
[----:B------:R-:W-:Y:S01]  /*168c0*/  IMAD.MOV.U32 R136, RZ, RZ, R247 ;  /* 0x000000ffff887224 */ /* 0x000fe200078e00f7 */
        /* <DEDUP_REMOVED lines=11> */
[----:B------:R0:W-:Y:S04]  /*16980*/  STL.64 [R1+0x15e0], R120 ;  /* 0x0015e07801007387 */ /* 0x0001e80000100a00 */
[----:B0-----:R-:W3:Y:S04]  /*16990*/  LDL R120, [R1+0x1038] ;  /* 0x0010380001787983 */ /* 0x001ee80000100800 */
[----:B------:R-:W3:Y:S04]  /*169a0*/  LDL R121, [R1+0x103c] ;  /* 0x00103c0001797983 */ /* 0x000ee80000100800 */
[----:B------:R-:W-:Y:S04]  /*169b0*/  STL.64 [R1+0x15d8], R118 ;  /* 0x0015d87601007387 */ /* 0x000fe80000100a00 */
        /* <DEDUP_REMOVED lines=36> */
[----:B--2---:R-:W-:Y:S04]  /*16c00*/  STL.64 [R1+0x14b0], R44 ;  /* 0x0014b02c01007387 */ /* 0x004fe80000100a00 */
[----:B----4-:R-:W-:Y:S04]  /*16c10*/  STL.64 [R1+0x14a8], R42 ;  /* 0x0014a82a01007387 */ /* 0x010fe80000100a00 */
[----:B---3--:R-:W-:Y:S04]  /*16c20*/  STL.64 [R1+0x14a0], R40 ;  /* 0x0014a02801007387 */ /* 0x008fe80000100a00 */
[----:B------:R-:W-:Y:S04]  /*16c30*/  STL.64 [R1+0x1498], R38 ;  /* 0x0014982601007387 */ /* 0x000fe80000100a00 */
[----:B------:R-:W-:Y:S04]  /*16c40*/  STL.64 [R1+0x1490], R36 ;  /* 0x0014902401007387 */ /* 0x000fe80000100a00 */
[----:B------:R-:W-:Y:S04]  /*16c50*/  STL.64 [R1+0x1488], R34 ;  /* 0x0014882201007387 */ /* 0x000fe80000100a00 */
[----:B------:R-:W-:Y:S04]  /*16c60*/  STL.64 [R1+0x1480], R32 ;  /* 0x0014802001007387 */ /* 0x000fe80000100a00 */
[----:B------:R-:W-:Y:S04]  /*16c70*/  STL.64 [R1+0x1478], R30 ;  /* 0x0014781e01007387 */ /* 0x000fe80000100a00 */
[----:B------:R-:W-:Y:S04]  /*16c80*/  STL.64 [R1+0x1470], R28 ;  /* 0x0014701c01007387 */ /* 0x000fe80000100a00 */
[----:B------:R-:W-:Y:S04]  /*16c90*/  STL.64 [R1+0x1468], R26 ;  /* 0x0014681a01007387 */ /* 0x000fe80000100a00 */
[----:B------:R0:W-:Y:S04]  /*16ca0*/  STL.64 [R1+0x1460], R24 ;  /* 0x0014601801007387 */ /* 0x0001e80000100a00 */
[----:B0-----:R-:W2:Y:S01]  /*16cb0*/  LDL R24, [R1+0x102c] ;  /* 0x00102c0001187983 */ /* 0x001ea20000100800 */
[----:B------:R-:W-:-:S02]  /*16cc0*/  PRMT R181, RZ, 0x7610, R181 ;  /* 0x00007610ffb57816 */ /* 0x000fc400000000b5 */
[----:B------:R-:W-:Y:S01]  /*16cd0*/  PRMT R180, RZ, 0x7610, R180 ;  /* 0x00007610ffb47816 */ /* 0x000fe200000000b4 */
[----:B------:R-:W3:Y:S04]  /*16ce0*/  LDL R25, [R1+0x1028] ;  /* 0x0010280001197983 */ /* 0x000ee80000100800 */
[----:B------:R0:W4:Y:S02]  /*16cf0*/  @!P0 LDG.E.U8 R181, desc[UR58][R4.64] ;  /* 0x0000003a04b58981 */ /* 0x000124000c1e1100 */
[----:B0-----:R-:W-:Y:S02]  /*16d00*/  @!P0 IMAD.MOV.U32 R5, RZ, RZ, R120 ;  /* 0x000000ffff058224 */ /* 0x001fe400078e0078 */
[----:B------:R-:W-:-:S05]  /*16d10*/  @!P0 IMAD.MOV.U32 R4, RZ, RZ, R121 ;  /* 0x000000ffff048224 */ /* 0x000fca00078e0079 */
[----:B------:R2:W4:Y:S02]  /*16d20*/  @!P0 LDG.E.U8 R180, desc[UR58][R4.64] ;  /* 0x0000003a04b48981 */ /* 0x000524000c1e1100 */
[----:B--2---:R-:W-:Y:S02]  /*16d30*/  @!P0 IMAD.MOV.U32 R4, RZ, RZ, R24 ;  /* 0x000000ffff048224 */ /* 0x004fe400078e0018 */
[----:B------:R-:W2:Y:S01]  /*16d40*/  LDL R24, [R1+0x101c] ;  /* 0x00101c0001187983 */ /* 0x000ea20000100800 */
[----:B------:R-:W-:Y:S01]  /*16d50*/  PRMT R179, RZ, 0x7610, R179 ;  /* 0x00007610ffb37816 */ /* 0x000fe200000000b3 */
[----:B---3--:R-:W-:Y:S02]  /*16d60*/  @!P0 IMAD.MOV.U32 R5, RZ, RZ, R25 ;  /* 0x000000ffff058224 */ /* 0x008fe400078e0019 */
[----:B------:R-:W3:Y:S04]  /*16d70*/  LDL R25, [R1+0x1018] ;  /* 0x0010180001197983 */ /* 0x000ee80000100800 */
[----:B------:R2:W4:Y:S02]  /*16d80*/  @!P0 LDG.E.U8 R179, desc[UR58][R4.64] ;  /* 0x0000003a04b38981 */ /* 0x000524000c1e1100 */
[----:B--2---:R-:W-:-:S02]  /*16d90*/  @!P0 IMAD.MOV.U32 R4, RZ, RZ, R24 ;  /* 0x000000ffff048224 */ /* 0x004fc400078e0018 */
        /* <DEDUP_REMOVED lines=25> */
[----:B---3--:R-:W-:-:S03]  /*16f30*/  @!P0 IMAD.MOV.U32 R5, RZ, RZ, R25 ;  /* 0x000000ffff058224 */ /* 0x008fc600078e0019 */
[----:B------:R0:W-:Y:S04]  /*16f40*/  STS.U8 [R14+UR4+0x2100], R174 ;  /* 0x002100ae0e007988 */ /* 0x0001e80008000004 */
[----:B------:R-:W3:Y:S01]  /*16f50*/  LDL R25, [R1+0xfc8] ;  /* 0x000fc80001197983 */ /* 0x000ee20000100800 */
[----:B0-----:R-:W-:-:S03]  /*16f60*/  PRMT R174, RZ, 0x7610, R174 ;  /* 0x00007610ffae7816 */ /* 0x001fc600000000ae */
[----:B------:R0:W-:Y:S04]  /*16f70*/  STS.U8 [R14+UR4+0x2300], R193 ;  /* 0x002300c10e007988 */ /* 0x0001e80008000004 */
[----:B------:R2:W4:Y:S04]  /*16f80*/  @!P0 LDG.E.U8 R174, desc[UR58][R4.64] ;  /* 0x0000003a04ae8981 */ /* 0x000528000c1e1100 */
[----:B0-----:R-:W4:Y:S01]  /*16f90*/  LDL.LU R193, [R1+0xe08] ;  /* 0x000e080001c17983 */ /* 0x001f220000300800 */
[----:B--2---:R-:W-:-:S03]  /*16fa0*/  @!P0 IMAD.MOV.U32 R4, RZ, RZ, R24 ;  /* 0x000000ffff048224 */ /* 0x004fc600078e0018 */
[----:B------:R-:W2:Y:S04]  /*16fb0*/  LDL R24, [R1+0xfbc] ;  /* 0x000fbc0001187983 */ /* 0x000ea80000100800 */
[----:B------:R0:W-:Y:S01]  /*16fc0*/  STS.U8 [R14+UR4+0x2000], R173 ;  /* 0x002000ad0e007988 */ /* 0x0001e20008000004 */
[----:B---3--:R-:W-:-:S03]  /*16fd0*/  @!P0 IMAD.MOV.U32 R5, RZ, RZ, R25 ;  /* 0x000000ffff058224 */ /* 0x008fc600078e0019 */
[----:B------:R-:W3:Y:S01]  /*16fe0*/  LDL R25, [R1+0xfb8] ;  /* 0x000fb80001197983 */ /* 0x000ee20000100800 */
[----:B0-----:R-:W-:-:S06]  /*16ff0*/  PRMT R173, RZ, 0x7610, R173 ;  /* 0x00007610ffad7816 */ /* 0x001fcc00000000ad */
[----:B------:R2:W4:Y:S02]  /*17000*/  @!P0 LDG.E.U8 R173, desc[UR58][R4.64] ;  /* 0x0000003a04ad8981 */ /* 0x000524000c1e1100 */
[----:B--2---:R-:W-:Y:S02]  /*17010*/  @!P0 IMAD.MOV.U32 R4, RZ, RZ, R24 ;  /* 0x000000ffff048224 */ /* 0x004fe400078e0018 */
[----:B------:R-:W2:Y:S04]  /*17020*/  LDL R24, [R1+0xfac] ;  /* 0x000fac0001187983 */ /* 0x000ea80000100800 */
[----:B------:R0:W-:Y:S01]  /*17030*/  STS.U8 [R14+UR4+0x1f00], R172 ;  /* 0x001f00ac0e007988 */ /* 0x0001e20008000004 */
[----:B---3--:R-:W-:-:S03]  /*17040*/  @!P0 IMAD.MOV.U32 R5, RZ, RZ, R25 ;  /* 0x000000ffff058224 */ /* 0x008fc600078e0019 */
        /* <DEDUP_REMOVED lines=69> */
[----:B------:R0:W-:Y:S01]  /*174a0*/  STS.U8 [R14+UR4], R163 ;  /* 0x000000a30e007988 */ /* 0x0001e20008000004 */
        /* <DEDUP_REMOVED lines=33> */
[----:B------:R1:W-:Y:S01]  /*176c0*/  STS.U8 [R14+UR4+0x3200], R213 ;  /* 0x003200d50e007988 */ /* 0x0003e20008000004 */
[----:B0-----:R-:W-:-:S03]  /*176d0*/  PRMT R159, RZ, 0x7610, R159 ;  /* 0x00007610ff9f7816 */ /* 0x001fc6000000009f */
[----:B-1----:R-:W3:Y:S04]  /*176e0*/  LDL.LU R213, [R1+0xe2c] ;  /* 0x000e2c0001d57983 */ /* 0x002ee80000300800 */
[----:B------:R2:W3:Y:S02]  /*176f0*/  @!P0 LDG.E.U8 R159, desc[UR58][R4.64] ;  /* 0x0000003a049f8981 */ /* 0x0004e4000c1e1100 */
[----:B--2---:R-:W-:Y:S02]  /*17700*/  @!P0 IMAD.MOV.U32 R4, RZ, RZ, R24 ;  /* 0x000000ffff048224 */ /* 0x004fe400078e0018 */
[----:B------:R-:W2:Y:S01]  /*17710*/  LDL R24, [R1+0xecc] ;  /* 0x000ecc0001187983 */ /* 0x000ea20000100800 */
[----:B------:R-:W-:-:S03]  /*17720*/  @!P0 IMAD.MOV.U32 R5, RZ, RZ, R237 ;  /* 0x000000ffff058224 */ /* 0x000fc600078e00ed */
[----:B------:R0:W-:Y:S04]  /*17730*/  STS.U8 [R14+UR4+0x500], R158 ;  /* 0x0005009e0e007988 */ /* 0x0001e80008000004 */
[----:B------:R1:W-:Y:S01]  /*17740*/  STS.U8 [R14+UR4+0x3300], R214 ;  /* 0x003300d60e007988 */ /* 0x0003e20008000004 */
[----:B0-----:R-:W-:-:S03]  /*17750*/  PRMT R158, RZ, 0x7610, R158 ;  /* 0x00007610ff9e7816 */ /* 0x001fc6000000009e */
[----:B------:R0:W-:Y:S04]  /*17760*/  STS.U8 [R14+UR4+0x3600], R218 ;  /* 0x003600da0e007988 */ /* 0x0001e80008000004 */
[----:B-1----:R-:W4:Y:S04]  /*17770*/  LDL.LU R214, [R1+0xe58] ;  /* 0x000e580001d67983 */ /* 0x002f280000300800 */
[----:B------:R2:W3:Y:S04]  /*17780*/  @!P0 LDG.E.U8 R158, desc[UR58][R4.64] ;  /* 0x0000003a049e8981 */ /* 0x0004e8000c1e1100 */
[----:B------:R1:W-:Y:S04]  /*17790*/  STS.U8 [R14+UR4+0x3700], R219 ;  /* 0x003700db0e007988 */ /* 0x0003e80008000004 */
[----:B------:R1:W-:Y:S04]  /*177a0*/  STS.U8 [R14+UR4+0x3800], R221 ;  /* 0x003800dd0e007988 */ /* 0x0003e80008000004 */
[----:B------:R1:W-:Y:S01]  /*177b0*/  STS.U8 [R14+UR4+0x3900], R222 ;  /* 0x003900de0e007988 */ /* 0x0003e20008000004 */
[----:B--2---:R-:W-:-:S03]  /*177c0*/  @!P0 IMAD.MOV.U32 R4, RZ, RZ, R24 ;  /* 0x000000ffff048224 */ /* 0x004fc600078e0018 */
[----:B------:R-:W2:Y:S04]  /*177d0*/  LDL R24, [R1+0x13ac] ;  /* 0x0013ac0001187983 */ /* 0x000ea80000100800 */
[----:B0-----:R-:W3:Y:S04]  /*177e0*/  LDL.LU R218, [R1+0xe3c] ;  /* 0x000e3c0001da7983 */ /* 0x001ee80000300800 */
[----:B-1----:R-:W4:Y:S04]  /*177f0*/  LDL.LU R219, [R1+0xe68] ;  /* 0x000e680001db7983 */ /* 0x002f280000300800 */
[----:B------:R-:W2:Y:S04]  /*17800*/  LDL.LU R221, [R1+0xe4c] ;  /* 0x000e4c0001dd7983 */ /* 0x000ea80000300800 */
[----:B------:R-:W3:Y:S04]  /*17810*/  LDL.LU R222, [R1+0xe5c] ;  /* 0x000e5c0001de7983 */ /* 0x000ee80000300800 */
[----:B------:R-:W4:Y:S02]  /*17820*/  LDL.LU R121, [R1+0x1384] ;  /* 0x0013840001797983 */ /* 0x000f240000300800 */
[----:B----4-:R-:W-:-:S05]  /*17830*/  IADD3 R121, P6, R121, UR9, RZ ;  /* 0x0000000979797c10 */ /* 0x010fca000ffde0ff */
[----:B------:R0:W-:Y:S04]  /*17840*/  STL [R1+0x1384], R121 ;  /* 0x0013847901007387 */ /* 0x0001e80000100800 */
[----:B0-----:R-:W4:Y:S02]  /*17850*/  LDL.LU R121, [R1+0x137c] ;  /* 0x00137c0001797983 */ /* 0x001f240000300800 */
[----:B----4-:R-:W-:-:S05]  /*17860*/  IADD3 R121, P1, R121, UR9, RZ ;  /* 0x0000000979797c10 */ /* 0x010fca000ff3e0ff */
[----:B------:R0:W-:Y:S04]  /*17870*/  STL [R1+0x137c], R121 ;  /* 0x00137c7901007387 */ /* 0x0001e80000100800 */
[----:B0-----:R-:W4:Y:S01]  /*17880*/  LDL.LU R121, [R1+0x1374] ;  /* 0x0013740001797983 */ /* 0x001f220000300800 */
[----:B------:R-:W-:Y:S02]  /*17890*/  IADD3 R12, P3, R12, UR9, RZ ;  /* 0x000000090c0c7c10 */ /* 0x000fe4000ff7e0ff */
[----:B----4-:R-:W-:-:S05]  /*178a0*/  IADD3 R121, P2, R121, UR9, RZ ;  /* 0x0000000979797c10 */ /* 0x010fca000ff5e0ff */
[----:B------:R-:W-:Y:S04]  /*178b0*/  STL [R1+0x1374], R121 ;  /* 0x0013747901007387 */ /* 0x000fe80000100800 */
[----:B------:R0:W-:Y:S04]  /*178c0*/  STL [R1+0x136c], R12 ;  /* 0x00136c0c01007387 */ /* 0x0001e80000100800 */
[----:B0-----:R-:W4:Y:S01]  /*178d0*/  LDL.LU R12, [R1+0x1934] ;  /* 0x00193400010c7983 */ /* 0x001f220000300800 */
[----:B------:R-:W-:-:S04]  /*178e0*/  IADD3 R13, P4, R13, UR9, RZ ;  /* 0x000000090d0d7c10 */ /* 0x000fc8000ff9e0ff */
[----:B----4-:R-:W-:Y:S02]  /*178f0*/  IADD3.X R12, R12, UR7, RZ, P4, !PT ;  /* 0x000000070c0c7c10 */ /* 0x010fe4000a7fe4ff */
[----:B------:R-:W-:-:S05]  /*17900*/  IADD3 R10, P4, R10, UR9, RZ ;  /* 0x000000090a0a7c10 */ /* 0x000fca000ff9e0ff */
[----:B------:R0:W-:Y:S04]  /*17910*/  STL [R1+0x1364], R10 ;  /* 0x0013640a01007387 */ /* 0x0001e80000100800 */
[----:B0-----:R-:W4:Y:S04]  /*17920*/  LDL.LU R10, [R1+0x1930] ;  /* 0x00193000010a7983 */ /* 0x001f280000300800 */
[----:B------:R-:W2:Y:S01]  /*17930*/  LDL.LU R121, [R1+0x135c] ;  /* 0x00135c0001797983 */ /* 0x000ea20000300800 */
[----:B------:R-:W-:-:S04]  /*17940*/  IADD3 R11, P5, R11, UR9, RZ ;  /* 0x000000090b0b7c10 */ /* 0x000fc8000ffbe0ff */
[----:B----4-:R-:W-:Y:S02]  /*17950*/  IADD3.X R10, R10, UR7, RZ, P5, !PT ;  /* 0x000000070a0a7c10 */ /* 0x010fe4000affe4ff */
[----:B--2---:R-:W-:-:S05]  /*17960*/  IADD3 R121, P5, R121, UR9, RZ ;  /* 0x0000000979797c10 */ /* 0x004fca000ffbe0ff */
[----:B------:R0:W-:Y:S04]  /*17970*/  STL [R1+0x135c], R121 ;  /* 0x00135c7901007387 */ /* 0x0001e80000100800 */
[----:B0-----:R-:W2:Y:S02]  /*17980*/  LDL.LU R121, [R1+0x1380] ;  /* 0x0013800001797983 */ /* 0x001ea40000300800 */
[----:B--2---:R-:W-:-:S05]  /*17990*/  IADD3.X R121, R121, UR7, RZ, P6, !PT ;  /* 0x0000000779797c10 */ /* 0x004fca000b7fe4ff */
[----:B------:R0:W-:Y:S04]  /*179a0*/  STL [R1+0x1380], R121 ;  /* 0x0013807901007387 */ /* 0x0001e80000100800 */
[----:B0-----:R-:W2:Y:S02]  /*179b0*/  LDL.LU R121, [R1+0x1354] ;  /* 0x0013540001797983 */ /* 0x001ea40000300800 */
        /* <DEDUP_REMOVED lines=50> */
[----:B0-----:R-:W2:Y:S01]  /*17ce0*/  LDL.LU R121, [R1+0x1338] ;  /* 0x0013380001797983 */ /* 0x001ea20000300800 */
[----:B------:R-:W-:-:S03]  /*17cf0*/  @!P0 IMAD.MOV.U32 R5, RZ, RZ, R241 ;  /* 0x000000ffff058224 */ /* 0x000fc600078e00f1 */
[----:B------:R0:W-:Y:S04]  /*17d00*/  STS.U8 [R14+UR4+0x600], R157 ;  /* 0x0006009d0e007988 */ /* 0x0001e80008000004 */
[----:B------:R1:W-:Y:S01]  /*17d10*/  STS.U8 [R14+UR4+0x700], R156 ;  /* 0x0007009c0e007988 */ /* 0x0003e20008000004 */
[----:B0-----:R-:W-:Y:S02]  /*17d20*/  PRMT R157, RZ, 0x7610, R157 ;  /* 0x00007610ff9d7816 */ /* 0x001fe4000000009d */
[----:B-1----:R-:W-:-:S04]  /*17d30*/  PRMT R156, RZ, 0x7610, R156 ;  /* 0x00007610ff9c7816 */ /* 0x002fc8000000009c */
[----:B------:R0:W4:Y:S04]  /*17d40*/  @!P0 LDG.E.U8 R157, desc[UR58][R4.64] ;  /* 0x0000003a049d8981 */ /* 0x000128000c1e1100 */
[----:B------:R1:W-:Y:S01]  /*17d50*/  STS.U8 [R14+UR4+0x800], R155 ;  /* 0x0008009b0e007988 */ /* 0x0003e20008000004 */
[----:B0-----:R-:W-:Y:S02]  /*17d60*/  @!P0 IMAD.MOV.U32 R4, RZ, RZ, R238 ;  /* 0x000000ffff048224 */ /* 0x001fe400078e00ee */
[----:B------:R-:W-:Y:S01]  /*17d70*/  @!P0 IMAD.MOV.U32 R5, RZ, RZ, R245 ;  /* 0x000000ffff058224 */ /* 0x000fe200078e00f5 */
[----:B-1----:R-:W-:-:S04]  /*17d80*/  PRMT R155, RZ, 0x7610, R155 ;  /* 0x00007610ff9b7816 */ /* 0x002fc8000000009b */
[----:B------:R0:W4:Y:S04]  /*17d90*/  @!P0 LDG.E.U8 R156, desc[UR58][R4.64] ;  /* 0x0000003a049c8981 */ /* 0x000128000c1e1100 */
[----:B------:R1:W-:Y:S01]  /*17da0*/  STS.U8 [R14+UR4+0x900], R154 ;  /* 0x0009009a0e007988 */ /* 0x0003e20008000004 */
[----:B0-----:R-:W-:Y:S02]  /*17db0*/  @!P0 IMAD.MOV.U32 R4, RZ, RZ, R242 ;  /* 0x000000ffff048224 */ /* 0x001fe400078e00f2 */
[----:B------:R-:W-:Y:S01]  /*17dc0*/  @!P0 IMAD.MOV.U32 R5, RZ, RZ, R249 ;  /* 0x000000ffff058224 */ /* 0x000fe200078e00f9 */
[----:B-1----:R-:W-:-:S04]  /*17dd0*/  PRMT R154, RZ, 0x7610, R154 ;  /* 0x00007610ff9a7816 */ /* 0x002fc8000000009a */
[----:B------:R0:W4:Y:S01]  /*17de0*/  @!P0 LDG.E.U8 R155, desc[UR58][R4.64] ;  /* 0x0000003a049b8981 */ /* 0x000122000c1e1100 */
[----:B--2---:R-:W-:-:S05]  /*17df0*/  IADD3.X R121, R121, UR7, RZ, P3, !PT ;  /* 0x0000000779797c10 */ /* 0x004fca0009ffe4ff */
[----:B------:R1:W-:Y:S04]  /*17e00*/  STL [R1+0x1338], R121 ;  /* 0x0013387901007387 */ /* 0x0003e80000100800 */
[----:B-1----:R-:W2:Y:S01]  /*17e10*/  LDL.LU R121, [R1+0x130c] ;  /* 0x00130c0001797983 */ /* 0x002ea20000300800 */
[----:B0-----:R-:W-:Y:S02]  /*17e20*/  @!P0 IMAD.MOV.U32 R4, RZ, RZ, R246 ;  /* 0x000000ffff048224 */ /* 0x001fe400078e00f6 */
[----:B------:R-:W-:Y:S01]  /*17e30*/  @!P0 IMAD.MOV.U32 R5, RZ, RZ, R235 ;  /* 0x000000ffff058224 */ /* 0x000fe200078e00eb */
[----:B------:R0:W-:Y:S04]  /*17e40*/  STS.U8 [R14+UR4+0xa00], R153 ;  /* 0x000a00990e007988 */ /* 0x0001e80008000004 */
[----:B------:R1:W4:Y:S01]  /*17e50*/  @!P0 LDG.E.U8 R154, desc[UR58][R4.64] ;  /* 0x0000003a049a8981 */ /* 0x000322000c1e1100 */
[----:B0-----:R-:W-:Y:S01]  /*17e60*/  PRMT R153, RZ, 0x7610, R153 ;  /* 0x00007610ff997816 */ /* 0x001fe20000000099 */
[----:B-1----:R-:W-:-:S02]  /*17e70*/  @!P0 IMAD.MOV.U32 R4, RZ, RZ, R250 ;  /* 0x000000ffff048224 */ /* 0x002fc400078e00fa */
[----:B------:R-:W-:Y:S01]  /*17e80*/  @!P0 IMAD.MOV.U32 R5, RZ, RZ, R2 ;  /* 0x000000ffff058224 */ /* 0x000fe200078e0002 */
[----:B------:R0:W-:Y:S04]  /*17e90*/  STS.U8 [R14+UR4+0xb00], R152 ;  /* 0x000b00980e007988 */ /* 0x0001e80008000004 */
[----:B------:R1:W4:Y:S01]  /*17ea0*/  @!P0 LDG.E.U8 R153, desc[UR58][R4.64] ;  /* 0x0000003a04998981 */ /* 0x000322000c1e1100 */
[----:B0-----:R-:W-:Y:S01]  /*17eb0*/  PRMT R152, RZ, 0x7610, R152 ;  /* 0x00007610ff987816 */ /* 0x001fe20000000098 */
[----:B-1----:R-:W-:Y:S02]  /*17ec0*/  @!P0 IMAD.MOV.U32 R4, RZ, RZ, R0 ;  /* 0x000000ffff048224 */ /* 0x002fe400078e0000 */
        /* <DEDUP_REMOVED lines=9> */
[----:B---3--:R-:W-:Y:S02]  /*17f60*/  @!P0 IMAD.MOV.U32 R4, RZ, RZ, R222 ;  /* 0x000000ffff048224 */ /* 0x008fe400078e00de */
[----:B------:R-:W-:Y:S01]  /*17f70*/  @!P0 IMAD.MOV.U32 R5, RZ, RZ, R214 ;  /* 0x000000ffff058224 */ /* 0x000fe200078e00d6 */
[----:B------:R0:W-:Y:S04]  /*17f80*/  STS.U8 [R14+UR4+0xe00], R21 ;  /* 0x000e00150e007988 */ /* 0x0001e80008000004 */
[----:B------:R1:W3:Y:S01]  /*17f90*/  @!P0 LDG.E.U8 R22, desc[UR58][R4.64] ;  /* 0x0000003a04168981 */ /* 0x0002e2000c1e1100 */
[----:B0-----:R-:W-:Y:S01]  /*17fa0*/  PRMT R21, RZ, 0x7610, R21 ;  /* 0x00007610ff157816 */ /* 0x001fe20000000015 */
[----:B-1----:R-:W-:-:S02]  /*17fb0*/  @!P0 IMAD.MOV.U32 R4, RZ, RZ, R221 ;  /* 0x000000ffff048224 */ /* 0x002fc400078e00dd */
[----:B------:R-:W-:Y:S01]  /*17fc0*/  @!P0 IMAD.MOV.U32 R5, RZ, RZ, R209 ;  /* 0x000000ffff058224 */ /* 0x000fe200078e00d1 */
[----:B------:R0:W-:Y:S04]  /*17fd0*/  STS.U8 [R14+UR4+0xf00], R20 ;  /* 0x000f00140e007988 */ /* 0x0001e80008000004 */
[----:B------:R1:W3:Y:S01]  /*17fe0*/  @!P0 LDG.E.U8 R21, desc[UR58][R4.64] ;  /* 0x0000003a04158981 */ /* 0x0002e2000c1e1100 */
[----:B0-----:R-:W-:Y:S01]  /*17ff0*/  PRMT R20, RZ, 0x7610, R20 ;  /* 0x00007610ff147816 */ /* 0x001fe20000000014 */
[----:B-1----:R-:W-:Y:S02]  /*18000*/  @!P0 IMAD.MOV.U32 R4, RZ, RZ, R218 ;  /* 0x000000ffff048224 */ /* 0x002fe400078e00da */
        /* <DEDUP_REMOVED lines=23> */
[----:B------:R-:W-:Y:S01]  /*18180*/  IMAD.MOV.U32 R140, RZ, RZ, R9 ;  /* 0x000000ffff8c7224 */ /* 0x000fe200078e0009 */
        /* <DEDUP_REMOVED lines=8> */
[----:B------:R0:W-:Y:S01]  /*18210*/  STS.U8 [R14+UR4+0x1600], R6 ;  /* 0x001600060e007988 */ /* 0x0001e20008000004 */
[----:B------:R-:W-:-:S03]  /*18220*/  VIADD R15, R15, 0x1 ;  /* 0x000000010f0f7836 */ /* 0x000fc60000000000 */
[----:B------:R1:W3:Y:S01]  /*18230*/  @!P0 LDG.E.U8 R7, desc[UR58][R4.64] ;  /* 0x0000003a04078981 */ /* 0x0002e2000c1e1100 */
[----:B0-----:R-:W-:Y:S01]  /*18240*/  PRMT R6, RZ, 0x7610, R6 ;  /* 0x00007610ff067816 */ /* 0x001fe20000000006 */
[----:B-1----:R-:W-:Y:S02]  /*18250*/  @!P0 IMAD.MOV.U32 R4, RZ, RZ, R240 ;  /* 0x000000ffff048224 */ /* 0x002fe400078e00f0 */
[----:B------:R-:W-:-:S05]  /*18260*/  @!P0 IMAD.MOV.U32 R5, RZ, RZ, R239 ;  /* 0x000000ffff058224 */ /* 0x000fca00078e00ef */
[----:B------:R-:W3:Y:S01]  /*18270*/  @!P0 LDG.E.U8 R6, desc[UR58][R4.64] ;  /* 0x0000003a04068981 */ /* 0x000ee2000c1e1100 */
[----:B------:R-:W-:Y:S02]  /*18280*/  ISETP.NE.U32.AND P0, PT, R15, R24, PT ;  /* 0x000000180f00720c */ /* 0x000fe40003f05070 */
[----:B--2---:R-:W-:-:S05]  /*18290*/  IADD3 R121, P3, R121, UR9, RZ ;  /* 0x0000000979797c10 */ /* 0x004fca000ff7e0ff */
[----:B------:R0:W-:Y:S04]  /*182a0*/  STL [R1+0x130c], R121 ;  /* 0x00130c7901007387 */ /* 0x0001e80000100800 */
        /* <DEDUP_REMOVED lines=15> */
[----:B------:R-:W2:Y:S04]  /*183a0*/  LDL.LU.64 R24, [R1+0xc00] ;  /* 0x000c000001187983 */ /* 0x000ea80000300a00 */
        /* <DEDUP_REMOVED lines=47> */
[----:B0-----:R-:W2:Y:S04]  /*186a0*/  LDL.LU.64 R120, [R1+0xd80] ;  /* 0x000d800001787983 */ /* 0x001ea80000300a00 */
[----:B-1----:R-:W2:Y:S04]  /*186b0*/  LDL.LU.64 R122, [R1+0xd88] ;  /* 0x000d8800017a7983 */ /* 0x002ea80000300a00 */
        /* <DEDUP_REMOVED lines=13> */
[----:B------:R-:W2:Y:S01]  /*18790*/  LDL.LU.64 R150, [R1+0xdf8] ;  /* 0x000df80001967983 */ /* 0x000ea20000300a00 */
[----:B------:R-:W-:-:S03]  /*187a0*/  LOP3.LUT R9, R14, 0x10, RZ, 0x3c, !PT ;  /* 0x000000100e097812 */ /* 0x000fc600078e3cff */
[----:B------:R-:W-:Y:S04]  /*187b0*/  STS.U8 [R14+UR4+0x2200], R191 ;  /* 0x002200bf0e007988 */ /* 0x000fe80008000004 */
        /* <DEDUP_REMOVED lines=63> */
[----:B----4-:R-:W-:Y:S04]  /*18bb0*/  STS.U8 [R9+UR4+0x2e80], R157 ;  /* 0x002e809d09007988 */ /* 0x010fe80008000004 */
[----:B------:R-:W-:Y:S04]  /*18bc0*/  STS.U8 [R9+UR4+0x2f80], R156 ;  /* 0x002f809c09007988 */ /* 0x000fe80008000004 */
[----:B------:R-:W-:Y:S04]  /*18bd0*/  STS.U8 [R9+UR4+0x3080], R155 ;  /* 0x0030809b09007988 */ /* 0x000fe80008000004 */
[----:B------:R-:W-:Y:S04]  /*18be0*/  STS.U8 [R9+UR4+0x3180], R154 ;  /* 0x0031809a09007988 */ /* 0x000fe80008000004 */
[----:B------:R-:W-:Y:S04]  /*18bf0*/  STS.U8 [R9+UR4+0x3280], R153 ;  /* 0x0032809909007988 */ /* 0x000fe80008000004 */
[----:B------:R-:W-:Y:S04]  /*18c00*/  STS.U8 [R9+UR4+0x3380], R152 ;  /* 0x0033809809007988 */ /* 0x000fe80008000004 */
[----:B------:R-:W-:Y:S04]  /*18c10*/  STS.U8 [R9+UR4+0x3480], R23 ;  /* 0x0034801709007988 */ /* 0x000fe80008000004 */
[----:B---3--:R-:W-:Y:S04]  /*18c20*/  STS.U8 [R9+UR4+0x3580], R22 ;  /* 0x0035801609007988 */ /* 0x008fe80008000004 */
        /* <DEDUP_REMOVED lines=8> */
[----:B------:R-:W-:Y:S01]  /*18cb0*/  STS.U8 [R9+UR4+0x3e80], R6 ;  /* 0x003e800609007988 */ /* 0x000fe20008000004 */
[----:B------:R0:W-:Y:S06]  /*18cc0*/  MEMBAR.ALL.CTA ;  /* 0x0000000000007992 */ /* 0x0001ec0000008000 */
[----:B0-----:R-:W0:Y:S02]  /*18cd0*/  FENCE.VIEW.ASYNC.S ;  /* 0x00000000000073c6 */ /* 0x001e240000000000 */
[----:B0-----:R-:W-:Y:S06]  /*18ce0*/  BAR.SYNC.DEFER_BLOCKING 0x0 ;  /* 0x0000000000007b1d */ /* 0x001fec0000010000 */
[----:B--2---:R-:W-:-:S06]  /*18cf0*/  WARPGROUP.ARRIVE ;  /* 0x00000000000079c5 */ /* 0x004fcc0000000000 */
[----:B------:R-:W-:Y:S03]  /*18d00*/  QGMMA.64x256x32.F32.E5M2.E5M2 R24, gdesc[UR28], R24, gsb0 ;  /* 0x03e000001c1879f3 */ /* 0x000fe60008003818 */
[----:B------:R-:W-:Y:S02]  /*18d10*/  WARPGROUP.DEPBAR.LE gsb0, 0x0 ;  /* 0x00008000000079c5 */ /* 0x000fe40000010000 */
        /* <DEDUP_REMOVED lines=64> */
[----:B0-----:R-:W2:Y:S04]  /*19120*/  LDL.LU.64 R150, [R1+0x1928] ;  /* 0x0019280001967983 */ /* 0x001ea80000300a00 */
[----:B------:R-:W3:Y:S04]  /*19130*/  LDL.LU.64 R148, [R1+0x1920] ;  /* 0x0019200001947983 */ /* 0x000ee80000300a00 */
[----:B------:R-:W4:Y:S04]  /*19140*/  LDL.LU.64 R146, [R1+0x1918] ;  /* 0x0019180001927983 */ /* 0x000f280000300a00 */
        /* <DEDUP_REMOVED lines=12> */
[----:B------:R-:W2:Y:S02]  /*19210*/  LDL.LU R121, [R1+0x1330] ;  /* 0x0013300001797983 */ /* 0x000ea40000300800 */
        /* <DEDUP_REMOVED lines=80> */
[----:B------:R-:W-:Y:S04]  /*19720*/  STL.64 [R1+0x18b0], R150 ;  /* 0x0018b09601007387 */ /* 0x000fe80000100a00 */
[----:B---3--:R-:W-:Y:S04]  /*19730*/  STL.64 [R1+0x18a8], R148 ;  /* 0x0018a89401007387 */ /* 0x008fe80000100a00 */
[----:B----4-:R-:W-:Y:S04]  /*19740*/  STL.64 [R1+0x18a0], R146 ;  /* 0x0018a09201007387 */ /* 0x010fe80000100a00 */
        /* <DEDUP_REMOVED lines=76> */
[----:B------:R-:W-:Y:S01]  /*19c10*/  UMOV UR12, UR28 ;  /* 0x0000001c000c7c82 */ /* 0x000fe20008000000 */
[----:B------:R-:W-:Y:S01]  /*19c20*/  UMOV UR13, UR29 ;  /* 0x0000001d000d7c82 */ /* 0x000fe20008000000 */
        /* <DEDUP_REMOVED lines=1050> */
[----:B------:R-:W2:Y:S04]  /*1ddd0*/  LDL.LU.64 R144, [R1+0x16b8] ;  /* 0x0016b80001907983 */ /* 0x000ea80000300a00 */
        /* <DEDUP_REMOVED lines=33> */
[----:B----4-:R-:W-:Y:S02]  /*1dff0*/  IMAD.MOV.U32 R228, RZ, RZ, R122 ;  /* 0x000000ffffe47224 */ /* 0x010fe400078e007a */
[----:B------:R-:W-:Y:S02]  /*1e000*/  IMAD.MOV.U32 R227, RZ, RZ, R123 ;  /* 0x000000ffffe37224 */ /* 0x000fe400078e007b */
[----:B---3--:R-:W-:Y:S02]  /*1e010*/  IMAD.MOV.U32 R191, RZ, RZ, R124 ;  /* 0x000000ffffbf7224 */ /* 0x008fe400078e007c */
[----:B------:R-:W-:-:S02]  /*1e020*/  IMAD.MOV.U32 R226, RZ, RZ, R125 ;  /* 0x000000ffffe27224 */ /* 0x000fc400078e007d */
[----:B------:R-:W-:Y:S02]  /*1e030*/  IMAD.MOV.U32 R225, RZ, RZ, R126 ;  /* 0x000000ffffe17224 */ /* 0x000fe400078e007e */
[----:B------:R-:W-:Y:S02]  /*1e040*/  IMAD.MOV.U32 R224, RZ, RZ, R127 ;  /* 0x000000ffffe07224 */ /* 0x000fe400078e007f */
[----:B------:R-:W-:Y:S02]  /*1e050*/  IMAD.MOV.U32 R194, RZ, RZ, R128 ;  /* 0x000000ffffc27224 */ /* 0x000fe400078e0080 */
[----:B------:R-:W-:Y:S02]  /*1e060*/  IMAD.MOV.U32 R223, RZ, RZ, R129 ;  /* 0x000000ffffdf7224 */ /* 0x000fe400078e0081 */
[----:B------:R-:W-:Y:S02]  /*1e070*/  IMAD.MOV.U32 R233, RZ, RZ, R130 ;  /* 0x000000ffffe97224 */ /* 0x000fe400078e0082 */
        /* <DEDUP_REMOVED lines=20> */
[----:B------:R-:W-:Y:S01]  /*1e1c0*/  IMAD.MOV.U32 R215, RZ, RZ, R151 ;  /* 0x000000ffffd77224 */ /* 0x000fe200078e0097 */
[----:B--2---:R-:W-:-:S05]  /*1e1d0*/  IADD3.X R121, R121, UR5, RZ, P3, !PT ;  /* 0x0000000579797c10 */ /* 0x004fca0009ffe4ff */
[----:B------:R0:W-:Y:S04]  /*1e1e0*/  STL [R1+0x1118], R121 ;  /* 0x0011187901007387 */ /* 0x0001e80000100800 */
[----:B------:R-:W2:Y:S04]  /*1e1f0*/  LDL.LU.64 R24, [R1] ;  /* 0x0000000001187983 */ /* 0x000ea80000300a00 */
        /* <DEDUP_REMOVED lines=65> */
[----:B------:R-:W-:-:S02]  /*1e610*/  IADD3 R204, P3, R204, UR8, RZ ;  /* 0x00000008cccc7c10 */ /* 0x000fc4000ff7e0ff */
[----:B------:R-:W-:Y:S02]  /*1e620*/  IADD3.X R208, R208, UR5, RZ, P4, !PT ;  /* 0x00000005d0d07c10 */ /* 0x000fe4000a7fe4ff */
[----:B------:R-:W-:Y:S02]  /*1e630*/  IADD3 R212, P4, R212, UR8, RZ ;  /* 0x00000008d4d47c10 */ /* 0x000fe4000ff9e0ff */
[----:B------:R-:W-:Y:S01]  /*1e640*/  IADD3.X R216, R216, UR5, RZ, P5, !PT ;  /* 0x00000005d8d87c10 */ /* 0x000fe2000affe4ff */
[----:B------:R-:W-:Y:S01]  /*1e650*/  STL [R1+0x10ec], R204 ;  /* 0x0010eccc01007387 */ /* 0x000fe20000100800 */
[----:B------:R-:W-:Y:S02]  /*1e660*/  IADD3 R220, P5, R220, UR8, RZ ;  /* 0x00000008dcdc7c10 */ /* 0x000fe4000ffbe0ff */
[----:B------:R-:W-:Y:S01]  /*1e670*/  IADD3.X R229, R229, UR5, RZ, P6, !PT ;  /* 0x00000005e5e57c10 */ /* 0x000fe2000b7fe4ff */
[----:B------:R-:W-:Y:S01]  /*1e680*/  STL [R1+0x1110], R208 ;  /* 0x001110d001007387 */ /* 0x000fe20000100800 */
[----:B------:R-:W-:-:S02]  /*1e690*/  IADD3 R234, P6, R234, UR8, RZ ;  /* 0x00000008eaea7c10 */ /* 0x000fc4000ffde0ff */
[----:B------:R-:W-:Y:S01]  /*1e6a0*/  IADD3.X R4, R4, UR5, RZ, P1, !PT ;  /* 0x0000000504047c10 */ /* 0x000fe20008ffe4ff */
[----:B------:R-:W-:Y:S01]  /*1e6b0*/  STL [R1+0x10e4], R212 ;  /* 0x0010e4d401007387 */ /* 0x000fe20000100800 */
[----:B------:R-:W-:Y:S02]  /*1e6c0*/  IADD3 R5, P1, R5, UR8, RZ ;  /* 0x0000000805057c10 */ /* 0x000fe4000ff3e0ff */
[----:B------:R-:W-:Y:S01]  /*1e6d0*/  IADD3.X R230, R230, UR5, RZ, P2, !PT ;  /* 0x00000005e6e67c10 */ /* 0x000fe200097fe4ff */
[----:B------:R-:W-:Y:S01]  /*1e6e0*/  STL [R1+0x1108], R216 ;  /* 0x001108d801007387 */ /* 0x000fe20000100800 */
[----:B------:R-:W-:-:S03]  /*1e6f0*/  IADD3 R231, P2, R231, UR8, RZ ;  /* 0x00000008e7e77c10 */ /* 0x000fc6000ff5e0ff */
[----:B------:R-:W-:Y:S01]  /*1e700*/  STL [R1+0x10dc], R220 ;  /* 0x0010dcdc01007387 */ /* 0x000fe20000100800 */
[----:B------:R-:W-:-:S03]  /*1e710*/  IADD3.X R232, R232, UR5, RZ, P3, !PT ;  /* 0x00000005e8e87c10 */ /* 0x000fc60009ffe4ff */
        /* <DEDUP_REMOVED lines=14> */
[----:B------:R-:W-:Y:S04]  /*1e800*/  STL [R1+0x10bc], R233 ;  /* 0x0010bce901007387 */ /* 0x000fe80000100800 */
[----:B------:R-:W-:Y:S04]  /*1e810*/  STL [R1+0x10e0], R223 ;  /* 0x0010e0df01007387 */ /* 0x000fe80000100800 */
[----:B------:R-:W-:Y:S04]  /*1e820*/  STL [R1+0x10b4], R224 ;  /* 0x0010b4e001007387 */ /* 0x000fe80000100800 */
[----:B------:R-:W-:Y:S04]  /*1e830*/  STL [R1+0x10d8], R225 ;  /* 0x0010d8e101007387 */ /* 0x000fe80000100800 */
[----:B------:R-:W-:Y:S01]  /*1e840*/  STL [R1+0x10ac], R226 ;  /* 0x0010ace201007387 */ /* 0x000fe20000100800 */
[----:B--2---:R-:W-:-:S06]  /*1e850*/  WARPGROUP.ARRIVE ;  /* 0x00000000000079c5 */ /* 0x004fcc0000000000 */
[----:B------:R-:W-:Y:S03]  /*1e860*/  QGMMA.64x256x32.F32.E5M2.E5M2 R24, gdesc[UR16], R24, gsb0 ;  /* 0x03e00000101879f3 */ /* 0x000fe60008003818 */
[----:B------:R-:W-:Y:S02]  /*1e870*/  WARPGROUP.DEPBAR.LE gsb0, 0x0 ;  /* 0x00008000000079c5 */ /* 0x000fe40000010000 */
[----:B------:R-:W-:Y:S04]  /*1e880*/  STL.64 [R1], R24 ;  /* 0x0000001801007387 */ /* 0x000fe80000100a00 */
[----:B------:R-:W-:Y:S04]  /*1e890*/  STL [R1+0x10d0], R227 ;  /* 0x0010d0e301007387 */ /* 0x000fe80000100800 */
[----:B------:R-:W-:Y:S04]  /*1e8a0*/  STL.64 [R1+0x8], R26 ;  /* 0x0000081a01007387 */ /* 0x000fe80000100a00 */
[----:B------:R-:W-:Y:S04]  /*1e8b0*/  STL [R1+0x10a4], R228 ;  /* 0x0010a4e401007387 */ /* 0x000fe80000100800 */
        /* <DEDUP_REMOVED lines=126> */
[----:B---3--:R-:W-:-:S02]  /*1f0a0*/  IADD3.X R137, R137, UR5, RZ, P6, !PT ;  /* 0x0000000589897c10 */ /* 0x008fc4000b7fe4ff */
[----:B----4-:R-:W-:Y:S02]  /*1f0b0*/  IADD3.X R135, R135, UR5, RZ, P5, !PT ;  /* 0x0000000587877c10 */ /* 0x010fe4000affe4ff */
[----:B--2---:R-:W-:Y:S02]  /*1f0c0*/  IADD3.X R133, R133, UR5, RZ, P4, !PT ;  /* 0x0000000585857c10 */ /* 0x004fe4000a7fe4ff */
[----:B------:R-:W-:Y:S02]  /*1f0d0*/  IADD3.X R131, R131, UR5, RZ, P3, !PT ;  /* 0x0000000583837c10 */ /* 0x000fe40009ffe4ff */
[----:B------:R-:W-:Y:S02]  /*1f0e0*/  IADD3.X R129, R129, UR5, RZ, P2, !PT ;  /* 0x0000000581817c10 */ /* 0x000fe400097fe4ff */
[----:B------:R-:W-:Y:S02]  /*1f0f0*/  IADD3.X R127, R127, UR5, RZ, P1, !PT ;  /* 0x000000057f7f7c10 */ /* 0x000fe40008ffe4ff */
[----:B------:R-:W-:-:S02]  /*1f100*/  IADD3 R128, P1, R128, UR8, RZ ;  /* 0x0000000880807c10 */ /* 0x000fc4000ff3e0ff */
[----:B------:R-:W-:Y:S01]  /*1f110*/  IADD3 R130, P2, R130, UR8, RZ ;  /* 0x0000000882827c10 */ /* 0x000fe2000ff5e0ff */
[----:B------:R0:W-:Y:S01]  /*1f120*/  STL [R1+0x10c8], R127 ;  /* 0x0010c87f01007387 */ /* 0x0001e20000100800 */
[----:B------:R-:W-:-:S03]  /*1f130*/  IADD3 R132, P3, R132, UR8, RZ ;  /* 0x0000000884847c10 */ /* 0x000fc6000ff7e0ff */
[----:B0-----:R-:W2:Y:S04]  /*1f140*/  LDL.LU R127, [R1+0x145c] ;  /* 0x00145c00017f7983 */ /* 0x001ea80000300800 */
[----:B------:R0:W-:Y:S01]  /*1f150*/  STL [R1+0x109c], R128 ;  /* 0x00109c8001007387 */ /* 0x0001e20000100800 */
[----:B------:R-:W-:-:S03]  /*1f160*/  IADD3 R134, P4, R134, UR8, RZ ;  /* 0x0000000886867c10 */ /* 0x000fc6000ff9e0ff */
[----:B0-----:R-:W2:Y:S04]  /*1f170*/  LDL.LU R128, [R1+0x1458] ;  /* 0x0014580001807983 */ /* 0x001ea80000300800 */
[----:B------:R0:W-:Y:S01]  /*1f180*/  STL [R1+0x10c0], R129 ;  /* 0x0010c08101007387 */ /* 0x0001e20000100800 */
[----:B------:R-:W-:-:S03]  /*1f190*/  IADD3 R136, P5, R136, UR8, RZ ;  /* 0x0000000888887c10 */ /* 0x000fc6000ffbe0ff */
[----:B0-----:R-:W2:Y:S04]  /*1f1a0*/  LDL.LU R129, [R1+0x1454] ;  /* 0x0014540001817983 */ /* 0x001ea80000300800 */
[----:B------:R0:W-:Y:S04]  /*1f1b0*/  STL [R1+0x1094], R130 ;  /* 0x0010948201007387 */ /* 0x0001e80000100800 */
[----:B0-----:R-:W2:Y:S04]  /*1f1c0*/  LDL.LU R130, [R1+0x1450] ;  /* 0x0014500001827983 */ /* 0x001ea80000300800 */
[----:B------:R0:W-:Y:S01]  /*1f1d0*/  STL [R1+0x10b8], R131 ;  /* 0x0010b88301007387 */ /* 0x0001e20000100800 */
[----:B------:R-:W-:-:S03]  /*1f1e0*/  IADD3 R138, P6, R138, UR8, RZ ;  /* 0x000000088a8a7c10 */ /* 0x000fc6000ffde0ff */
[----:B0-----:R-:W2:Y:S04]  /*1f1f0*/  LDL.LU R131, [R1+0x144c] ;  /* 0x00144c0001837983 */ /* 0x001ea80000300800 */
[----:B------:R0:W-:Y:S01]  /*1f200*/  STL [R1+0x108c], R132 ;  /* 0x00108c8401007387 */ /* 0x0001e20000100800 */
[----:B------:R-:W-:-:S03]  /*1f210*/  IADD3.X R139, R139, UR5, RZ, P1, !PT ;  /* 0x000000058b8b7c10 */ /* 0x000fc60008ffe4ff */
        /* <DEDUP_REMOVED lines=16> */
[----:B------:R0:W-:Y:S04]  /*1f320*/  STL [R1+0x1074], R138 ;  /* 0x0010748a01007387 */ /* 0x0001e80000100800 */
        /* <DEDUP_REMOVED lines=10> */
[----:B------:R0:W-:Y:S04]  /*1f3d0*/  STL [R1+0x1064], R142 ;  /* 0x0010648e01007387 */ /* 0x0001e80000100800 */
[----:B0-----:R-:W2:Y:S04]  /*1f3e0*/  LDL.LU R142, [R1+0x1420] ;  /* 0x00142000018e7983 */ /* 0x001ea80000300800 */
[----:B------:R-:W3:Y:S04]  /*1f3f0*/  LDL.LU R223, [R1+0x103c] ;  /* 0x00103c0001df7983 */ /* 0x000ee80000300800 */
[----:B------:R0:W-:Y:S01]  /*1f400*/  STL [R1+0x1088], R143 ;  /* 0x0010888f01007387 */ /* 0x0001e20000100800 */
[----:B------:R-:W-:-:S03]  /*1f410*/  IADD3 R148, P5, R148, UR8, RZ ;  /* 0x0000000894947c10 */ /* 0x000fc6000ffbe0ff */
[----:B0-----:R-:W2:Y:S04]  /*1f420*/  LDL.LU R143, [R1+0x141c] ;  /* 0x00141c00018f7983 */ /* 0x001ea80000300800 */
[----:B------:R0:W-:Y:S04]  /*1f430*/  STL [R1+0x105c], R144 ;  /* 0x00105c9001007387 */ /* 0x0001e80000100800 */
[----:B0-----:R-:W2:Y:S04]  /*1f440*/  LDL.LU R144, [R1+0x1418] ;  /* 0x0014180001907983 */ /* 0x001ea80000300800 */
[----:B------:R-:W4:Y:S04]  /*1f450*/  LDL.LU R224, [R1+0x1060] ;  /* 0x0010600001e07983 */ /* 0x000f280000300800 */
[----:B------:R0:W-:Y:S04]  /*1f460*/  STL [R1+0x1080], R145 ;  /* 0x0010809101007387 */ /* 0x0001e80000100800 */
[----:B0-----:R-:W2:Y:S04]  /*1f470*/  LDL.LU R145, [R1+0x1414] ;  /* 0x0014140001917983 */ /* 0x001ea80000300800 */
[----:B------:R0:W-:Y:S04]  /*1f480*/  STL [R1+0x1054], R146 ;  /* 0x0010549201007387 */ /* 0x0001e80000100800 */
[----:B0-----:R-:W2:Y:S04]  /*1f490*/  LDL.LU R146, [R1+0x1410] ;  /* 0x0014100001927983 */ /* 0x001ea80000300800 */
[----:B------:R0:W-:Y:S04]  /*1f4a0*/  STL [R1+0x1078], R147 ;  /* 0x0010789301007387 */ /* 0x0001e80000100800 */
[----:B0-----:R-:W2:Y:S04]  /*1f4b0*/  LDL.LU R147, [R1+0x140c] ;  /* 0x00140c0001937983 */ /* 0x001ea80000300800 */
[----:B------:R-:W2:Y:S04]  /*1f4c0*/  LDL.LU R234, [R1+0x1034] ;  /* 0x0010340001ea7983 */ /* 0x000ea80000300800 */
[----:B------:R-:W2:Y:S04]  /*1f4d0*/  LDL.LU R225, [R1+0x1058] ;  /* 0x0010580001e17983 */ /* 0x000ea80000300800 */
[----:B------:R0:W-:Y:S04]  /*1f4e0*/  STL [R1+0x104c], R148 ;  /* 0x00104c9401007387 */ /* 0x0001e80000100800 */
[----:B0-----:R-:W2:Y:S04]  /*1f4f0*/  LDL.LU R148, [R1+0x1408] ;  /* 0x0014080001947983 */ /* 0x001ea80000300800 */
[----:B------:R-:W2:Y:S04]  /*1f500*/  LDL.LU R4, [R1+0x102c] ;  /* 0x00102c0001047983 */ /* 0x000ea80000300800 */
[----:B------:R-:W2:Y:S04]  /*1f510*/  LDL.LU R226, [R1+0x1050] ;  /* 0x0010500001e27983 */ /* 0x000ea80000300800 */
[----:B------:R-:W2:Y:S01]  /*1f520*/  LDL.LU R227, [R1+0x1024] ;  /* 0x0010240001e37983 */ /* 0x000ea20000300800 */
[----:B------:R-:W-:-:S02]  /*1f530*/  IADD3.X R149, R149, UR5, RZ, P6, !PT ;  /* 0x0000000595957c10 */ /* 0x000fc4000b7fe4ff */
[----:B------:R-:W-:-:S03]  /*1f540*/  IADD3 R150, P6, R150, UR8, RZ ;  /* 0x0000000896967c10 */ /* 0x000fc6000ffde0ff */
[----:B------:R0:W-:Y:S04]  /*1f550*/  STL [R1+0x1070], R149 ;  /* 0x0010709501007387 */ /* 0x0001e80000100800 */
[----:B0-----:R-:W2:Y:S04]  /*1f560*/  LDL.LU R149, [R1+0x1404] ;  /* 0x0014040001957983 */ /* 0x001ea80000300800 */
[----:B------:R0:W-:Y:S04]  /*1f570*/  STL [R1+0x1044], R150 ;  /* 0x0010449601007387 */ /* 0x0001e80000100800 */
[----:B0-----:R-:W2:Y:S04]  /*1f580*/  LDL.LU R150, [R1+0x1400] ;  /* 0x0014000001967983 */ /* 0x001ea80000300800 */
[----:B------:R-:W2:Y:S04]  /*1f590*/  LDL.LU R5, [R1+0x1048] ;  /* 0x0010480001057983 */ /* 0x000ea80000300800 */
[----:B------:R-:W2:Y:S04]  /*1f5a0*/  LDL.LU R230, [R1+0x101c] ;  /* 0x00101c0001e67983 */ /* 0x000ea80000300800 */
[----:B------:R-:W2:Y:S04]  /*1f5b0*/  LDL.LU R231, [R1+0x1040] ;  /* 0x0010400001e77983 */ /* 0x000ea80000300800 */
[----:B------:R-:W2:Y:S01]  /*1f5c0*/  LDL.LU R228, [R1+0x1014] ;  /* 0x0010140001e47983 */ /* 0x000ea20000300800 */
[----:B------:R-:W-:-:S05]  /*1f5d0*/  IADD3.X R151, R151, UR5, RZ, P1, !PT ;  /* 0x0000000597977c10 */ /* 0x000fca0008ffe4ff */
[----:B------:R0:W-:Y:S04]  /*1f5e0*/  STL [R1+0x1068], R151 ;  /* 0x0010689701007387 */ /* 0x0001e80000100800 */
[----:B0-----:R-:W2:Y:S04]  /*1f5f0*/  LDL.LU R151, [R1+0x13fc] ;  /* 0x0013fc0001977983 */ /* 0x001ea80000300800 */
[----:B------:R-:W2:Y:S04]  /*1f600*/  LDL.LU R232, [R1+0x1038] ;  /* 0x0010380001e87983 */ /* 0x000ea80000300800 */
[----:B------:R-:W2:Y:S01]  /*1f610*/  LDL.LU R233, [R1+0x100c] ;  /* 0x00100c0001e97983 */ /* 0x000ea20000300800 */
[----:B---3--:R-:W-:-:S05]  /*1f620*/  IADD3 R223, P1, R223, UR8, RZ ;  /* 0x00000008dfdf7c10 */ /* 0x008fca000ff3e0ff */
[----:B------:R0:W-:Y:S04]  /*1f630*/  STL [R1+0x103c], R223 ;  /* 0x00103cdf01007387 */ /* 0x0001e80000100800 */
[----:B0-----:R-:W3:Y:S01]  /*1f640*/  LDL.LU R223, [R1+0x1030] ;  /* 0x0010300001df7983 */ /* 0x001ee20000300800 */
[----:B----4-:R-:W-:-:S05]  /*1f650*/  IADD3.X R224, R224, UR5, RZ, P2, !PT ;  /* 0x00000005e0e07c10 */ /* 0x010fca00097fe4ff */
[----:B------:R0:W-:Y:S04]  /*1f660*/  STL [R1+0x1060], R224 ;  /* 0x001060e001007387 */ /* 0x0001e80000100800 */
[----:B0-----:R-:W4:Y:S01]  /*1f670*/  LDL.LU R224, [R1+0x1004] ;  /* 0x0010040001e07983 */ /* 0x001f220000300800 */
[----:B--2---:R-:W-:Y:S02]  /*1f680*/  IADD3 R234, P2, R234, UR8, RZ ;  /* 0x00000008eaea7c10 */ /* 0x004fe4000ff5e0ff */
[----:B------:R-:W-:-:S03]  /*1f690*/  IADD3.X R225, R225, UR5, RZ, P3, !PT ;  /* 0x00000005e1e17c10 */ /* 0x000fc60009ffe4ff */
[----:B------:R-:W-:Y:S04]  /*1f6a0*/  STL [R1+0x1034], R234 ;  /* 0x001034ea01007387 */ /* 0x000fe80000100800 */
[----:B------:R0:W-:Y:S04]  /*1f6b0*/  STL [R1+0x1058], R225 ;  /* 0x001058e101007387 */ /* 0x0001e80000100800 */
[----:B0-----:R-:W2:Y:S01]  /*1f6c0*/  LDL.LU R225, [R1+0x1028] ;  /* 0x0010280001e17983 */ /* 0x001ea20000300800 */
[----:B------:R-:W-:Y:S02]  /*1f6d0*/  IADD3 R4, P3, R4, UR8, RZ ;  /* 0x0000000804047c10 */ /* 0x000fe4000ff7e0ff */
[----:B------:R-:W-:-:S03]  /*1f6e0*/  IADD3.X R226, R226, UR5, RZ, P4, !PT ;  /* 0x00000005e2e27c10 */ /* 0x000fc6000a7fe4ff */
[----:B------:R-:W-:Y:S01]  /*1f6f0*/  STL [R1+0x102c], R4 ;  /* 0x00102c0401007387 */ /* 0x000fe20000100800 */
[----:B------:R-:W-:-:S03]  /*1f700*/  IADD3 R227, P4, R227, UR8, RZ ;  /* 0x00000008e3e37c10 */ /* 0x000fc6000ff9e0ff */
[----:B------:R0:W-:Y:S04]  /*1f710*/  STL [R1+0x1050], R226 ;  /* 0x001050e201007387 */ /* 0x0001e80000100800 */
[----:B0-----:R-:W2:Y:S04]  /*1f720*/  LDL.LU R226, [R1+0xffc] ;  /* 0x000ffc0001e27983 */ /* 0x001ea80000300800 */
[----:B------:R0:W-:Y:S04]  /*1f730*/  STL [R1+0x1024], R227 ;  /* 0x001024e301007387 */ /* 0x0001e80000100800 */
[----:B0-----:R-:W2:Y:S01]  /*1f740*/  LDL.LU R227, [R1+0x1020] ;  /* 0x0010200001e37983 */ /* 0x001ea20000300800 */
[----:B------:R-:W-:-:S02]  /*1f750*/  IADD3.X R5, R5, UR5, RZ, P5, !PT ;  /* 0x0000000505057c10 */ /* 0x000fc4000affe4ff */
[----:B------:R-:W-:-:S03]  /*1f760*/  IADD3 R230, P5, R230, UR8, RZ ;  /* 0x00000008e6e67c10 */ /* 0x000fc6000ffbe0ff */
[----:B------:R-:W-:Y:S01]  /*1f770*/  STL [R1+0x1048], R5 ;  /* 0x0010480501007387 */ /* 0x000fe20000100800 */
        /* <DEDUP_REMOVED lines=9> */
[----:B------:R0:W-:Y:S04]  /*1f810*/  STL [R1+0x1038], R232 ;  /* 0x001038e801007387 */ /* 0x0001e80000100800 */
[----:B0-----:R-:W2:Y:S04]  /*1f820*/  LDL.LU R232, [R1+0xfec] ;  /* 0x000fec0001e87983 */ /* 0x001ea80000300800 */
[----:B------:R0:W-:Y:S04]  /*1f830*/  STL [R1+0x100c], R233 ;  /* 0x00100ce901007387 */ /* 0x0001e80000100800 */
[----:B0-----:R-:W2:Y:S01]  /*1f840*/  LDL.LU R233, [R1+0x1010] ;  /* 0x0010100001e97983 */ /* 0x001ea20000300800 */
[----:B---3--:R-:W-:-:S05]  /*1f850*/  IADD3.X R223, R223, UR5, RZ, P2, !PT ;  /* 0x00000005dfdf7c10 */ /* 0x008fca00097fe4ff */
[----:B------:R0:W-:Y:S04]  /*1f860*/  STL [R1+0x1030], R223 ;  /* 0x001030df01007387 */ /* 0x0001e80000100800 */
[----:B------:R-:W3:Y:S01]  /*1f870*/  LDL.LU R234, [R1+0xfe4] ;  /* 0x000fe40001ea7983 */ /* 0x000ee20000300800 */
[----:B----4-:R-:W-:-:S05]  /*1f880*/  IADD3 R224, P2, R224, UR8, RZ ;  /* 0x00000008e0e07c10 */ /* 0x010fca000ff5e0ff */
[----:B------:R1:W-:Y:S04]  /*1f890*/  STL [R1+0x1004], R224 ;  /* 0x001004e001007387 */ /* 0x0003e80000100800 */
[----:B0-----:R-:W4:Y:S04]  /*1f8a0*/  LDL.LU R223, [R1+0x1008] ;  /* 0x0010080001df7983 */ /* 0x001f280000300800 */
[----:B------:R-:W4:Y:S01]  /*1f8b0*/  LDL.LU R4, [R1+0xfdc] ;  /* 0x000fdc0001047983 */ /* 0x000f220000300800 */
[----:B--2---:R-:W-:-:S05]  /*1f8c0*/  IADD3.X R225, R225, UR5, RZ, P3, !PT ;  /* 0x00000005e1e17c10 */ /* 0x004fca0009ffe4ff */
[----:B------:R0:W-:Y:S04]  /*1f8d0*/  STL [R1+0x1028], R225 ;  /* 0x001028e101007387 */ /* 0x0001e80000100800 */
[----:B-1----:R-:W2:Y:S04]  /*1f8e0*/  LDL.LU R224, [R1+0x1000] ;  /* 0x0010000001e07983 */ /* 0x002ea80000300800 */
[----:B0-----:R-:W2:Y:S04]  /*1f8f0*/  LDL.LU R225, [R1+0xfd4] ;  /* 0x000fd40001e17983 */ /* 0x001ea80000300800 */
[----:B------:R-:W2:Y:S01]  /*1f900*/  LDL.LU R5, [R1+0xff8] ;  /* 0x000ff80001057983 */ /* 0x000ea20000300800 */
[----:B------:R-:W-:-:S05]  /*1f910*/  IADD3 R226, P3, R226, UR8, RZ ;  /* 0x00000008e2e27c10 */ /* 0x000fca000ff7e0ff */
[----:B------:R0:W-:Y:S04]  /*1f920*/  STL [R1+0xffc], R226 ;  /* 0x000ffce201007387 */ /* 0x0001e80000100800 */
[----:B------:R-:W2:Y:S01]  /*1f930*/  LDL.LU R230, [R1+0xfcc] ;  /* 0x000fcc0001e67983 */ /* 0x000ea20000300800 */
[----:B------:R-:W-:-:S05]  /*1f940*/  IADD3.X R227, R227, UR5, RZ, P4, !PT ;  /* 0x00000005e3e37c10 */ /* 0x000fca000a7fe4ff */
[----:B------:R1:W-:Y:S04]  /*1f950*/  STL [R1+0x1020], R227 ;  /* 0x001020e301007387 */ /* 0x0003e80000100800 */
[----:B0-----:R-:W2:Y:S04]  /*1f960*/  LDL.LU R226, [R1+0xff0] ;  /* 0x000ff00001e27983 */ /* 0x001ea80000300800 */
[----:B-1----:R-:W2:Y:S01]  /*1f970*/  LDL.LU R227, [R1+0xfc4] ;  /* 0x000fc40001e37983 */ /* 0x002ea20000300800 */
[----:B------:R-:W-:-:S05]  /*1f980*/  IADD3 R231, P4, R231, UR8, RZ ;  /* 0x00000008e7e77c10 */ /* 0x000fca000ff9e0ff */
[----:B------:R0:W-:Y:S01]  /*1f990*/  STL [R1+0xff4], R231 ;  /* 0x000ff4e701007387 */ /* 0x0001e20000100800 */
[----:B------:R-:W-:-:S03]  /*1f9a0*/  IADD3.X R228, R228, UR5, RZ, P5, !PT ;  /* 0x00000005e4e47c10 */ /* 0x000fc6000affe4ff */
[----:B0-----:R-:W2:Y:S04]  /*1f9b0*/  LDL.LU R231, [R1+0xfe8] ;  /* 0x000fe80001e77983 */ /* 0x001ea80000300800 */
[----:B------:R0:W-:Y:S04]  /*1f9c0*/  STL [R1+0x1018], R228 ;  /* 0x001018e401007387 */ /* 0x0001e80000100800 */
[----:B0-----:R-:W2:Y:S01]  /*1f9d0*/  LDL.LU R228, [R1+0xfbc] ;  /* 0x000fbc0001e47983 */ /* 0x001ea20000300800 */
[----:B------:R-:W-:-:S05]  /*1f9e0*/  IADD3 R232, P5, R232, UR8, RZ ;  /* 0x00000008e8e87c10 */ /* 0x000fca000ffbe0ff */
[----:B------:R0:W-:Y:S01]  /*1f9f0*/  STL [R1+0xfec], R232 ;  /* 0x000fece801007387 */ /* 0x0001e20000100800 */
[----:B------:R-:W-:-:S03]  /*1fa00*/  IADD3.X R233, R233, UR5, RZ, P6, !PT ;  /* 0x00000005e9e97c10 */ /* 0x000fc6000b7fe4ff */
[----:B0-----:R-:W2:Y:S04]  /*1fa10*/  LDL.LU R232, [R1+0xfe0] ;  /* 0x000fe00001e87983 */ /* 0x001ea80000300800 */
[----:B------:R0:W-:Y:S04]  /*1fa20*/  STL [R1+0x1010], R233 ;  /* 0x001010e901007387 */ /* 0x0001e80000100800 */
[----:B0-----:R-:W2:Y:S01]  /*1fa30*/  LDL.LU R233, [R1+0xfb4] ;  /* 0x000fb40001e97983 */ /* 0x001ea20000300800 */
[----:B---3--:R-:W-:-:S05]  /*1fa40*/  IADD3 R234, P6, R234, UR8, RZ ;  /* 0x00000008eaea7c10 */ /* 0x008fca000ffde0ff */
[----:B------:R-:W-:Y:S01]  /*1fa50*/  STL [R1+0xfe4], R234 ;  /* 0x000fe4ea01007387 */ /* 0x000fe20000100800 */
[----:B----4-:R-:W-:Y:S02]  /*1fa60*/  IADD3.X R223, R223, UR5, RZ, P1, !PT ;  /* 0x00000005dfdf7c10 */ /* 0x010fe40008ffe4ff */
[----:B------:R-:W-:-:S03]  /*1fa70*/  IADD3 R4, P1, R4, UR8, RZ ;  /* 0x0000000804047c10 */ /* 0x000fc6000ff3e0ff */
[----:B------:R0:W-:Y:S04]  /*1fa80*/  STL [R1+0x1008], R223 ;  /* 0x001008df01007387 */ /* 0x0001e80000100800 */
[----:B0-----:R-:W3:Y:S04]  /*1fa90*/  LDL.LU R223, [R1+0xfd8] ;  /* 0x000fd80001df7983 */ /* 0x001ee80000300800 */
[----:B------:R-:W-:Y:S01]  /*1faa0*/  STL [R1+0xfdc], R4 ;  /* 0x000fdc0401007387 */ /* 0x000fe20000100800 */
[----:B--2---:R-:W-:Y:S02]  /*1fab0*/  IADD3.X R224, R224, UR5, RZ, P2, !PT ;  /* 0x00000005e0e07c10 */ /* 0x004fe400097fe4ff */
[----:B------:R-:W-:-:S03]  /*1fac0*/  IADD3 R225, P2, R225, UR8, RZ ;  /* 0x00000008e1e17c10 */ /* 0x000fc6000ff5e0ff */
[----:B------:R0:W-:Y:S01]  /*1fad0*/  STL [R1+0x1000], R224 ;  /* 0x001000e001007387 */ /* 0x0001e20000100800 */
[----:B------:R-:W-:-:S03]  /*1fae0*/  IADD3.X R5, R5, UR5, RZ, P3, !PT ;  /* 0x0000000505057c10 */ /* 0x000fc60009ffe4ff */
[----:B0-----:R-:W2:Y:S01]  /*1faf0*/  LDL.LU R224, [R1+0xfac] ;  /* 0x000fac0001e07983 */ /* 0x001ea20000300800 */
[----:B------:R-:W-:-:S03]  /*1fb00*/  IADD3 R230, P3, R230, UR8, RZ ;  /* 0x00000008e6e67c10 */ /* 0x000fc6000ff7e0ff */
[----:B------:R0:W-:Y:S04]  /*1fb10*/  STL [R1+0xfd4], R225 ;  /* 0x000fd4e101007387 */ /* 0x0001e80000100800 */
[----:B0-----:R-:W4:Y:S01]  /*1fb20*/  LDL.LU R225, [R1+0xfd0] ;  /* 0x000fd00001e17983 */ /* 0x001f220000300800 */
[----:B------:R-:W-:-:S03]  /*1fb30*/  IADD3.X R226, R226, UR5, RZ, P4, !PT ;  /* 0x00000005e2e27c10 */ /* 0x000fc6000a7fe4ff */
[----:B------:R-:W-:Y:S01]  /*1fb40*/  STL [R1+0xff8], R5 ;  /* 0x000ff80501007387 */ /* 0x000fe20000100800 */
[----:B------:R-:W-:-:S03]  /*1fb50*/  IADD3 R227, P4, R227, UR8, RZ ;  /* 0x00000008e3e37c10 */ /* 0x000fc6000ff9e0ff */
[----:B------:R-:W-:Y:S04]  /*1fb60*/  STL [R1+0xfcc], R230 ;  /* 0x000fcce601007387 */ /* 0x000fe80000100800 */
[----:B------:R0:W-:Y:S04]  /*1fb70*/  STL [R1+0xff0], R226 ;  /* 0x000ff0e201007387 */ /* 0x0001e80000100800 */
[----:B0-----:R-:W4:Y:S04]  /*1fb80*/  LDL.LU R226, [R1+0xfa4] ;  /* 0x000fa40001e27983 */ /* 0x001f280000300800 */
[----:B------:R0:W-:Y:S04]  /*1fb90*/  STL [R1+0xfc4], R227 ;  /* 0x000fc4e301007387 */ /* 0x0001e80000100800 */
[----:B0-----:R-:W4:Y:S01]  /*1fba0*/  LDL.LU R227, [R1+0xfc8] ;  /* 0x000fc80001e37983 */ /* 0x001f220000300800 */
[----:B------:R-:W-:-:S05]  /*1fbb0*/  IADD3.X R231, R231, UR5, RZ, P5, !PT ;  /* 0x00000005e7e77c10 */ /* 0x000fca000affe4ff */
[----:B------:R0:W-:Y:S01]  /*1fbc0*/  STL [R1+0xfe8], R231 ;  /* 0x000fe8e701007387 */ /* 0x0001e20000100800 */
[----:B------:R-:W-:-:S03]  /*1fbd0*/  IADD3 R228, P5, R228, UR8, RZ ;  /* 0x00000008e4e47c10 */ /* 0x000fc6000ffbe0ff */
[----:B0-----:R-:W4:Y:S04]  /*1fbe0*/  LDL.LU R231, [R1+0xf9c] ;  /* 0x000f9c0001e77983 */ /* 0x001f280000300800 */
[----:B------:R0:W-:Y:S04]  /*1fbf0*/  STL [R1+0xfbc], R228 ;  /* 0x000fbce401007387 */ /* 0x0001e80000100800 */
[----:B0-----:R-:W4:Y:S01]  /*1fc00*/  LDL.LU R228, [R1+0xfc0] ;  /* 0x000fc00001e47983 */ /* 0x001f220000300800 */
[----:B------:R-:W-:-:S05]  /*1fc10*/  IADD3.X R232, R232, UR5, RZ, P6, !PT ;  /* 0x00000005e8e87c10 */ /* 0x000fca000b7fe4ff */
[----:B------:R0:W-:Y:S04]  /*1fc20*/  STL [R1+0xfe0], R232 ;  /* 0x000fe0e801007387 */ /* 0x0001e80000100800 */
[----:B------:R-:W4:Y:S01]  /*1fc30*/  LDL.LU R234, [R1+0xf94] ;  /* 0x000f940001ea7983 */ /* 0x000f220000300800 */
[----:B------:R-:W-:-:S05]  /*1fc40*/  IADD3 R233, P6, R233, UR8, RZ ;  /* 0x00000008e9e97c10 */ /* 0x000fca000ffde0ff */
[----:B------:R1:W-:Y:S04]  /*1fc50*/  STL [R1+0xfb4], R233 ;  /* 0x000fb4e901007387 */ /* 0x0003e80000100800 */
[----:B0-----:R-:W4:Y:S04]  /*1fc60*/  LDL.LU R232, [R1+0xfb8] ;  /* 0x000fb80001e87983 */ /* 0x001f280000300800 */
[----:B------:R-:W4:Y:S01]  /*1fc70*/  LDL.LU R4, [R1+0xf8c] ;  /* 0x000f8c0001047983 */ /* 0x000f220000300800 */
[----:B---3--:R-:W-:-:S05]  /*1fc80*/  IADD3.X R223, R223, UR5, RZ, P1, !PT ;  /* 0x00000005dfdf7c10 */ /* 0x008fca0008ffe4ff */
[----:B------:R0:W-:Y:S04]  /*1fc90*/  STL [R1+0xfd8], R223 ;  /* 0x000fd8df01007387 */ /* 0x0001e80000100800 */
[----:B-1----:R-:W3:Y:S04]  /*1fca0*/  LDL.LU R233, [R1+0xfb0] ;  /* 0x000fb00001e97983 */ /* 0x002ee80000300800 */
[----:B0-----:R-:W3:Y:S04]  /*1fcb0*/  LDL.LU R223, [R1+0xf84] ;  /* 0x000f840001df7983 */ /* 0x001ee80000300800 */
[----:B------:R-:W3:Y:S01]  /*1fcc0*/  LDL.LU R5, [R1+0xfa8] ;  /* 0x000fa80001057983 */ /* 0x000ee20000300800 */
[----:B--2---:R-:W-:-:S05]  /*1fcd0*/  IADD3 R224, P1, R224, UR8, RZ ;  /* 0x00000008e0e07c10 */ /* 0x004fca000ff3e0ff */
[----:B------:R0:W-:Y:S04]  /*1fce0*/  STL [R1+0xfac], R224 ;  /* 0x000face001007387 */ /* 0x0001e80000100800 */
[----:B------:R-:W2:Y:S01]  /*1fcf0*/  LDL.LU R230, [R1+0xf7c] ;  /* 0x000f7c0001e67983 */ /* 0x000ea20000300800 */
[----:B----4-:R-:W-:-:S05]  /*1fd00*/  IADD3.X R225, R225, UR5, RZ, P2, !PT ;  /* 0x00000005e1e17c10 */ /* 0x010fca00097fe4ff */
[----:B------:R1:W-:Y:S04]  /*1fd10*/  STL [R1+0xfd0], R225 ;  /* 0x000fd0e101007387 */ /* 0x0003e80000100800 */
[----:B0-----:R-:W4:Y:S04]  /*1fd20*/  LDL.LU R224, [R1+0xfa0] ;  /* 0x000fa00001e07983 */ /* 0x001f280000300800 */
[----:B-1----:R-:W4:Y:S01]  /*1fd30*/  LDL.LU R225, [R1+0xf74] ;  /* 0x000f740001e17983 */ /* 0x002f220000300800 */
[----:B------:R-:W-:-:S05]  /*1fd40*/  IADD3 R226, P2, R226, UR8, RZ ;  /* 0x00000008e2e27c10 */ /* 0x000fca000ff5e0ff */
[----:B------:R0:W-:Y:S01]  /*1fd50*/  STL [R1+0xfa4], R226 ;  /* 0x000fa4e201007387 */ /* 0x0001e20000100800 */
[----:B------:R-:W-:-:S03]  /*1fd60*/  IADD3.X R227, R227, UR5, RZ, P3, !PT ;  /* 0x00000005e3e37c10 */ /* 0x000fc60009ffe4ff */
[----:B0-----:R-:W4:Y:S04]  /*1fd70*/  LDL.LU R226, [R1+0xf98] ;  /* 0x000f980001e27983 */ /* 0x001f280000300800 */
[----:B------:R0:W-:Y:S04]  /*1fd80*/  STL [R1+0xfc8], R227 ;  /* 0x000fc8e301007387 */ /* 0x0001e80000100800 */
[----:B0-----:R-:W4:Y:S01]  /*1fd90*/  LDL.LU R227, [R1+0xf6c] ;  /* 0x000f6c0001e37983 */ /* 0x001f220000300800 */
[----:B------:R-:W-:-:S05]  /*1fda0*/  IADD3 R231, P3, R231, UR8, RZ ;  /* 0x00000008e7e77c10 */ /* 0x000fca000ff7e0ff */
[----:B------:R0:W-:Y:S01]  /*1fdb0*/  STL [R1+0xf9c], R231 ;  /* 0x000f9ce701007387 */ /* 0x0001e20000100800 */
[----:B------:R-:W-:-:S03]  /*1fdc0*/  IADD3.X R228, R228, UR5, RZ, P4, !PT ;  /* 0x00000005e4e47c10 */ /* 0x000fc6000a7fe4ff */
[----:B0-----:R-:W4:Y:S04]  /*1fdd0*/  LDL.LU R231, [R1+0xf90] ;  /* 0x000f900001e77983 */ /* 0x001f280000300800 */
[----:B------:R0:W-:Y:S04]  /*1fde0*/  STL [R1+0xfc0], R228 ;  /* 0x000fc0e401007387 */ /* 0x0001e80000100800 */
[----:B0-----:R-:W4:Y:S01]  /*1fdf0*/  LDL.LU R228, [R1+0xf64] ;  /* 0x000f640001e47983 */ /* 0x001f220000300800 */
[----:B------:R-:W-:Y:S02]  /*1fe00*/  IADD3 R234, P4, R234, UR8, RZ ;  /* 0x00000008eaea7c10 */ /* 0x000fe4000ff9e0ff */
[----:B------:R-:W-:-:S03]  /*1fe10*/  IADD3.X R232, R232, UR5, RZ, P5, !PT ;  /* 0x00000005e8e87c10 */ /* 0x000fc6000affe4ff */
[----:B------:R-:W-:Y:S01]  /*1fe20*/  STL [R1+0xf94], R234 ;  /* 0x000f94ea01007387 */ /* 0x000fe20000100800 */
[----:B------:R-:W-:-:S03]  /*1fe30*/  IADD3 R4, P5, R4, UR8, RZ ;  /* 0x0000000804047c10 */ /* 0x000fc6000ffbe0ff */
[----:B------:R0:W-:Y:S04]  /*1fe40*/  STL [R1+0xfb8], R232 ;  /* 0x000fb8e801007387 */ /* 0x0001e80000100800 */
[----:B0-----:R-:W4:Y:S04]  /*1fe50*/  LDL.LU R232, [R1+0xf88] ;  /* 0x000f880001e87983 */ /* 0x001f280000300800 */
[----:B------:R-:W-:Y:S01]  /*1fe60*/  STL [R1+0xf8c], R4 ;  /* 0x000f8c0401007387 */ /* 0x000fe20000100800 */
[----:B---3--:R-:W-:Y:S02]  /*1fe70*/  IADD3.X R233, R233, UR5, RZ, P6, !PT ;  /* 0x00000005e9e97c10 */ /* 0x008fe4000b7fe4ff */
[----:B------:R-:W-:-:S03]  /*1fe80*/  IADD3 R223, P6, R223, UR8, RZ ;  /* 0x00000008dfdf7c10 */ /* 0x000fc6000ffde0ff */
[----:B------:R0:W-:Y:S01]  /*1fe90*/  STL [R1+0xfb0], R233 ;  /* 0x000fb0e901007387 */ /* 0x0001e20000100800 */
[----:B------:R-:W-:-:S03]  /*1fea0*/  IADD3.X R5, R5, UR5, RZ, P1, !PT ;  /* 0x0000000505057c10 */ /* 0x000fc60008ffe4ff */
[----:B0-----:R-:W3:Y:S04]  /*1feb0*/  LDL.LU R233, [R1+0xf5c] ;  /* 0x000f5c0001e97983 */ /* 0x001ee80000300800 */
[----:B------:R0:W-:Y:S04]  /*1fec0*/  STL [R1+0xf84], R223 ;  /* 0x000f84df01007387 */ /* 0x0001e80000100800 */
[----:B0-----:R-:W3:Y:S04]  /*1fed0*/  LDL.LU R223, [R1+0xf80] ;  /* 0x000f800001df7983 */ /* 0x001ee80000300800 */
[----:B------:R-:W-:Y:S01]  /*1fee0*/  STL [R1+0xfa8], R5 ;  /* 0x000fa80501007387 */ /* 0x000fe20000100800 */
[----:B--2---:R-:W-:-:S05]  /*1fef0*/  IADD3 R230, P1, R230, UR8, RZ ;  /* 0x00000008e6e67c10 */ /* 0x004fca000ff3e0ff */
[----:B------:R-:W-:Y:S01]  /*1ff00*/  STL [R1+0xf7c], R230 ;  /* 0x000f7ce601007387 */ /* 0x000fe20000100800 */
[----:B----4-:R-:W-:Y:S02]  /*1ff10*/  IADD3.X R224, R224, UR5, RZ, P2, !PT ;  /* 0x00000005e0e07c10 */ /* 0x010fe400097fe4ff */
[----:B------:R-:W-:-:S03]  /*1ff20*/  IADD3 R225, P2, R225, UR8, RZ ;  /* 0x00000008e1e17c10 */ /* 0x000fc6000ff5e0ff */
[----:B------:R0:W-:Y:S04]  /*1ff30*/  STL [R1+0xfa0], R224 ;  /* 0x000fa0e001007387 */ /* 0x0001e80000100800 */
[----:B0-----:R-:W2:Y:S04]  /*1ff40*/  LDL.LU R224, [R1+0xf54] ;  /* 0x000f540001e07983 */ /* 0x001ea80000300800 */
[----:B------:R0:W-:Y:S01]  /*1ff50*/  STL [R1+0xf74], R225 ;  /* 0x000f74e101007387 */ /* 0x0001e20000100800 */
[----:B------:R-:W-:-:S03]  /*1ff60*/  IADD3.X R226, R226, UR5, RZ, P3, !PT ;  /* 0x00000005e2e27c10 */ /* 0x000fc60009ffe4ff */
[----:B0-----:R-:W4:Y:S04]  /*1ff70*/  LDL.LU R225, [R1+0xf78] ;  /* 0x000f780001e17983 */ /* 0x001f280000300800 */
[----:B------:R0:W-:Y:S01]  /*1ff80*/  STL [R1+0xf98], R226 ;  /* 0x000f98e201007387 */ /* 0x0001e20000100800 */
[----:B------:R-:W-:-:S03]  /*1ff90*/  IADD3 R227, P3, R227, UR8, RZ ;  /* 0x00000008e3e37c10 */ /* 0x000fc6000ff7e0ff */
[----:B0-----:R-:W4:Y:S04]  /*1ffa0*/  LDL.LU R226, [R1+0xf4c] ;  /* 0x000f4c0001e27983 */ /* 0x001f280000300800 */
[----:B------:R0:W-:Y:S04]  /*1ffb0*/  STL [R1+0xf6c], R227 ;  /* 0x000f6ce301007387 */ /* 0x0001e80000100800 */
[----:B0-----:R-:W4:Y:S01]  /*1ffc0*/  LDL.LU R227, [R1+0xf70] ;  /* 0x000f700001e37983 */ /* 0x001f220000300800 */
[----:B------:R-:W-:-:S05]  /*1ffd0*/  IADD3.X R231, R231, UR5, RZ, P4, !PT ;  /* 0x00000005e7e77c10 */ /* 0x000fca000a7fe4ff */
[----:B------:R-:W-:Y:S04]  /*1ffe0*/  STL [R1+0xf90], R231 ;  /* 0x000f90e701007387 */ /* 0x000fe80000100800 */
[----:B------:R-:W4:Y:S01]  /*1fff0*/  LDL.LU R234, [R1+0xf44] ;  /* 0x000f440001ea7983 */ /* 0x000f220000300800 */
[----:B------:R-:W-:-:S05]  /*20000*/  IADD3 R228, P4, R228, UR8, RZ ;  /* 0x00000008e4e47c10 */ /* 0x000fca000ff9e0ff */
[----:B------:R0:W-:Y:S04]  /*20010*/  STL [R1+0xf64], R228 ;  /* 0x000f64e401007387 */ /* 0x0001e80000100800 */
[----:B0-----:R-:W4:Y:S04]  /*20020*/  LDL.LU R228, [R1+0xf68] ;  /* 0x000f680001e47983 */ /* 0x001f280000300800 */
[----:B------:R-:W4:Y:S01]  /*20030*/  LDL.LU R4, [R1+0xf3c] ;  /* 0x000f3c0001047983 */ /* 0x000f220000300800 */
[----:B------:R-:W-:-:S05]  /*20040*/  IADD3.X R232, R232, UR5, RZ, P5, !PT ;  /* 0x00000005e8e87c10 */ /* 0x000fca000affe4ff */
[----:B------:R0:W-:Y:S04]  /*20050*/  STL [R1+0xf88], R232 ;  /* 0x000f88e801007387 */ /* 0x0001e80000100800 */
[----:B------:R-:W4:Y:S04]  /*20060*/  LDL.LU R231, [R1+0xf60] ;  /* 0x000f600001e77983 */ /* 0x000f280000300800 */
[----:B0-----:R-:W4:Y:S04]  /*20070*/  LDL.LU R232, [R1+0xf34] ;  /* 0x000f340001e87983 */ /* 0x001f280000300800 */
[----:B------:R-:W4:Y:S01]  /*20080*/  LDL.LU R5, [R1+0xf58] ;  /* 0x000f580001057983 */ /* 0x000f220000300800 */
[----:B---3--:R-:W-:-:S05]  /*20090*/  IADD3 R233, P5, R233, UR8, RZ ;  /* 0x00000008e9e97c10 */ /* 0x008fca000ffbe0ff */
[----:B------:R0:W-:Y:S04]  /*200a0*/  STL [R1+0xf5c], R233 ;  /* 0x000f5ce901007387 */ /* 0x0001e80000100800 */
[----:B------:R-:W3:Y:S01]  /*200b0*/  LDL.LU R230, [R1+0xf2c] ;  /* 0x000f2c0001e67983 */ /* 0x000ee20000300800 */
[----:B------:R-:W-:-:S05]  /*200c0*/  IADD3.X R223, R223, UR5, RZ, P6, !PT ;  /* 0x00000005dfdf7c10 */ /* 0x000fca000b7fe4ff */
[----:B------:R1:W-:Y:S04]  /*200d0*/  STL [R1+0xf80], R223 ;  /* 0x000f80df01007387 */ /* 0x0003e80000100800 */
[----:B0-----:R-:W3:Y:S04]  /*200e0*/  LDL.LU R233, [R1+0xf50] ;  /* 0x000f500001e97983 */ /* 0x001ee80000300800 */
[----:B-1----:R-:W3:Y:S01]  /*200f0*/  LDL.LU R223, [R1+0xf24] ;  /* 0x000f240001df7983 */ /* 0x002ee20000300800 */
[----:B--2---:R-:W-:-:S05]  /*20100*/  IADD3 R224, P6, R224, UR8, RZ ;  /* 0x00000008e0e07c10 */ /* 0x004fca000ffde0ff */
[----:B------:R0:W-:Y:S01]  /*20110*/  STL [R1+0xf54], R224 ;  /* 0x000f54e001007387 */ /* 0x0001e20000100800 */
[----:B----4-:R-:W-:-:S03]  /*20120*/  IADD3.X R225, R225, UR5, RZ, P1, !PT ;  /* 0x00000005e1e17c10 */ /* 0x010fc60008ffe4ff */
[----:B0-----:R-:W2:Y:S04]  /*20130*/  LDL.LU R224, [R1+0xf48] ;  /* 0x000f480001e07983 */ /* 0x001ea80000300800 */
[----:B------:R0:W-:Y:S01]  /*20140*/  STL [R1+0xf78], R225 ;  /* 0x000f78e101007387 */ /* 0x0001e20000100800 */
[----:B------:R-:W-:-:S03]  /*20150*/  IADD3 R226, P1, R226, UR8, RZ ;  /* 0x00000008e2e27c10 */ /* 0x000fc6000ff3e0ff */
[----:B0-----:R-:W4:Y:S04]  /*20160*/  LDL.LU R225, [R1+0xf1c] ;  /* 0x000f1c0001e17983 */ /* 0x001f280000300800 */
[----:B------:R0:W-:Y:S01]  /*20170*/  STL [R1+0xf4c], R226 ;  /* 0x000f4ce201007387 */ /* 0x0001e20000100800 */
[----:B------:R-:W-:-:S03]  /*20180*/  IADD3.X R227, R227, UR5, RZ, P2, !PT ;  /* 0x00000005e3e37c10 */ /* 0x000fc600097fe4ff */
[----:B0-----:R-:W4:Y:S04]  /*20190*/  LDL.LU R226, [R1+0xf40] ;  /* 0x000f400001e27983 */ /* 0x001f280000300800 */
[----:B------:R0:W-:Y:S04]  /*201a0*/  STL [R1+0xf70], R227 ;  /* 0x000f70e301007387 */ /* 0x0001e80000100800 */
[----:B0-----:R-:W4:Y:S01]  /*201b0*/  LDL.LU R227, [R1+0xf14] ;  /* 0x000f140001e37983 */ /* 0x001f220000300800 */
[----:B------:R-:W-:-:S05]  /*201c0*/  IADD3 R234, P2, R234, UR8, RZ ;  /* 0x00000008eaea7c10 */ /* 0x000fca000ff5e0ff */
[----:B------:R-:W-:Y:S01]  /*201d0*/  STL [R1+0xf44], R234 ;  /* 0x000f44ea01007387 */ /* 0x000fe20000100800 */
[----:B------:R-:W-:-:S05]  /*201e0*/  IADD3.X R228, R228, UR5, RZ, P3, !PT ;  /* 0x00000005e4e47c10 */ /* 0x000fca0009ffe4ff */
[----:B------:R0:W-:Y:S04]  /*201f0*/  STL [R1+0xf68], R228 ;  /* 0x000f68e401007387 */ /* 0x0001e80000100800 */
[----:B0-----:R-:W4:Y:S01]  /*20200*/  LDL.LU R228, [R1+0xf38] ;  /* 0x000f380001e47983 */ /* 0x001f220000300800 */
[----:B------:R-:W-:Y:S02]  /*20210*/  IADD3 R4, P3, R4, UR8, RZ ;  /* 0x0000000804047c10 */ /* 0x000fe4000ff7e0ff */
[----:B------:R-:W-:-:S03]  /*20220*/  IADD3.X R231, R231, UR5, RZ, P4, !PT ;  /* 0x00000005e7e77c10 */ /* 0x000fc6000a7fe4ff */
[----:B------:R-:W-:Y:S01]  /*20230*/  STL [R1+0xf3c], R4 ;  /* 0x000f3c0401007387 */ /* 0x000fe20000100800 */
[----:B------:R-:W-:-:S03]  /*20240*/  IADD3 R232, P4, R232, UR8, RZ ;  /* 0x00000008e8e87c10 */ /* 0x000fc6000ff9e0ff */
[----:B------:R0:W-:Y:S01]  /*20250*/  STL [R1+0xf60], R231 ;  /* 0x000f60e701007387 */ /* 0x0001e20000100800 */
[----:B------:R-:W-:-:S03]  /*20260*/  IADD3.X R5, R5, UR5, RZ, P5, !PT ;  /* 0x0000000505057c10 */ /* 0x000fc6000affe4ff */
[----:B0-----:R-:W4:Y:S04]  /*20270*/  LDL.LU R231, [R1+0xf0c] ;  /* 0x000f0c0001e77983 */ /* 0x001f280000300800 */
[----:B------:R0:W-:Y:S04]  /*20280*/  STL [R1+0xf34], R232 ;  /* 0x000f34e801007387 */ /* 0x0001e80000100800 */
[----:B0-----:R-:W4:Y:S04]  /*20290*/  LDL.LU R232, [R1+0xf30] ;  /* 0x000f300001e87983 */ /* 0x001f280000300800 */
[----:B------:R-:W-:Y:S01]  /*202a0*/  STL [R1+0xf58], R5 ;  /* 0x000f580501007387 */ /* 0x000fe20000100800 */
[----:B---3--:R-:W-:-:S05]  /*202b0*/  IADD3 R230, P5, R230, UR8, RZ ;  /* 0x00000008e6e67c10 */ /* 0x008fca000ffbe0ff */
[----:B------:R-:W-:Y:S01]  /*202c0*/  STL [R1+0xf2c], R230 ;  /* 0x000f2ce601007387 */ /* 0x000fe20000100800 */
[----:B------:R-:W-:Y:S02]  /*202d0*/  IADD3.X R233, R233, UR5, RZ, P6, !PT ;  /* 0x00000005e9e97c10 */ /* 0x000fe4000b7fe4ff */
[----:B------:R-:W-:-:S03]  /*202e0*/  IADD3 R223, P6, R223, UR8, RZ ;  /* 0x00000008dfdf7c10 */ /* 0x000fc6000ffde0ff */
[----:B------:R0:W-:Y:S04]  /*202f0*/  STL [R1+0xf50], R233 ;  /* 0x000f50e901007387 */ /* 0x0001e80000100800 */
[----:B0-----:R-:W3:Y:S04]  /*20300*/  LDL.LU R233, [R1+0xf04] ;  /* 0x000f040001e97983 */ /* 0x001ee80000300800 */
[----:B------:R0:W-:Y:S04]  /*20310*/  STL [R1+0xf24], R223 ;  /* 0x000f24df01007387 */ /* 0x0001e80000100800 */
[----:B0-----:R-:W3:Y:S01]  /*20320*/  LDL.LU R223, [R1+0xf28] ;  /* 0x000f280001df7983 */ /* 0x001ee20000300800 */
[----:B--2---:R-:W-:-:S05]  /*20330*/  IADD3.X R224, R224, UR5, RZ, P1, !PT ;  /* 0x00000005e0e07c10 */ /* 0x004fca0008ffe4ff */
[----:B------:R0:W-:Y:S01]  /*20340*/  STL [R1+0xf48], R224 ;  /* 0x000f48e001007387 */ /* 0x0001e20000100800 */
[----:B----4-:R-:W-:-:S03]  /*20350*/  IADD3 R225, P1, R225, UR8, RZ ;  /* 0x00000008e1e17c10 */ /* 0x010fc6000ff3e0ff */
[----:B0-----:R-:W2:Y:S04]  /*20360*/  LDL.LU R224, [R1+0xefc] ;  /* 0x000efc0001e07983 */ /* 0x001ea80000300800 */
[----:B------:R0:W-:Y:S01]  /*20370*/  STL [R1+0xf1c], R225 ;  /* 0x000f1ce101007387 */ /* 0x0001e20000100800 */
[----:B------:R-:W-:-:S03]  /*20380*/  IADD3.X R226, R226, UR5, RZ, P2, !PT ;  /* 0x00000005e2e27c10 */ /* 0x000fc600097fe4ff */
[----:B0-----:R-:W4:Y:S04]  /*20390*/  LDL.LU R225, [R1+0xf20] ;  /* 0x000f200001e17983 */ /* 0x001f280000300800 */
[----:B------:R0:W-:Y:S04]  /*203a0*/  STL [R1+0xf40], R226 ;  /* 0x000f40e201007387 */ /* 0x0001e80000100800 */
[----:B------:R-:W4:Y:S01]  /*203b0*/  LDL.LU R234, [R1+0xef4] ;  /* 0x000ef40001ea7983 */ /* 0x000f220000300800 */
[----:B------:R-:W-:-:S05]  /*203c0*/  IADD3 R227, P2, R227, UR8, RZ ;  /* 0x00000008e3e37c10 */ /* 0x000fca000ff5e0ff */
[----:B------:R1:W-:Y:S04]  /*203d0*/  STL [R1+0xf14], R227 ;  /* 0x000f14e301007387 */ /* 0x0003e80000100800 */
[----:B0-----:R-:W4:Y:S04]  /*203e0*/  LDL.LU R226, [R1+0xf18] ;  /* 0x000f180001e27983 */ /* 0x001f280000300800 */
[----:B------:R-:W4:Y:S01]  /*203f0*/  LDL.LU R4, [R1+0xeec] ;  /* 0x000eec0001047983 */ /* 0x000f220000300800 */
[----:B------:R-:W-:-:S05]  /*20400*/  IADD3.X R228, R228, UR5, RZ, P3, !PT ;  /* 0x00000005e4e47c10 */ /* 0x000fca0009ffe4ff */
[----:B------:R0:W-:Y:S04]  /*20410*/  STL [R1+0xf38], R228 ;  /* 0x000f38e401007387 */ /* 0x0001e80000100800 */
[----:B-1----:R-:W4:Y:S04]  /*20420*/  LDL.LU R227, [R1+0xf10] ;  /* 0x000f100001e37983 */ /* 0x002f280000300800 */
[----:B0-----:R-:W4:Y:S04]  /*20430*/  LDL.LU R228, [R1+0xee4] ;  /* 0x000ee40001e47983 */ /* 0x001f280000300800 */
[----:B------:R-:W4:Y:S01]  /*20440*/  LDL.LU R5, [R1+0xf08] ;  /* 0x000f080001057983 */ /* 0x000f220000300800 */
[----:B------:R-:W-:-:S05]  /*20450*/  IADD3 R231, P3, R231, UR8, RZ ;  /* 0x00000008e7e77c10 */ /* 0x000fca000ff7e0ff */
[----:B------:R0:W-:Y:S04]  /*20460*/  STL [R1+0xf0c], R231 ;  /* 0x000f0ce701007387 */ /* 0x0001e80000100800 */
[----:B------:R-:W4:Y:S01]  /*20470*/  LDL.LU R230, [R1+0xedc] ;  /* 0x000edc0001e67983 */ /* 0x000f220000300800 */
[----:B------:R-:W-:-:S05]  /*20480*/  IADD3.X R232, R232, UR5, RZ, P4, !PT ;  /* 0x00000005e8e87c10 */ /* 0x000fca000a7fe4ff */
[----:B------:R1:W-:Y:S04]  /*20490*/  STL [R1+0xf30], R232 ;  /* 0x000f30e801007387 */ /* 0x0003e80000100800 */
[----:B0-----:R-:W4:Y:S04]  /*204a0*/  LDL.LU R231, [R1+0xf00] ;  /* 0x000f000001e77983 */ /* 0x001f280000300800 */
[----:B-1----:R-:W4:Y:S01]  /*204b0*/  LDL.LU R232, [R1+0xed4] ;  /* 0x000ed40001e87983 */ /* 0x002f220000300800 */
[----:B---3--:R-:W-:-:S05]  /*204c0*/  IADD3 R233, P4, R233, UR8, RZ ;  /* 0x00000008e9e97c10 */ /* 0x008fca000ff9e0ff */
[----:B------:R0:W-:Y:S01]  /*204d0*/  STL [R1+0xf04], R233 ;  /* 0x000f04e901007387 */ /* 0x0001e20000100800 */
[----:B------:R-:W-:-:S03]  /*204e0*/  IADD3.X R223, R223, UR5, RZ, P5, !PT ;  /* 0x00000005dfdf7c10 */ /* 0x000fc6000affe4ff */
[----:B0-----:R-:W3:Y:S04]  /*204f0*/  LDL.LU R233, [R1+0xef8] ;  /* 0x000ef80001e97983 */ /* 0x001ee80000300800 */
[----:B------:R0:W-:Y:S04]  /*20500*/  STL [R1+0xf28], R223 ;  /* 0x000f28df01007387 */ /* 0x0001e80000100800 */
[----:B0-----:R-:W3:Y:S01]  /*20510*/  LDL.LU R223, [R1+0xecc] ;  /* 0x000ecc0001df7983 */ /* 0x001ee20000300800 */
[----:B--2---:R-:W-:-:S05]  /*20520*/  IADD3 R224, P5, R224, UR8, RZ ;  /* 0x00000008e0e07c10 */ /* 0x004fca000ffbe0ff */
[----:B------:R0:W-:Y:S01]  /*20530*/  STL [R1+0xefc], R224 ;  /* 0x000efce001007387 */ /* 0x0001e20000100800 */
[----:B----4-:R-:W-:-:S03]  /*20540*/  IADD3.X R225, R225, UR5, RZ, P6, !PT ;  /* 0x00000005e1e17c10 */ /* 0x010fc6000b7fe4ff */
[----:B0-----:R-:W2:Y:S04]  /*20550*/  LDL.LU R224, [R1+0xef0] ;  /* 0x000ef00001e07983 */ /* 0x001ea80000300800 */
[----:B------:R0:W-:Y:S01]  /*20560*/  STL [R1+0xf20], R225 ;  /* 0x000f20e101007387 */ /* 0x0001e20000100800 */
[----:B------:R-:W-:-:S03]  /*20570*/  IADD3 R234, P6, R234, UR8, RZ ;  /* 0x00000008eaea7c10 */ /* 0x000fc6000ffde0ff */
[----:B0-----:R-:W4:Y:S01]  /*20580*/  LDL.LU R225, [R1+0xec4] ;  /* 0x000ec40001e17983 */ /* 0x001f220000300800 */
[----:B------:R-:W-:-:S03]  /*20590*/  IADD3.X R226, R226, UR5, RZ, P1, !PT ;  /* 0x00000005e2e27c10 */ /* 0x000fc60008ffe4ff */
[----:B------:R-:W-:Y:S04]  /*205a0*/  STL [R1+0xef4], R234 ;  /* 0x000ef4ea01007387 */ /* 0x000fe80000100800 */
        /* <DEDUP_REMOVED lines=8> */
[----:B------:R-:W-:Y:S02]  /*20630*/  IADD3.X R5, R5, UR5, RZ, P3, !PT ;  /* 0x0000000505057c10 */ /* 0x000fe40009ffe4ff */
[----:B------:R-:W-:Y:S01]  /*20640*/  IADD3 R230, P3, R230, UR8, RZ ;  /* 0x00000008e6e67c10 */ /* 0x000fe2000ff7e0ff */
[----:B------:R0:W-:Y:S04]  /*20650*/  STL [R1+0xee4], R228 ;  /* 0x000ee4e401007387 */ /* 0x0001e80000100800 */
[----:B0-----:R-:W4:Y:S01]  /*20660*/  LDL.LU R228, [R1+0xeb4] ;  /* 0x000eb40001e47983 */ /* 0x001f220000300800 */
[----:B------:R-:W-:-:S03]  /*20670*/  IADD3.X R231, R231, UR5, RZ, P4, !PT ;  /* 0x00000005e7e77c10 */ /* 0x000fc6000a7fe4ff */
[----:B------:R-:W-:Y:S04]  /*20680*/  STL [R1+0xf08], R5 ;  /* 0x000f080501007387 */ /* 0x000fe80000100800 */
[----:B------:R0:W-:Y:S01]  /*20690*/  STL [R1+0xedc], R230 ;  /* 0x000edce601007387 */ /* 0x0001e20000100800 */
[----:B------:R-:W-:-:S03]  /*206a0*/  IADD3 R232, P4, R232, UR8, RZ ;  /* 0x00000008e8e87c10 */ /* 0x000fc6000ff9e0ff */
[----:B0-----:R-:W4:Y:S04]  /*206b0*/  LDL.LU R230, [R1+0xed0] ;  /* 0x000ed00001e67983 */ /* 0x001f280000300800 */
[----:B------:R0:W-:Y:S04]  /*206c0*/  STL [R1+0xf00], R231 ;  /* 0x000f00e701007387 */ /* 0x0001e80000100800 */
[----:B0-----:R-:W4:Y:S04]  /*206d0*/  LDL.LU R231, [R1+0xea4] ;  /* 0x000ea40001e77983 */ /* 0x001f280000300800 */
[----:B------:R0:W-:Y:S04]  /*206e0*/  STL [R1+0xed4], R232 ;  /* 0x000ed4e801007387 */ /* 0x0001e80000100800 */
[----:B0-----:R-:W4:Y:S01]  /*206f0*/  LDL.LU R232, [R1+0xec0] ;  /* 0x000ec00001e87983 */ /* 0x001f220000300800 */
[----:B---3--:R-:W-:-:S05]  /*20700*/  IADD3.X R233, R233, UR5, RZ, P5, !PT ;  /* 0x00000005e9e97c10 */ /* 0x008fca000affe4ff */
[----:B------:R0:W-:Y:S01]  /*20710*/  STL [R1+0xef8], R233 ;  /* 0x000ef8e901007387 */ /* 0x0001e20000100800 */
[----:B------:R-:W-:-:S03]  /*20720*/  IADD3 R223, P5, R223, UR8, RZ ;  /* 0x00000008dfdf7c10 */ /* 0x000fc6000ffbe0ff */
[----:B0-----:R-:W3:Y:S04]  /*20730*/  LDL.LU R233, [R1+0xe94] ;  /* 0x000e940001e97983 */ /* 0x001ee80000300800 */
[----:B------:R0:W-:Y:S01]  /*20740*/  STL [R1+0xecc], R223 ;  /* 0x000eccdf01007387 */ /* 0x0001e20000100800 */
[----:B--2---:R-:W-:-:S05]  /*20750*/  IADD3.X R224, R224, UR5, RZ, P6, !PT ;  /* 0x00000005e0e07c10 */ /* 0x004fca000b7fe4ff */
[----:B------:R1:W-:Y:S04]  /*20760*/  STL [R1+0xef0], R224 ;  /* 0x000ef0e001007387 */ /* 0x0003e80000100800 */
[----:B0-----:R-:W2:Y:S01]  /*20770*/  LDL.LU R223, [R1+0xeb0] ;  /* 0x000eb00001df7983 */ /* 0x001ea20000300800 */
[----:B----4-:R-:W-:-:S05]  /*20780*/  IADD3 R225, P6, R225, UR8, RZ ;  /* 0x00000008e1e17c10 */ /* 0x010fca000ffde0ff */
[----:B------:R-:W-:Y:S04]  /*20790*/  STL [R1+0xec4], R225 ;  /* 0x000ec4e101007387 */ /* 0x000fe80000100800 */
[----:B-1----:R-:W4:Y:S01]  /*207a0*/  LDL.LU R224, [R1+0xe84] ;  /* 0x000e840001e07983 */ /* 0x002f220000300800 */
[----:B------:R-:W-:Y:S02]  /*207b0*/  IADD3.X R226, R226, UR5, RZ, P1, !PT ;  /* 0x00000005e2e27c10 */ /* 0x000fe40008ffe4ff */
[----:B------:R-:W-:-:S05]  /*207c0*/  IADD3 R238, P1, R238, UR8, RZ ;  /* 0x00000008eeee7c10 */ /* 0x000fca000ff3e0ff */
[----:B------:R0:W-:Y:S04]  /*207d0*/  STL [R1+0xebc], R238 ;  /* 0x000ebcee01007387 */ /* 0x0001e80000100800 */
[----:B0-----:R-:W4:Y:S04]  /*207e0*/  LDL.LU R238, [R1+0x13f8] ;  /* 0x0013f80001ee7983 */ /* 0x001f280000300800 */
[----:B------:R0:W-:Y:S04]  /*207f0*/  STL [R1+0xee8], R226 ;  /* 0x000ee8e201007387 */ /* 0x0001e80000100800 */
[----:B------:R-:W4:Y:S04]  /*20800*/  LDL.LU R225, [R1+0xea0] ;  /* 0x000ea00001e17983 */ /* 0x000f280000300800 */
[----:B0-----:R-:W4:Y:S01]  /*20810*/  LDL.LU R226, [R1+0xe74] ;  /* 0x000e740001e27983 */ /* 0x001f220000300800 */
[----:B------:R-:W-:-:S05]  /*20820*/  IADD3.X R227, R227, UR5, RZ, P2, !PT ;  /* 0x00000005e3e37c10 */ /* 0x000fca00097fe4ff */
[----:B------:R0:W-:Y:S04]  /*20830*/  STL [R1+0xee0], R227 ;  /* 0x000ee0e301007387 */ /* 0x0001e80000100800 */
[----:B0-----:R-:W4:Y:S01]  /*20840*/  LDL.LU R227, [R1+0xe90] ;  /* 0x000e900001e37983 */ /* 0x001f220000300800 */
[----:B------:R-:W-:Y:S02]  /*20850*/  IADD3 R228, P2, R228, UR8, RZ ;  /* 0x00000008e4e47c10 */ /* 0x000fe4000ff5e0ff */
[----:B------:R-:W-:Y:S02]  /*20860*/  IADD3.X R237, R237, UR5, RZ, P3, !PT ;  /* 0x00000005eded7c10 */ /* 0x000fe40009ffe4ff */
[----:B------:R-:W-:Y:S01]  /*20870*/  IADD3 R242, P3, R242, UR8, RZ ;  /* 0x00000008f2f27c10 */ /* 0x000fe2000ff7e0ff */
[----:B------:R0:W-:Y:S01]  /*20880*/  STL [R1+0xeb4], R228 ;  /* 0x000eb4e401007387 */ /* 0x0001e20000100800 */
[----:B------:R-:W-:-:S02]  /*20890*/  IADD3.X R241, R241, UR5, RZ, P5, !PT ;  /* 0x00000005f1f17c10 */ /* 0x000fc4000affe4ff */
[----:B------:R-:W-:Y:S01]  /*208a0*/  IADD3 R246, P5, R246, UR8, RZ ;  /* 0x00000008f6f67c10 */ /* 0x000fe2000ffbe0ff */
[----:B0-----:R-:W4:Y:S01]  /*208b0*/  LDL.LU R228, [R1+0xe64] ;  /* 0x000e640001e47983 */ /* 0x001f220000300800 */
[----:B------:R-:W-:-:S03]  /*208c0*/  IADD3.X R230, R230, UR5, RZ, P4, !PT ;  /* 0x00000005e6e67c10 */ /* 0x000fc6000a7fe4ff */
[----:B------:R0:W-:Y:S01]  /*208d0*/  STL [R1+0xed8], R237 ;  /* 0x000ed8ed01007387 */ /* 0x0001e20000100800 */
[----:B------:R-:W-:-:S03]  /*208e0*/  IADD3.X R245, R245, UR5, RZ, P1, !PT ;  /* 0x00000005f5f57c10 */ /* 0x000fc60008ffe4ff */
[----:B0-----:R-:W4:Y:S01]  /*208f0*/  LDL.LU R237, [R1+0x13f4] ;  /* 0x0013f40001ed7983 */ /* 0x001f220000300800 */
[----:B------:R-:W-:-:S03]  /*20900*/  IADD3 R231, P4, R231, UR8, RZ ;  /* 0x00000008e7e77c10 */ /* 0x000fc6000ff9e0ff */
[----:B------:R0:W-:Y:S01]  /*20910*/  STL [R1+0xeac], R242 ;  /* 0x000eacf201007387 */ /* 0x0001e20000100800 */
[----:B------:R-:W-:-:S03]  /*20920*/  IADD3 R250, P1, R250, UR8, RZ ;  /* 0x00000008fafa7c10 */ /* 0x000fc6000ff3e0ff */
[----:B0-----:R-:W4:Y:S04]  /*20930*/  LDL.LU R242, [R1+0x13f0] ;  /* 0x0013f00001f27983 */ /* 0x001f280000300800 */
[----:B------:R-:W-:Y:S01]  /*20940*/  STL [R1+0xed0], R230 ;  /* 0x000ed0e601007387 */ /* 0x000fe20000100800 */
[----:B------:R-:W-:-:S03]  /*20950*/  IADD3.X R232, R232, UR5, RZ, P6, !PT ;  /* 0x00000005e8e87c10 */ /* 0x000fc6000b7fe4ff */
[----:B------:R0:W-:Y:S04]  /*20960*/  STL [R1+0xec8], R241 ;  /* 0x000ec8f101007387 */ /* 0x0001e80000100800 */
[----:B------:R-:W-:Y:S04]  /*20970*/  STL [R1+0xea4], R231 ;  /* 0x000ea4e701007387 */ /* 0x000fe80000100800 */
[----:B0-----:R-:W4:Y:S04]  /*20980*/  LDL.LU R241, [R1+0x13ec] ;  /* 0x0013ec0001f17983 */ /* 0x001f280000300800 */
[----:B------:R0:W-:Y:S01]  /*20990*/  STL [R1+0xe9c], R246 ;  /* 0x000e9cf601007387 */ /* 0x0001e20000100800 */
[----:B------:R-:W-:-:S02]  /*209a0*/  IADD3.X R249, R249, UR5, RZ, P3, !PT ;  /* 0x00000005f9f97c10 */ /* 0x000fc40009ffe4ff */
[----:B------:R-:W-:Y:S01]  /*209b0*/  IADD3 R0, P3, R0, UR8, RZ ;  /* 0x0000000800007c10 */ /* 0x000fe2000ff7e0ff */
[----:B0-----:R-:W4:Y:S04]  /*209c0*/  LDL.LU R246, [R1+0x13e8] ;  /* 0x0013e80001f67983 */ /* 0x001f280000300800 */
[----:B------:R0:W-:Y:S04]  /*209d0*/  STL [R1+0xeb8], R245 ;  /* 0x000eb8f501007387 */ /* 0x0001e80000100800 */
[----:B------:R-:W-:Y:S04]  /*209e0*/  STL [R1+0xec0], R232 ;  /* 0x000ec0e801007387 */ /* 0x000fe80000100800 */
[----:B0-----:R-:W4:Y:S01]  /*209f0*/  LDL.LU R245, [R1+0x13e4] ;  /* 0x0013e40001f57983 */ /* 0x001f220000300800 */
[----:B------:R-:W-:-:S02]  /*20a00*/  IADD3.X R235, R235, UR5, RZ, P5, !PT ;  /* 0x00000005ebeb7c10 */ /* 0x000fc4000affe4ff */
[----:B------:R-:W-:Y:S02]  /*20a10*/  IADD3 R236, P5, R236, UR8, RZ ;  /* 0x00000008ecec7c10 */ /* 0x000fe4000ffbe0ff */
[----:B---3--:R-:W-:-:S05]  /*20a20*/  IADD3 R233, P6, R233, UR8, RZ ;  /* 0x00000008e9e97c10 */ /* 0x008fca000ffde0ff */
[----:B------:R-:W-:Y:S04]  /*20a30*/  STL [R1+0xe94], R233 ;  /* 0x000e94e901007387 */ /* 0x000fe80000100800 */
[----:B------:R0:W-:Y:S04]  /*20a40*/  STL [R1+0xe8c], R250 ;  /* 0x000e8cfa01007387 */ /* 0x0001e80000100800 */
[----:B0-----:R-:W3:Y:S01]  /*20a50*/  LDL.LU R250, [R1+0x13e0] ;  /* 0x0013e00001fa7983 */ /* 0x001ee20000300800 */
[----:B--2---:R-:W-:-:S05]  /*20a60*/  IADD3.X R223, R223, UR5, RZ, P2, !PT ;  /* 0x00000005dfdf7c10 */ /* 0x004fca00097fe4ff */
[----:B------:R-:W-:Y:S01]  /*20a70*/  STL [R1+0xeb0], R223 ;  /* 0x000eb0df01007387 */ /* 0x000fe20000100800 */
[----:B----4-:R-:W-:-:S05]  /*20a80*/  IADD3 R224, P2, R224, UR8, RZ ;  /* 0x00000008e0e07c10 */ /* 0x010fca000ff5e0ff */
[----:B------:R-:W-:Y:S04]  /*20a90*/  STL [R1+0xe84], R224 ;  /* 0x000e84e001007387 */ /* 0x000fe80000100800 */
[----:B------:R0:W-:Y:S04]  /*20aa0*/  STL [R1+0xea8], R249 ;  /* 0x000ea8f901007387 */ /* 0x0001e80000100800 */
[----:B0-----:R-:W2:Y:S04]  /*20ab0*/  LDL.LU R249, [R1+0x13dc] ;  /* 0x0013dc0001f97983 */ /* 0x001ea80000300800 */
[----:B------:R0:W-:Y:S04]  /*20ac0*/  STL [R1+0xe7c], R0 ;  /* 0x000e7c0001007387 */ /* 0x0001e80000100800 */
[----:B0-----:R-:W4:Y:S01]  /*20ad0*/  LDL.LU R0, [R1+0x13d8] ;  /* 0x0013d80001007983 */ /* 0x001f220000300800 */
[----:B------:R-:W-:-:S02]  /*20ae0*/  IADD3.X R225, R225, UR5, RZ, P4, !PT ;  /* 0x00000005e1e17c10 */ /* 0x000fc4000a7fe4ff */
[----:B------:R-:W-:-:S03]  /*20af0*/  IADD3 R226, P4, R226, UR8, RZ ;  /* 0x00000008e2e27c10 */ /* 0x000fc6000ff9e0ff */
[----:B------:R-:W-:Y:S04]  /*20b00*/  STL [R1+0xea0], R225 ;  /* 0x000ea0e101007387 */ /* 0x000fe80000100800 */
[----:B------:R-:W-:Y:S04]  /*20b10*/  STL [R1+0xe74], R226 ;  /* 0x000e74e201007387 */ /* 0x000fe80000100800 */
[----:B------:R0:W-:Y:S04]  /*20b20*/  STL [R1+0xe98], R235 ;  /* 0x000e98eb01007387 */ /* 0x0001e80000100800 */
[----:B0-----:R-:W3:Y:S04]  /*20b30*/  LDL.LU R235, [R1+0x13d4] ;  /* 0x0013d40001eb7983 */ /* 0x001ee80000300800 */
[----:B------:R0:W-:Y:S04]  /*20b40*/  STL [R1+0xe6c], R236 ;  /* 0x000e6cec01007387 */ /* 0x0001e80000100800 */
[----:B0-----:R-:W2:Y:S01]  /*20b50*/  LDL.LU R236, [R1+0x13d0] ;  /* 0x0013d00001ec7983 */ /* 0x001ea20000300800 */
[----:B------:R-:W-:-:S02]  /*20b60*/  IADD3.X R2, R2, UR5, RZ, P1, !PT ;  /* 0x0000000502027c10 */ /* 0x000fc40008ffe4ff */
[----:B------:R-:W-:-:S03]  /*20b70*/  IADD3.X R227, R227, UR5, RZ, P6, !PT ;  /* 0x00000005e3e37c10 */ /* 0x000fc6000b7fe4ff */
[----:B------:R0:W-:Y:S04]  /*20b80*/  STL [R1+0xe88], R2 ;  /* 0x000e880201007387 */ /* 0x0001e80000100800 */
[----:B------:R-:W-:Y:S04]  /*20b90*/  STL [R1+0xe90], R227 ;  /* 0x000e90e301007387 */ /* 0x000fe80000100800 */
[----:B0-----:R-:W4:Y:S01]  /*20ba0*/  LDL.LU R2, [R1+0x13cc] ;  /* 0x0013cc0001027983 */ /* 0x001f220000300800 */
[----:B------:R-:W-:Y:S02]  /*20bb0*/  IADD3 R228, P6, R228, UR8, RZ ;  /* 0x00000008e4e47c10 */ /* 0x000fe4000ffde0ff */
[----:B------:R-:W-:-:S03]  /*20bc0*/  IADD3 R222, P1, R222, UR8, RZ ;  /* 0x00000008dede7c10 */ /* 0x000fc6000ff3e0ff */
[----:B------:R-:W-:Y:S01]  /*20bd0*/  STL [R1+0xe64], R228 ;  /* 0x000e64e401007387 */ /* 0x000fe20000100800 */
[----:B------:R-:W-:Y:S01]  /*20be0*/  WARPGROUP.ARRIVE ;  /* 0x00000000000079c5 */ /* 0x000fe20000000000 */
[----:B------:R-:W-:Y:S01]  /*20bf0*/  UMOV UR40, UR16 ;  /* 0x0000001000287c82 */ /* 0x000fe20008000000 */
[----:B------:R-:W-:Y:S01]  /*20c00*/  UMOV UR41, UR17 ;  /* 0x0000001100297c82 */ /* 0x000fe20008000000 */
[----:B------:R-:W-:Y:S01]  /*20c10*/  UMOV UR42, UR14 ;  /* 0x0000000e002a7c82 */ /* 0x000fe20008000000 */
[----:B------:R-:W-:Y:S02]  /*20c20*/  UMOV UR43, UR15 ;  /* 0x0000000f002b7c82 */ /* 0x000fe40008000000 */
[----:B------:R-:W-:Y:S01]  /*20c30*/  QGMMA.64x256x32.F32.E5M2.E5M2 R24, gdesc[UR40], R24, gsb0 ;  /* 0x03e00000281879f3 */ /* 0x000fe20008003818 */
[----:B------:R-:W-:Y:S02]  /*20c40*/  IADD3.X R3, R3, UR5, RZ, P3, !PT ;  /* 0x0000000503037c10 */ /* 0x000fe40009ffe4ff */
[----:B------:R-:W-:-:S02]  /*20c50*/  IADD3 R221, P3, R221, UR8, RZ ;  /* 0x00000008dddd7c10 */ /* 0x000fc4000ff7e0ff */
[----:B--2---:R-:W-:Y:S02]  /*20c60*/  IADD3.X R236, R236, UR5, RZ, P2, !PT ;  /* 0x00000005ecec7c10 */ /* 0x004fe400097fe4ff */
[----:B---3--:R-:W-:-:S03]  /*20c70*/  IADD3 R235, P2, R235, UR8, RZ ;  /* 0x00000008ebeb7c10 */ /* 0x008fc6000ff5e0ff */
[----:B------:R0:W-:Y:S04]  /*20c80*/  STL [R1+0xe80], R236 ;  /* 0x000e80ec01007387 */ /* 0x0001e80000100800 */
[----:B0-----:R-:W2:Y:S04]  /*20c90*/  LDL.LU R236, [R1+0x13c8] ;  /* 0x0013c80001ec7983 */ /* 0x001ea80000300800 */
[----:B------:R-:W-:Y:S04]  /*20ca0*/  STL [R1+0xe5c], R222 ;  /* 0x000e5cde01007387 */ /* 0x000fe80000100800 */
[----:B------:R0:W-:Y:S04]  /*20cb0*/  STL [R1+0xe54], R235 ;  /* 0x000e54eb01007387 */ /* 0x0001e80000100800 */
[----:B0-----:R-:W3:Y:S01]  /*20cc0*/  LDL.LU R235, [R1+0x13c4] ;  /* 0x0013c40001eb7983 */ /* 0x001ee20000300800 */
[----:B----4-:R-:W-:-:S02]  /*20cd0*/  IADD3.X R2, R2, UR5, RZ, P4, !PT ;  /* 0x0000000502027c10 */ /* 0x010fc4000a7fe4ff */
[----:B------:R-:W-:Y:S01]  /*20ce0*/  IADD3 R0, P4, R0, UR8, RZ ;  /* 0x0000000800007c10 */ /* 0x000fe2000ff9e0ff */
[----:B------:R0:W-:Y:S01]  /*20cf0*/  STL [R1+0xe78], R3 ;  /* 0x000e780301007387 */ /* 0x0001e20000100800 */
[----:B------:R-:W-:Y:S02]  /*20d00*/  IADD3.X R219, R219, UR5, RZ, P5, !PT ;  /* 0x00000005dbdb7c10 */ /* 0x000fe4000affe4ff */
[----:B------:R-:W-:Y:S02]  /*20d10*/  IADD3 R218, P5, R218, UR8, RZ ;  /* 0x00000008dada7c10 */ /* 0x000fe4000ffbe0ff */
[----:B------:R-:W-:Y:S01]  /*20d20*/  IADD3.X R217, R217, UR5, RZ, P6, !PT ;  /* 0x00000005d9d97c10 */ /* 0x000fe2000b7fe4ff */
[----:B0-----:R0:W5:Y:S01]  /*20d30*/  LDL.LU R3, [R1+0x13c0] ;  /* 0x0013c00001037983 */ /* 0x0011620000300800 */
[----:B------:R-:W-:-:S03]  /*20d40*/  IADD3 R215, P6, R215, UR8, RZ ;  /* 0x00000008d7d77c10 */ /* 0x000fc6000ffde0ff */
[----:B------:R1:W-:Y:S01]  /*20d50*/  STL [R1+0xe70], R2 ;  /* 0x000e700201007387 */ /* 0x0003e20000100800 */
[----:B------:R-:W-:Y:S02]  /*20d60*/  IADD3.X R214, R214, UR5, RZ, P1, !PT ;  /* 0x00000005d6d67c10 */ /* 0x000fe40008ffe4ff */
[----:B------:R-:W-:Y:S02]  /*20d70*/  IADD3 R213, P1, R213, UR8, RZ ;  /* 0x00000008d5d57c10 */ /* 0x000fe4000ff3e0ff */
[----:B------:R-:W-:Y:S01]  /*20d80*/  IADD3.X R211, R211, UR5, RZ, P2, !PT ;  /* 0x00000005d3d37c10 */ /* 0x000fe200097fe4ff */
[----:B-1----:R0:W5:Y:S04]  /*20d90*/  LDL.LU R2, [R1+0x13bc] ;  /* 0x0013bc0001027983 */ /* 0x0021680000300800 */
[----:B------:R-:W-:Y:S04]  /*20da0*/  STL [R1+0xe4c], R221 ;  /* 0x000e4cdd01007387 */ /* 0x000fe80000100800 */
[----:B------:R1:W-:Y:S01]  /*20db0*/  STL [R1+0xe44], R0 ;  /* 0x000e440001007387 */ /* 0x0003e20000100800 */
[----:B------:R-:W-:-:S02]  /*20dc0*/  IADD3 R210, P2, R210, UR8, RZ ;  /* 0x00000008d2d27c10 */ /* 0x000fc4000ff5e0ff */
[----:B------:R-:W-:Y:S02]  /*20dd0*/  IADD3.X R209, R209, UR5, RZ, P3, !PT ;  /* 0x00000005d1d17c10 */ /* 0x000fe40009ffe4ff */
[----:B------:R-:W-:Y:S01]  /*20de0*/  IADD3 R207, P3, R207, UR8, RZ ;  /* 0x00000008cfcf7c10 */ /* 0x000fe2000ff7e0ff */
[----:B-1----:R0:W5:Y:S04]  /*20df0*/  LDL.LU R0, [R1+0x13b8] ;  /* 0x0013b80001007983 */ /* 0x0021680000300800 */
[----:B------:R0:W-:Y:S04]  /*20e00*/  STL [R1+0xe68], R219 ;  /* 0x000e68db01007387 */ /* 0x0001e80000100800 */
[----:B------:R0:W-:Y:S01]  /*20e10*/  STL [R1+0xe3c], R218 ;  /* 0x000e3cda01007387 */ /* 0x0001e20000100800 */
[----:B------:R-:W-:-:S03]  /*20e20*/  IADD3.X R206, R206, UR5, RZ, P4, !PT ;  /* 0x00000005cece7c10 */ /* 0x000fc6000a7fe4ff */
[----:B------:R0:W-:Y:S01]  /*20e30*/  STL [R1+0xe60], R217 ;  /* 0x000e60d901007387 */ /* 0x0001e20000100800 */
[----:B------:R-:W-:-:S03]  /*20e40*/  IADD3 R205, P4, R205, UR8, RZ ;  /* 0x00000008cdcd7c10 */ /* 0x000fc6000ff9e0ff */
        /* <DEDUP_REMOVED lines=20> */
[----:B------:R0:W-:Y:S04]  /*20f90*/  STL [R1+0xe0c], R202 ;  /* 0x000e0cca01007387 */ /* 0x0001e80000100800 */
[----:B------:R0:W-:Y:S04]  /*20fa0*/  STL [R1+0xe30], R201 ;  /* 0x000e30c901007387 */ /* 0x0001e80000100800 */
[----:B------:R0:W-:Y:S04]  /*20fb0*/  STL [R1+0xe04], R199 ;  /* 0x000e04c701007387 */ /* 0x0001e80000100800 */
[----:B------:R0:W-:Y:S04]  /*20fc0*/  STL [R1+0xe28], R198 ;  /* 0x000e28c601007387 */ /* 0x0001e80000100800 */
[----:B------:R0:W-:Y:S04]  /*20fd0*/  STL [R1+0xe20], R197 ;  /* 0x000e20c501007387 */ /* 0x0001e80000100800 */
[----:B------:R0:W-:Y:S04]  /*20fe0*/  STL [R1+0xe18], R195 ;  /* 0x000e18c301007387 */ /* 0x0001e80000100800 */
[----:B------:R0:W-:Y:S04]  /*20ff0*/  STL [R1+0xe10], R194 ;  /* 0x000e10c201007387 */ /* 0x0001e80000100800 */
[----:B------:R0:W-:Y:S04]  /*21000*/  STL [R1+0xe08], R193 ;  /* 0x000e08c101007387 */ /* 0x0001e80000100800 */
[----:B------:R0:W-:Y:S01]  /*21010*/  STL [R1+0xe00], R191 ;  /* 0x000e00bf01007387 */ /* 0x0001e20000100800 */
[----:B------:R-:W-:-:S02]  /*21020*/  IADD3 R252, P1, R252, UR8, RZ ;  /* 0x00000008fcfc7c10 */ /* 0x000fc4000ff3e0ff */
[----:B------:R-:W-:Y:S02]  /*21030*/  IADD3 R250, P2, R250, UR8, RZ ;  /* 0x00000008fafa7c10 */ /* 0x000fe4000ff5e0ff */
[----:B------:R-:W-:Y:S02]  /*21040*/  IADD3 R248, P3, R248, UR8, RZ ;  /* 0x00000008f8f87c10 */ /* 0x000fe4000ff7e0ff */
[----:B------:R-:W-:Y:S02]  /*21050*/  IADD3.X R251, R251, UR5, RZ, P1, !PT ;  /* 0x00000005fbfb7c10 */ /* 0x000fe40008ffe4ff */
[----:B------:R-:W-:Y:S02]  /*21060*/  IADD3.X R249, R249, UR5, RZ, P2, !PT ;  /* 0x00000005f9f97c10 */ /* 0x000fe400097fe4ff */
[----:B------:R-:W-:Y:S02]  /*21070*/  IADD3.X R247, R247, UR5, RZ, P3, !PT ;  /* 0x00000005f7f77c10 */ /* 0x000fe40009ffe4ff */
[----:B------:R-:W-:-:S02]  /*21080*/  IADD3 R246, P4, R246, UR8, RZ ;  /* 0x00000008f6f67c10 */ /* 0x000fc4000ff9e0ff */
[----:B------:R-:W-:Y:S02]  /*21090*/  IADD3 R244, P5, R244, UR8, RZ ;  /* 0x00000008f4f47c10 */ /* 0x000fe4000ffbe0ff */
[----:B------:R-:W-:Y:S02]  /*210a0*/  IADD3 R242, P6, R242, UR8, RZ ;  /* 0x00000008f2f27c10 */ /* 0x000fe4000ffde0ff */
[----:B------:R-:W-:Y:S02]  /*210b0*/  IADD3 R240, P1, R240, UR8, RZ ;  /* 0x00000008f0f07c10 */ /* 0x000fe4000ff3e0ff */
[----:B------:R-:W-:Y:S01]  /*210c0*/  IADD3 R238, P2, R238, UR8, RZ ;  /* 0x00000008eeee7c10 */ /* 0x000fe2000ff5e0ff */
[----:B------:R-:W-:Y:S02]  /*210d0*/  WARPGROUP.DEPBAR.LE gsb0, 0x0 ;  /* 0x00008000000079c5 */ /* 0x000fe40000010000 */
[----:B------:R-:W-:Y:S02]  /*210e0*/  IADD3.X R245, R245, UR5, RZ, P4, !PT ;  /* 0x00000005f5f57c10 */ /* 0x000fe4000a7fe4ff */
[----:B------:R-:W-:-:S02]  /*210f0*/  IADD3.X R243, R243, UR5, RZ, P5, !PT ;  /* 0x00000005f3f37c10 */ /* 0x000fc4000affe4ff */
[----:B------:R-:W-:Y:S02]  /*21100*/  IADD3.X R241, R241, UR5, RZ, P6, !PT ;  /* 0x00000005f1f17c10 */ /* 0x000fe4000b7fe4ff */
[----:B------:R-:W-:Y:S02]  /*21110*/  IADD3.X R239, R239, UR5, RZ, P1, !PT ;  /* 0x00000005efef7c10 */ /* 0x000fe40008ffe4ff */
[----:B------:R-:W-:Y:S02]  /*21120*/  IADD3.X R237, R237, UR5, RZ, P2, !PT ;  /* 0x00000005eded7c10 */ /* 0x000fe400097fe4ff */
[----:B--2---:R-:W-:-:S04]  /*21130*/  IADD3 R236, P3, R236, UR8, RZ ;  /* 0x00000008ecec7c10 */ /* 0x004fc8000ff7e0ff */
[----:B---3--:R-:W-:Y:S01]  /*21140*/  IADD3.X R235, R235, UR5, RZ, P3, !PT ;  /* 0x00000005ebeb7c10 */ /* 0x008fe20009ffe4ff */
[----:B0-----:R-:W-:Y:S08]  /*21150*/  @P0 BRA `(.L_x_1) ;  /* 0xffffff0c00240947 */ /* 0x001ff0000383ffff */
.L_x_0:
[----:B------:R-:W3:Y:S01]  /*21160*/  LDL.LU R167, [R1+0xc3c] ;  /* 0x000c3c0001a77983 */ /* 0x000ee20000300800 */
[----:B------:R-:W-:Y:S01]  /*21170*/  MOV R9, UR59 ;  /* 0x0000003b00097c02 */ /* 0x000fe20008000f00 */
[----:B------:R-:W-:Y:S01]  /*21180*/  ULDC UR5, c[0x0][0x244] ;  /* 0x0000910000057ab9 */ /* 0x000fe20000000800 */
[----:B------:R-:W-:Y:S01]  /*21190*/  ULDC.64 UR10, c[0x0][0x228] ;  /* 0x00008a00000a7ab9 */ /* 0x000fe20000000a00 */
[----:B------:R-:W4:Y:S01]  /*211a0*/  LDL.LU R166, [R1+0xc40] ;  /* 0x000c400001a67983 */ /* 0x000f220000300800 */
[----:B------:R-:W-:Y:S01]  /*211b0*/  ULDC.64 UR6, c[0x0][0x228] ;  /* 0x00008a0000067ab9 */ /* 0x000fe20000000a00 */
[----:B------:R-:W-:Y:S01]  /*211c0*/  ULDC.64 UR8, c[0x0][0x228] ;  /* 0x00008a0000087ab9 */ /* 0x000fe20000000a00 */
[----:B------:R-:W-:Y:S01]  /*211d0*/  ULDC.64 UR12, c[0x0][0x220] ;  /* 0x00008800000c7ab9 */ /* 0x000fe20000000a00 */
[----:B------:R-:W4:Y:S01]  /*211e0*/  LDL.LU R165, [R1+0xc44] ;  /* 0x000c440001a57983 */ /* 0x000f220000300800 */
[----:B------:R-:W-:Y:S01]  /*211f0*/  MOV R14, UR4 ;  /* 0x00000004000e7c02 */ /* 0x000fe20008000f00 */
[----:B------:R-:W-:Y:S01]  /*21200*/  ULDC.64 UR14, c[0x0][0x228] ;  /* 0x00008a00000e7ab9 */ /* 0x000fe20000000a00 */
[----:B------:R-:W-:Y:S01]  /*21210*/  MOV R10, UR58 ;  /* 0x0000003a000a7c02 */ /* 0x000fe20008000f00 */
[----:B------:R-:W4:Y:S01]  /*21220*/  LDL.LU R164, [R1+0xc48] ;  /* 0x000c480001a47983 */ /* 0x000f220000300800 */
[----:B------:R-:W-:Y:S01]  /*21230*/  LOP3.LUT R250, R250, 0xfffffdff, RZ, 0xc0, !PT ;  /* 0xfffffdfffafa7812 */ /* 0x000fe200078ec0ff */
[----:B------:R-:W-:Y:S01]  /*21240*/  ULDC.64 UR18, c[0x0][0x228] ;  /* 0x00008a0000127ab9 */ /* 0x000fe20000000a00 */
[----:B------:R-:W-:Y:S01]  /*21250*/  ULDC.64 UR16, c[0x0][0x228] ;  /* 0x00008a0000107ab9 */ /* 0x000fe20000000a00 */
[----:B------:R-:W4:Y:S01]  /*21260*/  LDL.LU R163, [R1+0xc4c] ;  /* 0x000c4c0001a37983 */ /* 0x000f220000300800 */
[----:B------:R-:W-:Y:S01]  /*21270*/  ULDC.64 UR36, c[0x0][0x228] ;  /* 0x00008a0000247ab9 */ /* 0x000fe20000000a00 */
[----:B------:R-:W-:Y:S01]  /*21280*/  ULDC.64 UR28, c[0x0][0x228] ;  /* 0x00008a00001c7ab9 */ /* 0x000fe20000000a00 */
[C---:B-----5:R-:W-:Y:S01]  /*21290*/  VIADD R185, R0.reuse, 0x13c ;  /* 0x0000013c00b97836 */ /* 0x060fe20000000000 */
[----:B------:R-:W4:Y:S01]  /*212a0*/  LDL.LU R162, [R1+0xc50] ;  /* 0x000c500001a27983 */ /* 0x000f220000300800 */
[----:B------:R-:W-:Y:S01]  /*212b0*/  ULDC.64 UR22, c[0x0][0x228] ;  /* 0x00008a0000167ab9 */ /* 0x000fe20000000a00 */
[C---:B------:R-:W-:Y:S01]  /*212c0*/  VIADD R184, R0.reuse, 0x13a ;  /* 0x0000013a00b87836 */ /* 0x040fe20000000000 */
[----:B------:R-:W-:Y:S01]  /*212d0*/  ULDC.64 UR34, c[0x0][0x228] ;  /* 0x00008a0000227ab9 */ /* 0x000fe20000000a00 */
[----:B------:R-:W4:Y:S01]  /*212e0*/  LDL.LU R161, [R1+0xc54] ;  /* 0x000c540001a17983 */ /* 0x000f220000300800 */
[C---:B------:R-:W-:Y:S01]  /*212f0*/  VIADD R183, R0.reuse, 0x138 ;  /* 0x0000013800b77836 */ /* 0x040fe20000000000 */
[----:B------:R-:W-:Y:S01]  /*21300*/  ULDC.64 UR26, c[0x0][0x228] ;  /* 0x00008a00001a7ab9 */ /* 0x000fe20000000a00 */
[C---:B------:R-:W-:Y:S01]  /*21310*/  VIADD R182, R0.reuse, 0x136 ;  /* 0x0000013600b67836 */ /* 0x040fe20000000000 */
        /* <DEDUP_REMOVED lines=13> */
[----:B------:R-:W-:Y:S01]  /*213f0*/  VIADD R175, R0, 0x128 ;  /* 0x0000012800af7836 */ /* 0x000fe20000000000 */
[----:B------:R-:W-:-:S02]  /*21400*/  ULDC.64 UR30, c[0x0][0x228] ;  /* 0x00008a00001e7ab9 */ /* 0x000fc40000000a00 */
[----:B------:R-:W4:Y:S04]  /*21410*/  LDL.LU R156, [R1+0xc68] ;  /* 0x000c6800019c7983 */ /* 0x000f280000300800 */
        /* <DEDUP_REMOVED lines=13> */
[----:B--2---:R-:W2:Y:S04]  /*214f0*/  LDL.LU R7, [R1+0xc04] ;  /* 0x000c040001077983 */ /* 0x004ea80000300800 */
[----:B------:R-:W2:Y:S04]  /*21500*/  LDL.LU R6, [R1+0xc30] ;  /* 0x000c300001067983 */ /* 0x000ea80000300800 */
[----:B------:R-:W2:Y:S04]  /*21510*/  LDL.LU R5, [R1+0xc34] ;  /* 0x000c340001057983 */ /* 0x000ea80000300800 */
[----:B------:R-:W2:Y:S04]  /*21520*/  LDL.LU R4, [R1+0xc38] ;  /* 0x000c380001047983 */ /* 0x000ea80000300800 */
        /* <DEDUP_REMOVED lines=25> */
[----:B------:R0:W-:Y:S04]  /*216c0*/  STL [R1+0xfe4], R9 ;  /* 0x000fe40901007387 */ /* 0x0001e80000100800 */
[----:B0-----:R-:W2:Y:S01]  /*216d0*/  LDL.LU R9, [R1+0x13b4] ;  /* 0x0013b40001097983 */ /* 0x001ea20000300800 */
[----:B------:R-:W-:Y:S01]  /*216e0*/  UMOV UR4, UR7 ;  /* 0x0000000700047c82 */ /* 0x000fe20008000000 */
[----:B------:R-:W-:Y:S01]  /*216f0*/  UMOV UR60, UR6 ;  /* 0x00000006003c7c82 */ /* 0x000fe20008000000 */
[----:B------:R-:W-:Y:S01]  /*21700*/  ULDC.64 UR6, c[0x0][0x220] ;  /* 0x0000880000067ab9 */ /* 0x000fe20000000a00 */
[----:B------:R0:W-:Y:S01]  /*21710*/  STL [R1+0xfe8], R10 ;  /* 0x000fe80a01007387 */ /* 0x0001e20000100800 */
[----:B------:R-:W-:Y:S01]  /*21720*/  LOP3.LUT R236, R236, 0x7fffffff, RZ, 0xc0, !PT ;  /* 0x7fffffffecec7812 */ /* 0x000fe200078ec0ff */
[----:B------:R-:W-:Y:S01]  /*21730*/  UMOV UR61, UR17 ;  /* 0x00000011003d7c82 */ /* 0x000fe20008000000 */
[----:B------:R-:W-:Y:S01]  /*21740*/  LOP3.LUT R235, R235, 0x7fffffff, RZ, 0xc0, !PT ;  /* 0x7fffffffebeb7812 */ /* 0x000fe200078ec0ff */
[----:B------:R1:W-:Y:S01]  /*21750*/  STL [R1+0x13b8], R14 ;  /* 0x0013b80e01007387 */ /* 0x0003e20000100800 */
[C---:B------:R-:W-:Y:S01]  /*21760*/  VIADD R174, R0.reuse, 0x126 ;  /* 0x0000012600ae7836 */ /* 0x040fe20000000000 */
[----:B------:R-:W-:Y:S01]  /*21770*/  MOV R187, UR61 ;  /* 0x0000003d00bb7c02 */ /* 0x000fe20008000f00 */
[----:B------:R-:W-:Y:S01]  /*21780*/  VIADD R173, R0, 0x124 ;  /* 0x0000012400ad7836 */ /* 0x000fe20000000000 */
[----:B------:R-:W-:Y:S01]  /*21790*/  LOP3.LUT R234, R234, 0x7fffffff, RZ, 0xc0, !PT ;  /* 0x7fffffffeaea7812 */ /* 0x000fe200078ec0ff */
[C---:B------:R-:W-:Y:S01]  /*217a0*/  VIADD R172, R0.reuse, 0x122 ;  /* 0x0000012200ac7836 */ /* 0x040fe20000000000 */
[----:B------:R-:W-:Y:S01]  /*217b0*/  MOV R186, UR60 ;  /* 0x0000003c00ba7c02 */ /* 0x000fe20008000f00 */
[C---:B------:R-:W-:Y:S01]  /*217c0*/  VIADD R15, R0.reuse, 0xe8 ;  /* 0x000000e8000f7836 */ /* 0x040fe20000000000 */
[----:B------:R-:W-:Y:S01]  /*217d0*/  LOP3.LUT R233, R233, 0xbfffffff, RZ, 0xc0, !PT ;  /* 0xbfffffffe9e97812 */ /* 0x000fe200078ec0ff */
[----:B------:R-:W-:Y:S01]  /*217e0*/  VIADD R13, R0, 0xe6 ;  /* 0x000000e6000d7836 */ /* 0x000fe20000000000 */
[----:B------:R-:W-:Y:S01]  /*217f0*/  LOP3.LUT R232, R232, 0xbfffffff, RZ, 0xc0, !PT ;  /* 0xbfffffffe8e87812 */ /* 0x000fe200078ec0ff */
[C---:B------:R-:W-:Y:S01]  /*21800*/  VIADD R12, R0.reuse, 0xe4 ;  /* 0x000000e4000c7836 */ /* 0x040fe20000000000 */
[----:B------:R-:W-:Y:S01]  /*21810*/  LOP3.LUT R231, R231, 0xbfffffff, RZ, 0xc0, !PT ;  /* 0xbfffffffe7e77812 */ /* 0x000fe200078ec0ff */
[----:B------:R-:W-:Y:S01]  /*21820*/  VIADD R11, R0, 0xe2 ;  /* 0x000000e2000b7836 */ /* 0x000fe20000000000 */
[----:B------:R-:W-:Y:S01]  /*21830*/  LOP3.LUT R230, R230, 0xbfffffff, RZ, 0xc0, !PT ;  /* 0xbfffffffe6e67812 */ /* 0x000fe200078ec0ff */
[----:B0-----:R-:W-:Y:S01]  /*21840*/  VIADD R10, R0, 0xe0 ;  /* 0x000000e0000a7836 */ /* 0x001fe20000000000 */
[----:B------:R-:W-:-:S02]  /*21850*/  LOP3.LUT R229, R229, 0xbfffffff, RZ, 0xc0, !PT ;  /* 0xbfffffffe5e57812 */ /* 0x000fc400078ec0ff */
[----:B------:R-:W-:Y:S01]  /*21860*/  LOP3.LUT R228, R228, 0xffbfffff, RZ, 0xc0, !PT ;  /* 0xffbfffffe4e47812 */ /* 0x000fe200078ec0ff */
[----:B---3--:R-:W-:Y:S02]  /*21870*/  IMAD.MOV.U32 R168, RZ, RZ, R167 ;  /* 0x000000ffffa87224 */ /* 0x008fe400078e00a7 */
[----:B----4-:R-:W-:Y:S02]  /*21880*/  IMAD.MOV.U32 R167, RZ, RZ, R166 ;  /* 0x000000ffffa77224 */ /* 0x010fe400078e00a6 */
        /* <DEDUP_REMOVED lines=47> */
[----:B--2---:R-:W-:Y:S02]  /*21b80*/  IMAD.MOV.U32 R8, RZ, RZ, R7 ;  /* 0x000000ffff087224 */ /* 0x004fe400078e0007 */
[----:B------:R-:W-:Y:S02]  /*21b90*/  IMAD.MOV.U32 R19, RZ, RZ, R16 ;  /* 0x000000ffff137224 */ /* 0x000fe400078e0010 */
[----:B------:R-:W-:Y:S02]  /*21ba0*/  IMAD.MOV.U32 R7, RZ, RZ, R6 ;  /* 0x000000ffff077224 */ /* 0x000fe400078e0006 */
[----:B------:R-:W-:Y:S02]  /*21bb0*/  IMAD.MOV.U32 R18, RZ, RZ, R8 ;  /* 0x000000ffff127224 */ /* 0x000fe400078e0008 */
[----:B------:R-:W-:-:S02]  /*21bc0*/  IMAD.MOV.U32 R6, RZ, RZ, R5 ;  /* 0x000000ffff067224 */ /* 0x000fc400078e0005 */
[----:B------:R-:W-:Y:S02]  /*21bd0*/  IMAD.MOV.U32 R17, RZ, RZ, R7 ;  /* 0x000000ffff117224 */ /* 0x000fe400078e0007 */
[----:B------:R-:W-:Y:S02]  /*21be0*/  IMAD.MOV.U32 R16, RZ, RZ, R6 ;  /* 0x000000ffff107224 */ /* 0x000fe400078e0006 */
[----:B------:R-:W0:Y:S01]  /*21bf0*/  LDC R6, c[0x0][0x244] ;  /* 0x00009100ff067b82 */ /* 0x000e220000000800 */
[----:B------:R-:W-:Y:S02]  /*21c00*/  IMAD.MOV.U32 R5, RZ, RZ, R4 ;  /* 0x000000ffff057224 */ /* 0x000fe400078e0004 */
[----:B------:R-:W-:Y:S01]  /*21c10*/  IMAD R7, R2, UR5, RZ ;  /* 0x0000000502077c24 */ /* 0x000fe2000f8e02ff */
[----:B------:R-:W-:Y:S01]  /*21c20*/  ULDC UR5, c[0x0][0x248] ;  /* 0x0000920000057ab9 */ /* 0x000fe20000000800 */
[----:B------:R-:W-:Y:S02]  /*21c30*/  IMAD.MOV.U32 R8, RZ, RZ, R5 ;  /* 0x000000ffff087224 */ /* 0x000fe400078e0005 */
[----:B------:R-:W-:-:S02]  /*21c40*/  VIADD R5, R0, 0x13e ;  /* 0x0000013e00057836 */ /* 0x000fc40000000000 */
[C---:B------:R-:W-:Y:S02]  /*21c50*/  VIADD R4, R0.reuse, 0x13f ;  /* 0x0000013f00047836 */ /* 0x040fe40000000000 */
[----:B------:R-:W-:Y:S01]  /*21c60*/  IMAD R128, R0, UR5, RZ ;  /* 0x0000000500807c24 */ /* 0x000fe2000f8e02ff */
[----:B------:R-:W-:Y:S01]  /*21c70*/  ISETP.GE.AND P1, PT, R5, UR11, PT ;  /* 0x0000000b05007c0c */ /* 0x000fe2000bf26270 */
[----:B------:R-:W-:Y:S01]  /*21c80*/  ULDC UR11, c[0x0][0x248] ;  /* 0x00009200000b7ab9 */ /* 0x000fe20000000800 */
[----:B------:R-:W-:Y:S01]  /*21c90*/  ISETP.GE.AND P3, PT, R4, UR9, PT ;  /* 0x0000000904007c0c */ /* 0x000fe2000bf66270 */
[C---:B------:R-:W-:Y:S01]  /*21ca0*/  VIADD R4, R0.reuse, 0x13d ;  /* 0x0000013d00047836 */ /* 0x040fe20000000000 */
[----:B------:R-:W-:Y:S01]  /*21cb0*/  SHF.R.S32.HI R126, RZ, 0x1f, R128 ;  /* 0x0000001fff7e7819 */ /* 0x000fe20000011480 */
[----:B------:R-:W-:Y:S02]  /*21cc0*/  IMAD.MOV.U32 R215, RZ, RZ, R171 ;  /* 0x000000ffffd77224 */ /* 0x000fe400078e00ab */
[----:B------:R-:W-:Y:S01]  /*21cd0*/  VIADD R171, R0, 0x120 ;  /* 0x0000012000ab7836 */ /* 0x000fe20000000000 */
[----:B------:R-:W-:Y:S01]  /*21ce0*/  ISETP.GE.AND P0, PT, R4, UR15, PT ;  /* 0x0000000f04007c0c */ /* 0x000fe2000bf06270 */
[----:B------:R-:W-:Y:S01]  /*21cf0*/  IMAD.MOV.U32 R214, RZ, RZ, R170 ;  /* 0x000000ffffd67224 */ /* 0x000fe200078e00aa */
[----:B------:R-:W-:Y:S01]  /*21d00*/  IADD3 R4, P4, R7, UR6, RZ ;  /* 0x0000000607047c10 */ /* 0x000fe2000ff9e0ff */
[----:B------:R-:W-:-:S02]  /*21d10*/  VIADD R170, R0, 0x11e ;  /* 0x0000011e00aa7836 */ /* 0x000fc40000000000 */
[----:B0-----:R-:W-:Y:S01]  /*21d20*/  IMAD R6, R6, 0x80, R7 ;  /* 0x0000008006067824 */ /* 0x001fe200078e0207 */
[----:B------:R-:W-:Y:S01]  /*21d30*/  LEA.HI.X.SX32 R7, R7, UR7, 0x1, P4 ;  /* 0x0000000707077c11 */ /* 0x000fe2000a0f0eff */
[----:B------:R-:W-:Y:S01]  /*21d40*/  ULDC.64 UR6, c[0x0][0x228] ;  /* 0x00008a0000067ab9 */ /* 0x000fe20000000a00 */
[----:B------:R-:W-:Y:S01]  /*21d50*/  ISETP.LT.AND P4, PT, R3, UR14, !P3 ;  /* 0x0000000e03007c0c */ /* 0x000fe2000df81270 */
[----:B------:R-:W-:Y:S01]  /*21d60*/  UMOV UR14, UR16 ;  /* 0x00000010000e7c82 */ /* 0x000fe20008000000 */
[----:B------:R-:W-:Y:S01]  /*21d70*/  IADD3 R5, P2, R6, UR12, RZ ;  /* 0x0000000c06057c10 */ /* 0x000fe2000ff5e0ff */
[----:B------:R-:W-:Y:S01]  /*21d80*/  UMOV UR57, UR6 ;  /* 0x0000000600397c82 */ /* 0x000fe20008000000 */
[----:B------:R-:W-:Y:S01]  /*21d90*/  ISETP.LT.AND P3, PT, R2, UR18, !P3 ;  /* 0x0000001202007c0c */ /* 0x000fe2000df61270 */
[----:B------:R-:W-:Y:S01]  /*21da0*/  UMOV UR51, UR7 ;  /* 0x0000000700337c82 */ /* 0x000fe20008000000 */
[----:B------:R-:W-:Y:S01]  /*21db0*/  LEA.HI.X.SX32 R6, R6, UR13, 0x1, P2 ;  /* 0x0000000d06067c11 */ /* 0x000fe200090f0eff */
[----:B------:R-:W-:Y:S01]  /*21dc0*/  STL [R1+0x13bc], R5 ;  /* 0x0013bc0501007387 */ /* 0x000fe20000100800 */
[----:B------:R-:W-:Y:S01]  /*21dd0*/  ULDC.64 UR6, c[0x0][0x228] ;  /* 0x00008a0000067ab9 */ /* 0x000fe20000000a00 */
[----:B------:R-:W-:Y:S01]  /*21de0*/  ULDC.64 UR12, c[0x0][0x228] ;  /* 0x00008a00000c7ab9 */ /* 0x000fe20000000a00 */
[----:B------:R-:W-:Y:S01]  /*21df0*/  UMOV UR55, UR6 ;  /* 0x0000000600377c82 */ /* 0x000fe20008000000 */
[----:B------:R-:W-:Y:S01]  /*21e00*/  STL [R1+0x13c0], R6 ;  /* 0x0013c00601007387 */ /* 0x000fe20000100800 */
[----:B------:R-:W-:Y:S01]  /*21e10*/  UMOV UR43, UR7 ;  /* 0x00000007002b7c82 */ /* 0x000fe20008000000 */
[----:B------:R-:W-:Y:S01]  /*21e20*/  ULDC.64 UR6, c[0x0][0x228] ;  /* 0x00008a0000067ab9 */ /* 0x000fe20000000a00 */
[----:B------:R-:W-:Y:S01]  /*21e30*/  ULDC.64 UR16, c[0x0][0x228] ;  /* 0x00008a0000107ab9 */ /* 0x000fe20000000a00 */
[----:B------:R0:W-:Y:S01]  /*21e40*/  STL [R1+0xea8], R128 ;  /* 0x000ea88001007387 */ /* 0x0001e20000100800 */
[----:B------:R-:W-:Y:S01]  /*21e50*/  UMOV UR54, UR6 ;  /* 0x0000000600367c82 */ /* 0x000fe20008000000 */
[----:B------:R-:W-:Y:S01]  /*21e60*/  UMOV UR42, UR7 ;  /* 0x00000007002a7c82 */ /* 0x000fe20008000000 */
[----:B------:R-:W-:Y:S01]  /*21e70*/  ULDC.64 UR6, c[0x0][0x228] ;  /* 0x00008a0000067ab9 */ /* 0x000fe20000000a00 */
[----:B------:R-:W-:Y:S01]  /*21e80*/  STL [R1+0x10d0], R126 ;  /* 0x0010d07e01007387 */ /* 0x000fe20000100800 */
[----:B------:R-:W-:Y:S01]  /*21e90*/  UMOV UR40, UR6 ;  /* 0x0000000600287c82 */ /* 0x000fe20008000000 */
[----:B------:R-:W-:Y:S01]  /*21ea0*/  UMOV UR38, UR16 ;  /* 0x0000001000267c82 */ /* 0x000fe20008000000 */
[----:B------:R-:W-:Y:S01]  /*21eb0*/  UMOV UR41, UR17 ;  /* 0x0000001100297c82 */ /* 0x000fe20008000000 */
[----:B------:R-:W-:Y:S01]  /*21ec0*/  ULDC.64 UR16, c[0x0][0x228] ;  /* 0x00008a0000107ab9 */ /* 0x000fe20000000a00 */
[----:B------:R-:W-:Y:S01]  /*21ed0*/  MOV R189, UR43 ;  /* 0x0000002b00bd7c02 */ /* 0x000fe20008000f00 */
        /* <DEDUP_REMOVED lines=8> */
[----:B------:R-:W-:-:S02]  /*21f60*/  IMAD.MOV.U32 R213, RZ, RZ, R169 ;  /* 0x000000ffffd57224 */ /* 0x000fc400078e00a9 */
[C---:B------:R-:W-:Y:S02]  /*21f70*/  VIADD R169, R0.reuse, 0x11c ;  /* 0x0000011c00a97836 */ /* 0x040fe40000000000 */
[----:B------:R-:W-:Y:S02]  /*21f80*/  IMAD.MOV.U32 R212, RZ, RZ, R168 ;  /* 0x000000ffffd47224 */ /* 0x000fe400078e00a8 */
[C---:B------:R-:W-:Y:S02]  /*21f90*/  VIADD R168, R0.reuse, 0x11a ;  /* 0x0000011a00a87836 */ /* 0x040fe40000000000 */
[----:B------:R-:W-:Y:S02]  /*21fa0*/  IMAD.MOV.U32 R211, RZ, RZ, R167 ;  /* 0x000000ffffd37224 */ /* 0x000fe400078e00a7 */
[----:B------:R-:W-:Y:S02]  /*21fb0*/  VIADD R167, R0, 0x118 ;  /* 0x0000011800a77836 */ /* 0x000fe40000000000 */
        /* <DEDUP_REMOVED lines=19> */
[----:B------:R-:W-:Y:S01]  /*220f0*/  VIADD R157, R0, 0x104 ;  /* 0x00000104009d7836 */ /* 0x000fe20000000000 */
[----:B------:R-:W-:Y:S01]  /*22100*/  ISETP.GE.AND P5, PT, R9, UR4, PT ;  /* 0x0000000409007c0c */ /* 0x000fe2000bfa6270 */
[----:B------:R-:W-:Y:S01]  /*22110*/  UMOV UR4, UR7 ;  /* 0x0000000700047c82 */ /* 0x000fe20008000000 */
[----:B------:R-:W-:Y:S01]  /*22120*/  ULDC.64 UR6, c[0x0][0x228] ;  /* 0x00008a0000067ab9 */ /* 0x000fe20000000a00 */
[----:B------:R-:W-:Y:S01]  /*22130*/  MOV R190, UR4 ;  /* 0x0000000400be7c02 */ /* 0x000fe20008000f00 */
[----:B------:R-:W-:Y:S01]  /*22140*/  UMOV UR59, UR6 ;  /* 0x00000006003b7c82 */ /* 0x000fe20008000000 */
[----:B------:R-:W-:Y:S01]  /*22150*/  ISETP.LT.AND P6, PT, R3, UR8, !P5 ;  /* 0x0000000803007c0c */ /* 0x000fe2000efc1270 */
[----:B------:R-:W-:Y:S01]  /*22160*/  ULDC.64 UR8, c[0x0][0x228] ;  /* 0x00008a0000087ab9 */ /* 0x000fe20000000a00 */
[----:B------:R-:W-:Y:S01]  /*22170*/  ISETP.LT.AND P5, PT, R2, UR10, !P5 ;  /* 0x0000000a02007c0c */ /* 0x000fe2000efa1270 */
[----:B------:R-:W-:Y:S01]  /*22180*/  ULDC UR10, c[0x0][0x248] ;  /* 0x00009200000a7ab9 */ /* 0x000fe20000000800 */
[----:B------:R-:W-:Y:S01]  /*22190*/  UMOV UR53, UR7 ;  /* 0x0000000700357c82 */ /* 0x000fe20008000000 */
[C---:B-1----:R-:W-:Y:S01]  /*221a0*/  VIADD R14, R128.reuse, UR10 ;  /* 0x0000000a800e7c36 */ /* 0x042fe20008000000 */
[-C--:B0-----:R-:W-:Y:S01]  /*221b0*/  IADD3 R128, P2, R128, R4.reuse, RZ ;  /* 0x0000000480807210 */ /* 0x081fe20007f5e0ff */
[----:B------:R-:W-:Y:S01]  /*221c0*/  ULDC.64 UR6, c[0x0][0x228] ;  /* 0x00008a0000067ab9 */ /* 0x000fe20000000a00 */
[----:B------:R-:W-:Y:S01]  /*221d0*/  ULDC.64 UR4, c[0x0][0x228] ;  /* 0x00008a0000047ab9 */ /* 0x000fe20000000a00 */
[----:B------:R-:W-:Y:S01]  /*221e0*/  VIADD R5, R14, UR11 ;  /* 0x0000000b0e057c36 */ /* 0x000fe20008000000 */
[----:B------:R-:W-:Y:S01]  /*221f0*/  STL [R1+0xe2c], R14 ;  /* 0x000e2c0e01007387 */ /* 0x000fe20000100800 */
[--C-:B------:R-:W-:Y:S01]  /*22200*/  IMAD.X R129, R126, 0x1, R7.reuse, P2 ;  /* 0x000000017e817824 */ /* 0x100fe200010e0607 */
[----:B------:R-:W-:Y:S01]  /*22210*/  SHF.R.S32.HI R6, RZ, 0x1f, R14 ;  /* 0x0000001fff067819 */ /* 0x000fe2000001140e */
[----:B------:R-:W-:Y:S01]  /*22220*/  UMOV UR50, UR6 ;  /* 0x0000000600327c82 */ /* 0x000fe20008000000 */
[----:B------:R-:W-:Y:S01]  /*22230*/  @P6 LOP3.LUT R250, R250, 0x200, RZ, 0xfc, !PT ;  /* 0x00000200fafa6812 */ /* 0x000fe200078efcff */
[----:B------:R-:W-:Y:S01]  /*22240*/  UMOV UR49, UR7 ;  /* 0x0000000700317c82 */ /* 0x000fe20008000000 */
[----:B------:R0:W-:Y:S01]  /*22250*/  STL.64 [R1+0xe30], R128 ;  /* 0x000e308001007387 */ /* 0x0001e20000100a00 */
[----:B------:R-:W-:Y:S01]  /*22260*/  ULDC.64 UR6, c[0x0][0x228] ;  /* 0x00008a0000067ab9 */ /* 0x000fe20000000a00 */
[----:B------:R-:W-:Y:S01]  /*22270*/  LOP3.LUT R250, R250, 0xfffffeff, RZ, 0xc0, !PT ;  /* 0xfffffefffafa7812 */ /* 0x000fe200078ec0ff */
[----:B------:R-:W-:Y:S01]  /*22280*/  UMOV UR43, UR4 ;  /* 0x00000004002b7c82 */ /* 0x000fe20008000000 */
[----:B------:R1:W-:Y:S01]  /*22290*/  STL [R1+0xf7c], R6 ;  /* 0x000f7c0601007387 */ /* 0x0003e20000100800 */
[----:B------:R-:W-:Y:S01]  /*222a0*/  UMOV UR46, UR5 ;  /* 0x00000005002e7c82 */ /* 0x000fe20008000000 */
[----:B------:R-:W-:Y:S01]  /*222b0*/  @P5 LOP3.LUT R250, R250, 0x100, RZ, 0xfc, !PT ;  /* 0x00000100fafa5812 */ /* 0x000fe200078efcff */
[----:B------:R-:W-:Y:S01]  /*222c0*/  ULDC.64 UR4, c[0x0][0x228] ;  /* 0x00008a0000047ab9 */ /* 0x000fe20000000a00 */
[----:B------:R-:W-:Y:S01]  /*222d0*/  STL [R1+0xe28], R5 ;  /* 0x000e280501007387 */ /* 0x000fe20000100800 */
[----:B------:R-:W-:Y:S01]  /*222e0*/  UMOV UR42, UR4 ;  /* 0x00000004002a7c82 */ /* 0x000fe20008000000 */
[----:B------:R-:W-:Y:S01]  /*222f0*/  LOP3.LUT R250, R250, 0xffffff7f, RZ, 0xc0, !PT ;  /* 0xffffff7ffafa7812 */ /* 0x000fe200078ec0ff */
[----:B------:R-:W-:Y:S01]  /*22300*/  UMOV UR47, UR5 ;  /* 0x00000005002f7c82 */ /* 0x000fe20008000000 */
[-C--:B0-----:R-:W-:Y:S01]  /*22310*/  IADD3 R128, P2, R14, R4.reuse, RZ ;  /* 0x000000040e807210 */ /* 0x081fe20007f5e0ff */
[----:B------:R-:W-:Y:S01]  /*22320*/  ULDC.64 UR4, c[0x0][0x228] ;  /* 0x00008a0000047ab9 */ /* 0x000fe20000000a00 */
[----:B------:R-:W-:Y:S01]  /*22330*/  @P4 LOP3.LUT R250, R250, 0x80, RZ, 0xfc, !PT ;  /* 0x00000080fafa4812 */ /* 0x000fe200078efcff */
[----:B------:R-:W-:Y:S01]  /*22340*/  UMOV UR39, UR4 ;  /* 0x0000000400277c82 */ /* 0x000fe20008000000 */
[----:B------:R-:W-:Y:S01]  /*22350*/  UMOV UR48, UR5 ;  /* 0x0000000500307c82 */ /* 0x000fe20008000000 */
[----:B------:R-:W-:Y:S01]  /*22360*/  IMAD.X R129, R6, 0x1, R7, P2 ;  /* 0x0000000106817824 */ /* 0x000fe200010e0607 */
[----:B-1----:R-:W-:Y:S01]  /*22370*/  SHF.R.S32.HI R6, RZ, 0x1f, R5 ;  /* 0x0000001fff067819 */ /* 0x002fe20000011405 */
[----:B------:R-:W-:Y:S01]  /*22380*/  ULDC.64 UR4, c[0x0][0x228] ;  /* 0x00008a0000047ab9 */ /* 0x000fe20000000a00 */
[----:B------:R-:W-:Y:S01]  /*22390*/  LOP3.LUT R250, R250, 0xffffffbf, RZ, 0xc0, !PT ;  /* 0xffffffbffafa7812 */ /* 0x000fe200078ec0ff */
[----:B------:R-:W-:Y:S01]  /*223a0*/  UMOV UR61, UR4 ;  /* 0x00000004003d7c82 */ /* 0x000fe20008000000 */
[----:B------:R0:W-:Y:S01]  /*223b0*/  STL.64 [R1+0xe38], R128 ;  /* 0x000e388001007387 */ /* 0x0001e20000100a00 */
[----:B------:R-:W-:Y:S01]  /*223c0*/  ULDC.64 UR10, c[0x0][0x228] ;  /* 0x00008a00000a7ab9 */ /* 0x000fe20000000a00 */
[----:B------:R-:W-:Y:S01]  /*223d0*/  @P3 LOP3.LUT R250, R250, 0x40, RZ, 0xfc, !PT ;  /* 0x00000040fafa3812 */ /* 0x000fe200078efcff */
[----:B------:R-:W-:Y:S01]  /*223e0*/  UMOV UR45, UR5 ;  /* 0x00000005002d7c82 */ /* 0x000fe20008000000 */
[----:B------:R-:W-:Y:S01]  /*223f0*/  ULDC.64 UR4, c[0x0][0x228] ;  /* 0x00008a0000047ab9 */ /* 0x000fe20000000a00 */
[----:B------:R1:W-:Y:S01]  /*22400*/  STL [R1+0x13c4], R4 ;  /* 0x0013c40401007387 */ /* 0x0003e20000100800 */
[----:B------:R-:W-:Y:S01]  /*22410*/  LOP3.LUT R250, R250, 0xffffffdf, RZ, 0xc0, !PT ;  /* 0xffffffdffafa7812 */ /* 0x000fe200078ec0ff */
[----:B------:R-:W-:Y:S01]  /*22420*/  UMOV UR58, UR4 ;  /* 0x00000004003a7c82 */ /* 0x000fe20008000000 */
[----:B------:R-:W-:Y:S01]  /*22430*/  IMAD.MOV.U32 R200, RZ, RZ, R156 ;  /* 0x000000ffffc87224 */ /* 0x000fe200078e009c */
[----:B------:R-:W-:Y:S01]  /*22440*/  STL [R1+0xebc], R6 ;  /* 0x000ebc0601007387 */ /* 0x000fe20000100800 */
[----:B------:R-:W-:Y:S01]  /*22450*/  VIADD R156, R0, 0x102 ;  /* 0x00000102009c7836 */ /* 0x000fe20000000000 */
[----:B0-----:R-:W-:Y:S01]  /*22460*/  IADD3 R128, P2, R5, R4, RZ ;  /* 0x0000000405807210 */ /* 0x001fe20007f5e0ff */
[----:B------:R-:W-:-:S02]  /*22470*/  IMAD.MOV.U32 R199, RZ, RZ, R155 ;  /* 0x000000ffffc77224 */ /* 0x000fc400078e009b */
[----:B------:R-:W-:Y:S02]  /*22480*/  VIADD R155, R0, 0x100 ;  /* 0x00000100009b7836 */ /* 0x000fe40000000000 */
[----:B------:R-:W-:Y:S01]  /*22490*/  IMAD.X R129, R6, 0x1, R7, P2 ;  /* 0x0000000106817824 */ /* 0x000fe200010e0607 */
[----:B------:R-:W-:Y:S01]  /*224a0*/  ISETP.LT.AND P2, PT, R3, UR14, !P1 ;  /* 0x0000000e03007c0c */ /* 0x000fe2000cf41270 */
[----:B------:R-:W-:Y:S01]  /*224b0*/  ULDC.64 UR14, c[0x0][0x228] ;  /* 0x00008a00000e7ab9 */ /* 0x000fe20000000a00 */
[----:B------:R-:W-:Y:S01]  /*224c0*/  ISETP.LT.AND P1, PT, R2, UR36, !P1 ;  /* 0x0000002402007c0c */ /* 0x000fe2000cf21270 */
[----:B------:R-:W-:Y:S01]  /*224d0*/  IMAD.MOV.U32 R198, RZ, RZ, R154 ;  /* 0x000000ffffc67224 */ /* 0x000fe200078e009a */
[----:B------:R-:W-:Y:S01]  /*224e0*/  STL.64 [R1+0xe40], R128 ;  /* 0x000e408001007387 */ /* 0x000fe20000100a00 */
[C---:B------:R-:W-:Y:S02]  /*224f0*/  VIADD R154, R0.reuse, 0xfe ;  /* 0x000000fe009a7836 */ /* 0x040fe40000000000 */
[----:B------:R-:W-:Y:S01]  /*22500*/  IMAD.MOV.U32 R197, RZ, RZ, R153 ;  /* 0x000000ffffc57224 */ /* 0x000fe200078e0099 */
[----:B------:R-:W-:Y:S01]  /*22510*/  STL [R1+0x13c8], R7 ;  /* 0x0013c80701007387 */ /* 0x000fe20000100800 */
[----:B------:R-:W-:-:S02]  /*22520*/  VIADD R153, R0, 0xfc ;  /* 0x000000fc00997836 */ /* 0x000fc40000000000 */
[----:B------:R-:W-:Y:S02]  /*22530*/  IMAD.MOV.U32 R196, RZ, RZ, R152 ;  /* 0x000000ffffc47224 */ /* 0x000fe400078e0098 */
[----:B------:R-:W-:Y:S01]  /*22540*/  @P2 LOP3.LUT R250, R250, 0x20, RZ, 0xfc, !PT ;  /* 0x00000020fafa2812 */ /* 0x000fe200078efcff */
[----:B------:R-:W-:Y:S01]  /*22550*/  VIADD R152, R0, 0xfa ;  /* 0x000000fa00987836 */ /* 0x000fe20000000000 */
[----:B------:R-:W-:Y:S01]  /*22560*/  ISETP.LT.AND P2, PT, R3, UR57, !P0 ;  /* 0x0000003903007c0c */ /* 0x000fe2000c741270 */
[----:B------:R-:W-:Y:S01]  /*22570*/  UMOV UR57, UR5 ;  /* 0x0000000500397c82 */ /* 0x000fe20008000000 */
[----:B------:R-:W-:Y:S01]  /*22580*/  LOP3.LUT R250, R250, 0xffffffef, RZ, 0xc0, !PT ;  /* 0xffffffeffafa7812 */ /* 0x000fe200078ec0ff */
[----:B------:R-:W-:Y:S01]  /*22590*/  ULDC.64 UR4, c[0x0][0x228] ;  /* 0x00008a0000047ab9 */ /* 0x000fe20000000a00 */
[----:B------:R-:W-:Y:S02]  /*225a0*/  IMAD.MOV.U32 R195, RZ, RZ, R23 ;  /* 0x000000ffffc37224 */ /* 0x000fe400078e0017 */
[----:B------:R-:W-:Y:S01]  /*225b0*/  @P1 LOP3.LUT R250, R250, 0x10, RZ, 0xfc, !PT ;  /* 0x00000010fafa1812 */ /* 0x000fe200078efcff */
[----:B------:R-:W-:Y:S01]  /*225c0*/  VIADD R23, R0, 0xf8 ;  /* 0x000000f800177836 */ /* 0x000fe20000000000 */
[----:B------:R-:W-:Y:S01]  /*225d0*/  ISETP.LT.AND P1, PT, R2, UR28, !P0 ;  /* 0x0000001c02007c0c */ /* 0x000fe2000c721270 */
[----:B------:R-:W-:Y:S01]  /*225e0*/  IMAD.MOV.U32 R194, RZ, RZ, R22 ;  /* 0x000000ffffc27224 */ /* 0x000fe200078e0016 */
[----:B------:R-:W-:Y:S01]  /*225f0*/  LOP3.LUT R250, R250, 0xfffffff7, RZ, 0xc0, !PT ;  /* 0xfffffff7fafa7812 */ /* 0x000fe200078ec0ff */
[----:B------:R-:W-:Y:S01]  /*22600*/  VIADD R22, R0, 0xf6 ;  /* 0x000000f600167836 */ /* 0x000fe20000000000 */
[----:B------:R-:W-:Y:S01]  /*22610*/  ISETP.GE.AND P0, PT, R185, UR19, PT ;  /* 0x00000013b9007c0c */ /* 0x000fe2000bf06270 */
[----:B------:R-:W-:Y:S01]  /*22620*/  ULDC.64 UR18, c[0x0][0x228] ;  /* 0x00008a0000127ab9 */ /* 0x000fe20000000a00 */
[----:B------:R-:W-:Y:S01]  /*22630*/  @P2 LOP3.LUT R250, R250, 0x8, RZ, 0xfc, !PT ;  /* 0x00000008fafa2812 */ /* 0x000fe200078efcff */
[----:B------:R-:W-:-:S02]  /*22640*/  IMAD.MOV.U32 R193, RZ, RZ, R21 ;  /* 0x000000ffffc17224 */ /* 0x000fc400078e0015 */
[----:B------:R-:W-:Y:S01]  /*22650*/  VIADD R21, R0, 0xf4 ;  /* 0x000000f400157836 */ /* 0x000fe20000000000 */
[----:B------:R-:W-:Y:S01]  /*22660*/  LOP3.LUT R250, R250, 0xfffffffb, RZ, 0xc0, !PT ;  /* 0xfffffffbfafa7812 */ /* 0x000fe200078ec0ff */
[----:B------:R-:W-:Y:S02]  /*22670*/  IMAD.MOV.U32 R192, RZ, RZ, R20 ;  /* 0x000000ffffc07224 */ /* 0x000fe400078e0014 */
[----:B------:R-:W-:Y:S01]  /*22680*/  VIADD R20, R0, 0xf2 ;  /* 0x000000f200147836 */ /* 0x000fe20000000000 */
[----:B------:R-:W-:Y:S01]  /*22690*/  @P1 LOP3.LUT R250, R250, 0x4, RZ, 0xfc, !PT ;  /* 0x00000004fafa1812 */ /* 0x000fe200078efcff */
[----:B------:R-:W-:Y:S01]  /*226a0*/  IMAD.MOV.U32 R220, RZ, RZ, R19 ;  /* 0x000000ffffdc7224 */ /* 0x000fe200078e0013 */
[----:B------:R-:W-:Y:S01]  /*226b0*/  ISETP.LT.AND P1, PT, R3, UR55, !P0 ;  /* 0x0000003703007c0c */ /* 0x000fe2000c721270 */
[----:B------:R-:W-:Y:S01]  /*226c0*/  UMOV UR55, UR4 ;  /* 0x0000000400377c82 */ /* 0x000fe20008000000 */
[----:B------:R-:W-:Y:S01]  /*226d0*/  ISETP.LT.AND P0, PT, R2, UR22, !P0 ;  /* 0x0000001602007c0c */ /* 0x000fe2000c701270 */
[----:B------:R-:W-:Y:S01]  /*226e0*/  VIADD R19, R0, 0xf0 ;  /* 0x000000f000137836 */ /* 0x000fe20000000000 */
[----:B------:R-:W-:Y:S01]  /*226f0*/  LOP3.LUT R250, R250, 0xfffffffd, RZ, 0xc0, !PT ;  /* 0xfffffffdfafa7812 */ /* 0x000fe200078ec0ff */
[----:B------:R-:W-:-:S02]  /*22700*/  IMAD.MOV.U32 R219, RZ, RZ, R18 ;  /* 0x000000ffffdb7224 */ /* 0x000fc400078e0012 */
[C---:B------:R-:W-:Y:S02]  /*22710*/  VIADD R18, R0.reuse, 0xee ;  /* 0x000000ee00127836 */ /* 0x040fe40000000000 */
[----:B------:R-:W-:Y:S02]  /*22720*/  IMAD.MOV.U32 R218, RZ, RZ, R17 ;  /* 0x000000ffffda7224 */ /* 0x000fe400078e0011 */
[----:B------:R-:W-:Y:S02]  /*22730*/  VIADD R17, R0, 0xec ;  /* 0x000000ec00117836 */ /* 0x000fe40000000000 */
[----:B------:R-:W-:Y:S01]  /*22740*/  @P1 LOP3.LUT R250, R250, 0x2, RZ, 0xfc, !PT ;  /* 0x00000002fafa1812 */ /* 0x000fe200078efcff */
[----:B------:R-:W-:Y:S02]  /*22750*/  IMAD.MOV.U32 R217, RZ, RZ, R16 ;  /* 0x000000ffffd97224 */ /* 0x000fe400078e0010 */
[----:B------:R-:W-:Y:S01]  /*22760*/  VIADD R16, R0, 0xea ;  /* 0x000000ea00107836 */ /* 0x000fe20000000000 */
[----:B------:R-:W-:Y:S01]  /*22770*/  LOP3.LUT R250, R250, 0xfffffffe, RZ, 0xc0, !PT ;  /* 0xfffffffefafa7812 */ /* 0x000fe200078ec0ff */
[----:B------:R-:W-:-:S02]  /*22780*/  VIADD R9, R0, 0xde ;  /* 0x000000de00097836 */ /* 0x000fc40000000000 */
[----:B------:R-:W-:Y:S01]  /*22790*/  IMAD.MOV.U32 R216, RZ, RZ, R8 ;  /* 0x000000ffffd87224 */ /* 0x000fe200078e0008 */
[----:B------:R-:W-:Y:S01]  /*227a0*/  @P0 LOP3.LUT R250, R250, 0x1, RZ, 0xfc, !PT ;  /* 0x00000001fafa0812 */ /* 0x000fe200078efcff */
[----:B------:R-:W-:Y:S01]  /*227b0*/  VIADD R8, R0, 0xdc ;  /* 0x000000dc00087836 */ /* 0x000fe20000000000 */
[----:B------:R-:W-:Y:S01]  /*227c0*/  ISETP.GE.AND P0, PT, R184, UR37, PT ;  /* 0x00000025b8007c0c */ /* 0x000fe2000bf06270 */
[----:B------:R-:W-:Y:S01]  /*227d0*/  UMOV UR37, UR5 ;  /* 0x0000000500257c82 */ /* 0x000fe20008000000 */
[----:B------:R-:W-:Y:S01]  /*227e0*/  ULDC.64 UR4, c[0x0][0x228] ;  /* 0x00008a0000047ab9 */ /* 0x000fe20000000a00 */
[----:B------:R-:W-:Y:S01]  /*227f0*/  LOP3.LUT R250, R250, 0xfffffbff, RZ, 0xc0, !PT ;  /* 0xfffffbfffafa7812 */ /* 0x000fe200078ec0ff */
[----:B------:R-:W-:Y:S01]  /*22800*/  IMAD.MOV.U32 R221, RZ, RZ, R220 ;  /* 0x000000ffffdd7224 */ /* 0x000fe200078e00dc */
[----:B------:R-:W-:Y:S01]  /*22810*/  ISETP.LT.AND P1, PT, R3, UR8, !P0 ;  /* 0x0000000803007c0c */ /* 0x000fe2000c721270 */
[----:B------:R-:W-:Y:S01]  /*22820*/  IMAD.MOV.U32 R220, RZ, RZ, R219 ;  /* 0x000000ffffdc7224 */ /* 0x000fe200078e00db */
[----:B------:R-:W-:Y:S01]  /*22830*/  ISETP.LT.AND P0, PT, R2, UR54, !P0 ;  /* 0x0000003602007c0c */ /* 0x000fe2000c701270 */
[----:B------:R-:W-:Y:S01]  /*22840*/  UMOV UR54, UR4 ;  /* 0x0000000400367c82 */ /* 0x000fe20008000000 */
[----:B------:R-:W-:-:S02]  /*22850*/  IMAD.MOV.U32 R219, RZ, RZ, R218 ;  /* 0x000000ffffdb7224 */ /* 0x000fc400078e00da */
[----:B------:R-:W-:Y:S02]  /*22860*/  IMAD.MOV.U32 R218, RZ, RZ, R217 ;  /* 0x000000ffffda7224 */ /* 0x000fe400078e00d9 */
[----:B------:R-:W-:Y:S02]  /*22870*/  IMAD.MOV.U32 R217, RZ, RZ, R216 ;  /* 0x000000ffffd97224 */ /* 0x000fe400078e00d8 */
[----:B------:R-:W-:Y:S02]  /*22880*/  IMAD.MOV.U32 R216, RZ, RZ, R215 ;  /* 0x000000ffffd87224 */ /* 0x000fe400078e00d7 */
[----:B------:R-:W-:Y:S01]  /*22890*/  IMAD.MOV.U32 R215, RZ, RZ, R214 ;  /* 0x000000ffffd77224 */ /* 0x000fe200078e00d6 */
[----:B------:R-:W-:Y:S01]  /*228a0*/  @P1 LOP3.LUT R236, R236, 0x80000000, RZ, 0xfc, !PT ;  /* 0x80000000ecec1812 */ /* 0x000fe200078efcff */
[----:B------:R-:W-:Y:S02]  /*228b0*/  IMAD.MOV.U32 R214, RZ, RZ, R213 ;  /* 0x000000ffffd67224 */ /* 0x000fe400078e00d5 */
[----:B------:R-:W-:Y:S01]  /*228c0*/  IMAD.MOV.U32 R213, RZ, RZ, R212 ;  /* 0x000000ffffd57224 */ /* 0x000fe200078e00d4 */
[----:B------:R-:W-:Y:S01]  /*228d0*/  LOP3.LUT R236, R236, 0xdfffffff, RZ, 0xc0, !PT ;  /* 0xdfffffffecec7812 */ /* 0x000fe200078ec0ff */
[----:B------:R-:W-:-:S02]  /*228e0*/  IMAD.MOV.U32 R212, RZ, RZ, R211 ;  /* 0x000000ffffd47224 */ /* 0x000fc400078e00d3 */
[----:B------:R-:W-:Y:S01]  /*228f0*/  IMAD.MOV.U32 R211, RZ, RZ, R210 ;  /* 0x000000ffffd37224 */ /* 0x000fe200078e00d2 */
[----:B------:R-:W-:Y:S01]  /*22900*/  @P0 LOP3.LUT R236, R236, 0x20000000, RZ, 0xfc, !PT ;  /* 0x20000000ecec0812 */ /* 0x000fe200078efcff */
[----:B------:R-:W-:Y:S01]  /*22910*/  IMAD.MOV.U32 R210, RZ, RZ, R209 ;  /* 0x000000ffffd27224 */ /* 0x000fe200078e00d1 */
[----:B------:R-:W-:Y:S01]  /*22920*/  ISETP.GE.AND P0, PT, R183, UR29, PT ;  /* 0x0000001db7007c0c */ /* 0x000fe2000bf06270 */
[----:B------:R-:W-:Y:S01]  /*22930*/  ULDC.64 UR28, c[0x0][0x228] ;  /* 0x00008a00001c7ab9 */ /* 0x000fe20000000a00 */
[----:B------:R-:W-:Y:S01]  /*22940*/  LOP3.LUT R236, R236, 0xfbffffff, RZ, 0xc0, !PT ;  /* 0xfbffffffecec7812 */ /* 0x000fe200078ec0ff */
[----:B------:R-:W-:Y:S01]  /*22950*/  IMAD.MOV.U32 R209, RZ, RZ, R208 ;  /* 0x000000ffffd17224 */ /* 0x000fe200078e00d0 */
[----:B------:R-:W-:Y:S01]  /*22960*/  ISETP.LT.AND P1, PT, R3, UR34, !P0 ;  /* 0x0000002203007c0c */ /* 0x000fe2000c721270 */
[----:B------:R-:W-:Y:S01]  /*22970*/  IMAD.MOV.U32 R208, RZ, RZ, R207 ;  /* 0x000000ffffd07224 */ /* 0x000fe200078e00cf */
[----:B------:R-:W-:Y:S01]  /*22980*/  ISETP.LT.AND P0, PT, R2, UR40, !P0 ;  /* 0x0000002802007c0c */ /* 0x000fe2000c701270 */
[----:B------:R-:W-:Y:S01]  /*22990*/  UMOV UR40, UR5 ;  /* 0x0000000500287c82 */ /* 0x000fe20008000000 */
[----:B------:R-:W-:Y:S01]  /*229a0*/  ULDC.64 UR4, c[0x0][0x228] ;  /* 0x00008a0000047ab9 */ /* 0x000fe20000000a00 */
[----:B------:R-:W-:Y:S01]  /*229b0*/  IMAD.MOV.U32 R207, RZ, RZ, R206 ;  /* 0x000000ffffcf7224 */ /* 0x000fe200078e00ce */
[----:B------:R-:W-:Y:S01]  /*229c0*/  UMOV UR60, UR4 ;  /* 0x00000004003c7c82 */ /* 0x000fe20008000000 */
[----:B------:R-:W-:-:S02]  /*229d0*/  IMAD.MOV.U32 R206, RZ, RZ, R205 ;  /* 0x000000ffffce7224 */ /* 0x000fc400078e00cd */
[----:B------:R-:W-:Y:S02]  /*229e0*/  IMAD.MOV.U32 R205, RZ, RZ, R204 ;  /* 0x000000ffffcd7224 */ /* 0x000fe400078e00cc */
[----:B------:R-:W-:Y:S02]  /*229f0*/  IMAD.MOV.U32 R204, RZ, RZ, R203 ;  /* 0x000000ffffcc7224 */ /* 0x000fe400078e00cb */
[----:B------:R-:W-:Y:S01]  /*22a00*/  @P1 LOP3.LUT R236, R236, 0x4000000, RZ, 0xfc, !PT ;  /* 0x04000000ecec1812 */ /* 0x000fe200078efcff */
[----:B------:R-:W-:Y:S02]  /*22a10*/  IMAD.MOV.U32 R203, RZ, RZ, R202 ;  /* 0x000000ffffcb7224 */ /* 0x000fe400078e00ca */
[----:B------:R-:W-:Y:S01]  /*22a20*/  IMAD.MOV.U32 R202, RZ, RZ, R201 ;  /* 0x000000ffffca7224 */ /* 0x000fe200078e00c9 */
[----:B------:R-:W-:Y:S01]  /*22a30*/  LOP3.LUT R236, R236, 0xfeffffff, RZ, 0xc0, !PT ;  /* 0xfeffffffecec7812 */ /* 0x000fe200078ec0ff */
[----:B------:R-:W-:Y:S02]  /*22a40*/  IMAD.MOV.U32 R201, RZ, RZ, R200 ;  /* 0x000000ffffc97224 */ /* 0x000fe400078e00c8 */
        /* <DEDUP_REMOVED lines=10> */
[----:B------:R-:W-:Y:S01]  /*22af0*/  IMAD.MOV.U32 R196, RZ, RZ, R195 ;  /* 0x000000ffffc47224 */ /* 0x000fe200078e00c3 */
[----:B------:R-:W-:Y:S01]  /*22b00*/  ISETP.GE.AND P0, PT, R181, UR9, PT ;  /* 0x00000009b5007c0c */ /* 0x000fe2000bf06270 */
[----:B------:R-:W-:Y:S01]  /*22b10*/  ULDC.64 UR8, c[0x0][0x228] ;  /* 0x00008a0000087ab9 */ /* 0x000fe20000000a00 */
[----:B------:R-:W-:-:S02]  /*22b20*/  IMAD.MOV.U32 R195, RZ, RZ, R194 ;  /* 0x000000ffffc37224 */ /* 0x000fc400078e00c2 */
[----:B------:R-:W-:Y:S02]  /*22b30*/  IMAD.MOV.U32 R194, RZ, RZ, R193 ;  /* 0x000000ffffc27224 */ /* 0x000fe400078e00c1 */
[----:B------:R-:W-:-:S03]  /*22b40*/  IMAD.MOV.U32 R193, RZ, RZ, R192 ;  /* 0x000000ffffc17224 */ /* 0x000fc600078e00c0 */
[----:B------:R-:W-:-:S04]  /*22b50*/  @P2 LOP3.LUT R236, R236, 0x200000, RZ, 0xfc, !PT ;  /* 0x00200000ecec2812 */ /* 0x000fc800078efcff */
[----:B------:R-:W-:-:S04]  /*22b60*/  LOP3.LUT R236, R236, 0xfffbffff, RZ, 0xc0, !PT ;  /* 0xfffbffffecec7812 */ /* 0x000fc800078ec0ff */
[----:B------:R-:W-:Y:S02]  /*22b70*/  @P1 LOP3.LUT R236, R236, 0x40000, RZ, 0xfc, !PT ;  /* 0x00040000ecec1812 */ /* 0x000fe400078efcff */
[----:B------:R-:W-:Y:S02]  /*22b80*/  ISETP.LT.AND P1, PT, R3, UR26, !P0 ;  /* 0x0000001a03007c0c */ /* 0x000fe4000c721270 */
[----:B------:R-:W-:Y:S01]  /*22b90*/  ISETP.LT.AND P0, PT, R2, UR50, !P0 ;  /* 0x0000003202007c0c */ /* 0x000fe2000c701270 */
[----:B------:R-:W-:Y:S01]  /*22ba0*/  UMOV UR50, UR5 ;  /* 0x0000000500327c82 */ /* 0x000fe20008000000 */
[----:B------:R-:W-:Y:S01]  /*22bb0*/  LOP3.LUT R236, R236, 0xffff7fff, RZ, 0xc0, !PT ;  /* 0xffff7fffecec7812 */ /* 0x000fe200078ec0ff */
[----:B------:R-:W-:Y:S02]  /*22bc0*/  ULDC.64 UR4, c[0x0][0x228] ;  /* 0x00008a0000047ab9 */ /* 0x000fe40000000a00 */
[----:B------:R-:W-:-:S06]  /*22bd0*/  UMOV UR36, UR4 ;  /* 0x0000000400247c82 */ /* 0x000fcc0008000000 */
[----:B------:R-:W-:-:S04]  /*22be0*/  @P1 LOP3.LUT R236, R236, 0x8000, RZ, 0xfc, !PT ;  /* 0x00008000ecec1812 */ /* 0x000fc800078efcff */
[----:B------:R-:W-:-:S04]  /*22bf0*/  LOP3.LUT R236, R236, 0xffffdfff, RZ, 0xc0, !PT ;  /* 0xffffdfffecec7812 */ /* 0x000fc800078ec0ff */
[----:B------:R-:W-:Y:S02]  /*22c00*/  @P0 LOP3.LUT R236, R236, 0x2000, RZ, 0xfc, !PT ;  /* 0x00002000ecec0812 */ /* 0x000fe400078efcff */
[----:B------:R-:W-:Y:S02]  /*22c10*/  ISETP.GE.AND P0, PT, R180, UR35, PT ;  /* 0x00000023b4007c0c */ /* 0x000fe4000bf06270 */
[----:B------:R-:W-:Y:S02]  /*22c20*/  LOP3.LUT R236, R236, 0xfffffbff, RZ, 0xc0, !PT ;  /* 0xfffffbffecec7812 */ /* 0x000fe400078ec0ff */
[----:B------:R-:W-:Y:S02]  /*22c30*/  ISETP.LT.AND P1, PT, R3, UR6, !P0 ;  /* 0x0000000603007c0c */ /* 0x000fe4000c721270 */
[----:B------:R-:W-:Y:S01]  /*22c40*/  ISETP.LT.AND P0, PT, R2, UR38, !P0 ;  /* 0x0000002602007c0c */ /* 0x000fe2000c701270 */
[----:B------:R-:W-:Y:S01]  /*22c50*/  UMOV UR38, UR5 ;  /* 0x0000000500267c82 */ /* 0x000fe20008000000 */
[----:B------:R-:W-:-:S02]  /*22c60*/  ULDC.64 UR4, c[0x0][0x228] ;  /* 0x00008a0000047ab9 */ /* 0x000fc40000000a00 */
[----:B------:R-:W-:Y:S01]  /*22c70*/  UMOV UR35, UR4 ;  /* 0x0000000400237c82 */ /* 0x000fe20008000000 */
[----:B------:R-:W-:-:S06]  /*22c80*/  R2UR UR4, R190 ;  /* 0x00000000be0472ca */ /* 0x000fcc00000e0000 */
[----:B------:R-:W-:-:S04]  /*22c90*/  @P1 LOP3.LUT R236, R236, 0x400, RZ, 0xfc, !PT ;  /* 0x00000400ecec1812 */ /* 0x000fc800078efcff */
[----:B------:R-:W-:-:S04]  /*22ca0*/  LOP3.LUT R236, R236, 0xfffffeff, RZ, 0xc0, !PT ;  /* 0xfffffeffecec7812 */ /* 0x000fc800078ec0ff */
[----:B------:R-:W-:Y:S02]  /*22cb0*/  @P0 LOP3.LUT R236, R236, 0x100, RZ, 0xfc, !PT ;  /* 0x00000100ecec0812 */ /* 0x000fe400078efcff */
[----:B------:R-:W-:Y:S01]  /*22cc0*/  ISETP.GE.AND P0, PT, R179, UR13, PT ;  /* 0x0000000db3007c0c */ /* 0x000fe2000bf06270 */
[----:B------:R-:W-:Y:S01]  /*22cd0*/  ULDC.64 UR12, c[0x0][0x228] ;  /* 0x00008a00000c7ab9 */ /* 0x000fe20000000a00 */
[----:B------:R-:W-:Y:S02]  /*22ce0*/  LOP3.LUT R236, R236, 0xffffffdf, RZ, 0xc0, !PT ;  /* 0xffffffdfecec7812 */ /* 0x000fe400078ec0ff */
[----:B------:R-:W-:Y:S01]  /*22cf0*/  ISETP.LT.AND P1, PT, R3, UR32, !P0 ;  /* 0x0000002003007c0c */ /* 0x000fe2000c721270 */
[----:B------:R-:W-:Y:S01]  /*22d00*/  UMOV UR32, UR5 ;  /* 0x0000000500207c82 */ /* 0x000fe20008000000 */
[----:B------:R-:W-:Y:S02]  /*22d10*/  ISETP.LT.AND P0, PT, R2, UR56, !P0 ;  /* 0x0000003802007c0c */ /* 0x000fe4000c701270 */
[----:B------:R-:W-:-:S09]  /*22d20*/  R2UR UR5, R191 ;  /* 0x00000000bf0572ca */ /* 0x000fd200000e0000 */
[----:B------:R-:W-:-:S04]  /*22d30*/  @P1 LOP3.LUT R236, R236, 0x20, RZ, 0xfc, !PT ;  /* 0x00000020ecec1812 */ /* 0x000fc800078efcff */
[----:B------:R-:W-:-:S04]  /*22d40*/  LOP3.LUT R236, R236, 0xfffffffb, RZ, 0xc0, !PT ;  /* 0xfffffffbecec7812 */ /* 0x000fc800078ec0ff */
[----:B------:R-:W-:Y:S02]  /*22d50*/  @P0 LOP3.LUT R236, R236, 0x4, RZ, 0xfc, !PT ;  /* 0x00000004ecec0812 */ /* 0x000fe400078efcff */
[----:B------:R-:W-:Y:S01]  /*22d60*/  ISETP.GE.AND P0, PT, R178, UR27, PT ;  /* 0x0000001bb2007c0c */ /* 0x000fe2000bf06270 */
[----:B------:R-:W-:Y:S01]  /*22d70*/  ULDC.64 UR26, c[0x0][0x228] ;  /* 0x00008a00001a7ab9 */ /* 0x000fe20000000a00 */
[----:B------:R-:W-:Y:S02]  /*22d80*/  LOP3.LUT R236, R236, 0xbfffffff, RZ, 0xc0, !PT ;  /* 0xbfffffffecec7812 */ /* 0x000fe400078ec0ff */
[----:B------:R-:W-:Y:S02]  /*22d90*/  ISETP.LT.AND P2, PT, R3, UR20, !P0 ;  /* 0x0000001403007c0c */ /* 0x000fe4000c741270 */
[----:B------:R-:W-:Y:S02]  /*22da0*/  ISETP.LT.AND P1, PT, R2, UR44, !P0 ;  /* 0x0000002c02007c0c */ /* 0x000fe4000c721270 */
[----:B------:R-:W-:Y:S01]  /*22db0*/  ISETP.GE.AND P0, PT, R177, UR7, PT ;  /* 0x00000007b1007c0c */ /* 0x000fe2000bf06270 */
[----:B------:R-:W-:-:S02]  /*22dc0*/  ULDC.64 UR6, c[0x0][0x228] ;  /* 0x00008a0000067ab9 */ /* 0x000fc40000000a00 */
[----:B------:R-:W-:Y:S01]  /*22dd0*/  UMOV UR34, UR6 ;  /* 0x0000000600227c82 */ /* 0x000fe20008000000 */
[----:B------:R-:W-:Y:S01]  /*22de0*/  UMOV UR44, UR7 ;  /* 0x00000007002c7c82 */ /* 0x000fe20008000000 */
[----:B------:R-:W-:-:S04]  /*22df0*/  ULDC.64 UR6, c[0x0][0x228] ;  /* 0x00008a0000067ab9 */ /* 0x000fc80000000a00 */
[----:B------:R-:W-:-:S04]  /*22e00*/  @P2 LOP3.LUT R235, R235, 0x80000000, RZ, 0xfc, !PT ;  /* 0x80000000ebeb2812 */ /* 0x000fc800078efcff */
[----:B------:R-:W-:-:S04]  /*22e10*/  LOP3.LUT R235, R235, 0xdfffffff, RZ, 0xc0, !PT ;  /* 0xdfffffffebeb7812 */ /* 0x000fc800078ec0ff */
[----:B------:R-:W-:Y:S02]  /*22e20*/  @P1 LOP3.LUT R235, R235, 0x20000000, RZ, 0xfc, !PT ;  /* 0x20000000ebeb1812 */ /* 0x000fe400078efcff */
[----:B------:R-:W-:Y:S02]  /*22e30*/  ISETP.LT.AND P1, PT, R3, UR16, !P0 ;  /* 0x0000001003007c0c */ /* 0x000fe4000c721270 */
[----:B------:R-:W-:Y:S02]  /*22e40*/  ISETP.LT.AND P0, PT, R2, UR43, !P0 ;  /* 0x0000002b02007c0c */ /* 0x000fe4000c701270 */
[----:B------:R-:W-:-:S09]  /*22e50*/  LOP3.LUT R235, R235, 0xfbffffff, RZ, 0xc0, !PT ;  /* 0xfbffffffebeb7812 */ /* 0x000fd200078ec0ff */
[----:B------:R-:W-:-:S04]  /*22e60*/  @P1 LOP3.LUT R235, R235, 0x4000000, RZ, 0xfc, !PT ;  /* 0x04000000ebeb1812 */ /* 0x000fc800078efcff */
[----:B------:R-:W-:-:S04]  /*22e70*/  LOP3.LUT R235, R235, 0xfeffffff, RZ, 0xc0, !PT ;  /* 0xfeffffffebeb7812 */ /* 0x000fc800078ec0ff */
[----:B------:R-:W-:Y:S02]  /*22e80*/  @P0 LOP3.LUT R235, R235, 0x1000000, RZ, 0xfc, !PT ;  /* 0x01000000ebeb0812 */ /* 0x000fe400078efcff */
[----:B------:R-:W-:Y:S02]  /*22e90*/  ISETP.GE.AND P0, PT, R176, UR33, PT ;  /* 0x00000021b0007c0c */ /* 0x000fe4000bf06270 */
[----:B------:R-:W-:Y:S02]  /*22ea0*/  LOP3.LUT R235, R235, 0xffdfffff, RZ, 0xc0, !PT ;  /* 0xffdfffffebeb7812 */ /* 0x000fe400078ec0ff */
[----:B------:R-:W-:Y:S02]  /*22eb0*/  ISETP.LT.AND P1, PT, R3, UR24, !P0 ;  /* 0x0000001803007c0c */ /* 0x000fe4000c721270 */
[----:B------:R-:W-:Y:S01]  /*22ec0*/  ISETP.LT.AND P0, PT, R2, UR42, !P0 ;  /* 0x0000002a02007c0c */ /* 0x000fe2000c701270 */
[----:B------:R-:W-:Y:S02]  /*22ed0*/  ULDC.64 UR42, c[0x0][0x228] ;  /* 0x00008a00002a7ab9 */ /* 0x000fe40000000a00 */
[----:B------:R-:W-:Y:S01]  /*22ee0*/  UMOV UR59, UR42 ;  /* 0x0000002a003b7c82 */ /* 0x000fe20008000000 */
[----:B------:R-:W-:Y:S01]  /*22ef0*/  UMOV UR56, UR43 ;  /* 0x0000002b00387c82 */ /* 0x000fe20008000000 */
[----:B------:R-:W-:-:S02]  /*22f00*/  ULDC.64 UR42, c[0x0][0x228] ;  /* 0x00008a00002a7ab9 */ /* 0x000fc40000000a00 */
[----:B------:R-:W-:Y:S01]  /*22f10*/  UMOV UR33, UR42 ;  /* 0x0000002a00217c82 */ /* 0x000fe20008000000 */
[----:B------:R-:W-:-:S03]  /*22f20*/  R2UR UR42, R188 ;  /* 0x00000000bc2a72ca */ /* 0x000fc600000e0000 */
[----:B------:R-:W-:-:S04]  /*22f30*/  @P1 LOP3.LUT R235, R235, 0x200000, RZ, 0xfc, !PT ;  /* 0x00200000ebeb1812 */ /* 0x000fc800078efcff */
[----:B------:R-:W-:-:S04]  /*22f40*/  LOP3.LUT R235, R235, 0xfffbffff, RZ, 0xc0, !PT ;  /* 0xfffbffffebeb7812 */ /* 0x000fc800078ec0ff */
[----:B------:R-:W-:Y:S02]  /*22f50*/  @P0 LOP3.LUT R235, R235, 0x40000, RZ, 0xfc, !PT ;  /* 0x00040000ebeb0812 */ /* 0x000fe400078efcff */
[----:B------:R-:W-:Y:S01]  /*22f60*/  ISETP.GE.AND P0, PT, R175, UR21, PT ;  /* 0x00000015af007c0c */ /* 0x000fe2000bf06270 */
[----:B------:R-:W-:Y:S01]  /*22f70*/  ULDC.64 UR20, c[0x0][0x228] ;  /* 0x00008a0000147ab9 */ /* 0x000fe20000000a00 */
[----:B------:R-:W-:Y:S02]  /*22f80*/  LOP3.LUT R235, R235, 0xffff7fff, RZ, 0xc0, !PT ;  /* 0xffff7fffebeb7812 */ /* 0x000fe400078ec0ff */
[----:B------:R-:W-:Y:S02]  /*22f90*/  ISETP.LT.AND P1, PT, R3, UR30, !P0 ;  /* 0x0000001e03007c0c */ /* 0x000fe4000c721270 */
[----:B------:R-:W-:Y:S01]  /*22fa0*/  ISETP.LT.AND P0, PT, R2, UR39, !P0 ;  /* 0x0000002702007c0c */ /* 0x000fe2000c701270 */
[----:B------:R-:W-:Y:S01]  /*22fb0*/  UMOV UR39, UR43 ;  /* 0x0000002b00277c82 */ /* 0x000fe20008000000 */
        /* <DEDUP_REMOVED lines=11> */
[----:B------:R-:W-:-:S06]  /*23070*/  UMOV UR30, UR25 ;  /* 0x00000019001e7c82 */ /* 0x000fcc0008000000 */
[----:B------:R-:W-:-:S04]  /*23080*/  @P2 LOP3.LUT R235, R235, 0x400, RZ, 0xfc, !PT ;  /* 0x00000400ebeb2812 */ /* 0x000fc800078efcff */
[----:B------:R-:W-:-:S04]  /*23090*/  LOP3.LUT R235, R235, 0xfffffeff, RZ, 0xc0, !PT ;  /* 0xfffffeffebeb7812 */ /* 0x000fc800078ec0ff */
[----:B------:R-:W-:Y:S02]  /*230a0*/  @P1 LOP3.LUT R235, R235, 0x100, RZ, 0xfc, !PT ;  /* 0x00000100ebeb1812 */ /* 0x000fe400078efcff */
[----:B------:R-:W-:Y:S01]  /*230b0*/  ISETP.LT.AND P1, PT, R3, UR10, !P0 ;  /* 0x0000000a03007c0c */ /* 0x000fe2000c721270 */
[----:B------:R-:W-:Y:S01]  /*230c0*/  UMOV UR10, UR60 ;  /* 0x0000003c000a7c82 */ /* 0x000fe20008000000 */
[----:B------:R-:W-:Y:S01]  /*230d0*/  ISETP.LT.AND P0, PT, R2, UR58, !P0 ;  /* 0x0000003a02007c0c */ /* 0x000fe2000c701270 */
[----:B------:R-:W-:Y:S01]  /*230e0*/  UMOV UR58, UR24 ;  /* 0x00000018003a7c82 */ /* 0x000fe20008000000 */
[----:B------:R-:W-:Y:S01]  /*230f0*/  LOP3.LUT R235, R235, 0xffffffdf, RZ, 0xc0, !PT ;  /* 0xffffffdfebeb7812 */ /* 0x000fe200078ec0ff */
[----:B------:R-:W-:Y:S01]  /*23100*/  ULDC.64 UR24, c[0x0][0x228] ;  /* 0x00008a0000187ab9 */ /* 0x000fe20000000a00 */
[----:B------:R-:W-:-:S07]  /*23110*/  ULDC.64 UR60, c[0x0][0x228] ;  /* 0x00008a00003c7ab9 */ /* 0x000fce0000000a00 */
[----:B------:R-:W-:-:S04]  /*23120*/  @P1 LOP3.LUT R235, R235, 0x20, RZ, 0xfc, !PT ;  /* 0x00000020ebeb1812 */ /* 0x000fc800078efcff */
[----:B------:R-:W-:-:S04]  /*23130*/  LOP3.LUT R235, R235, 0xfffffffb, RZ, 0xc0, !PT ;  /* 0xfffffffbebeb7812 */ /* 0x000fc800078ec0ff */
[----:B------:R-:W-:Y:S02]  /*23140*/  @P0 LOP3.LUT R235, R235, 0x4, RZ, 0xfc, !PT ;  /* 0x00000004ebeb0812 */ /* 0x000fe400078efcff */
[----:B------:R-:W-:Y:S01]  /*23150*/  ISETP.GE.AND P0, PT, R172, UR31, PT ;  /* 0x0000001fac007c0c */ /* 0x000fe2000bf06270 */
[----:B------:R-:W-:Y:S01]  /*23160*/  UMOV UR31, UR61 ;  /* 0x0000003d001f7c82 */ /* 0x000fe20008000000 */
[----:B------:R-:W-:Y:S02]  /*23170*/  LOP3.LUT R235, R235, 0xbfffffff, RZ, 0xc0, !PT ;  /* 0xbfffffffebeb7812 */ /* 0x000fe400078ec0ff */
[----:B------:R-:W-:Y:S02]  /*23180*/  ISETP.LT.AND P1, PT, R3, UR18, !P0 ;  /* 0x0000001203007c0c */ /* 0x000fe4000c721270 */
[----:B------:R-:W-:Y:S01]  /*23190*/  ISETP.LT.AND P0, PT, R2, UR55, !P0 ;  /* 0x0000003702007c0c */ /* 0x000fe2000c701270 */
[----:B------:R-:W-:Y:S01]  /*231a0*/  UMOV UR55, UR60 ;  /* 0x0000003c00377c82 */ /* 0x000fe20008000000 */
[----:B------:R-:W-:-:S02]  /*231b0*/  ULDC.64 UR60, c[0x0][0x228] ;  /* 0x00008a00003c7ab9 */ /* 0x000fc40000000a00 */
[----:B-1----:R-:W-:Y:S01]  /*231c0*/  IMAD.U32 R4, RZ, RZ, UR61 ;  /* 0x0000003dff047e24 */ /* 0x002fe2000f8e00ff */
[----:B------:R-:W-:-:S04]  /*231d0*/  R2UR UR61, R187 ;  /* 0x00000000bb3d72ca */ /* 0x000fc800000e0000 */
[----:B------:R0:W-:Y:S02]  /*231e0*/  STL [R1+0xfc0], R4 ;  /* 0x000fc00401007387 */ /* 0x0001e40000100800 */
        /* <DEDUP_REMOVED lines=13> */
[----:B------:R-:W-:Y:S02]  /*232c0*/  ISETP.GE.AND P0, PT, R170, UR11, PT ;  /* 0x0000000baa007c0c */ /* 0x000fe4000bf06270 */
[----:B------:R-:W-:Y:S02]  /*232d0*/  LOP3.LUT R234, R234, 0xfbffffff, RZ, 0xc0, !PT ;  /* 0xfbffffffeaea7812 */ /* 0x000fe400078ec0ff */
[----:B------:R-:W-:Y:S02]  /*232e0*/  ISETP.LT.AND P2, PT, R3, UR22, !P0 ;  /* 0x0000001603007c0c */ /* 0x000fe4000c741270 */
[----:B------:R-:W-:Y:S01]  /*232f0*/  ISETP.LT.AND P1, PT, R2, UR10, !P0 ;  /* 0x0000000a02007c0c */ /* 0x000fe2000c721270 */
[----:B------:R-:W-:Y:S01]  /*23300*/  ULDC.64 UR10, c[0x0][0x228] ;  /* 0x00008a00000a7ab9 */ /* 0x000fe20000000a00 */
[----:B------:R-:W-:Y:S01]  /*23310*/  ISETP.GE.AND P0, PT, R169, UR19, PT ;  /* 0x00000013a9007c0c */ /* 0x000fe2000bf06270 */
[----:B------:R-:W-:-:S02]  /*23320*/  ULDC.64 UR18, c[0x0][0x228] ;  /* 0x00008a0000127ab9 */ /* 0x000fc40000000a00 */
[----:B0-----:R-:W-:-:S05]  /*23330*/  IMAD.U32 R4, RZ, RZ, UR19 ;  /* 0x00000013ff047e24 */ /* 0x001fca000f8e00ff */
[----:B------:R0:W-:Y:S01]  /*23340*/  STL [R1+0xfbc], R4 ;  /* 0x000fbc0401007387 */ /* 0x0001e20000100800 */
[----:B------:R-:W-:-:S04]  /*23350*/  @P2 LOP3.LUT R234, R234, 0x4000000, RZ, 0xfc, !PT ;  /* 0x04000000eaea2812 */ /* 0x000fc800078efcff */
[----:B------:R-:W-:-:S04]  /*23360*/  LOP3.LUT R234, R234, 0xfdffffff, RZ, 0xc0, !PT ;  /* 0xfdffffffeaea7812 */ /* 0x000fc800078ec0ff */
[----:B------:R-:W-:Y:S02]  /*23370*/  @P1 LOP3.LUT R234, R234, 0x2000000, RZ, 0xfc, !PT ;  /* 0x02000000eaea1812 */ /* 0x000fe400078efcff */
[----:B------:R-:W-:Y:S02]  /*23380*/  ISETP.LT.AND P1, PT, R3, UR8, !P0 ;  /* 0x0000000803007c0c */ /* 0x000fe4000c721270 */
[----:B------:R-:W-:Y:S01]  /*23390*/  ISETP.LT.AND P0, PT, R2, UR36, !P0 ;  /* 0x0000002402007c0c */ /* 0x000fe2000c701270 */
[----:B------:R-:W-:Y:S01]  /*233a0*/  UMOV UR36, UR18 ;  /* 0x0000001200247c82 */ /* 0x000fe20008000000 */
[----:B------:R-:W-:Y:S01]  /*233b0*/  LOP3.LUT R234, R234, 0xffbfffff, RZ, 0xc0, !PT ;  /* 0xffbfffffeaea7812 */ /* 0x000fe200078ec0ff */
[----:B------:R-:W-:-:S08]  /*233c0*/  ULDC.64 UR18, c[0x0][0x228] ;  /* 0x00008a0000127ab9 */ /* 0x000fd00000000a00 */
[----:B------:R-:W-:-:S04]  /*233d0*/  @P1 LOP3.LUT R234, R234, 0x400000, RZ, 0xfc, !PT ;  /* 0x00400000eaea1812 */ /* 0x000fc800078efcff */
[----:B------:R-:W-:-:S04]  /*233e0*/  LOP3.LUT R234, R234, 0xffdfffff, RZ, 0xc0, !PT ;  /* 0xffdfffffeaea7812 */ /* 0x000fc800078ec0ff */
[----:B------:R-:W-:Y:S02]  /*233f0*/  @P0 LOP3.LUT R234, R234, 0x200000, RZ, 0xfc, !PT ;  /* 0x00200000eaea0812 */ /* 0x000fe400078efcff */
[----:B------:R-:W-:Y:S01]  /*23400*/  ISETP.GE.AND P0, PT, R168, UR29, PT ;  /* 0x0000001da8007c0c */ /* 0x000fe2000bf06270 */
[----:B------:R-:W-:Y:S01]  /*23410*/  ULDC.64 UR28, c[0x0][0x228] ;  /* 0x00008a00001c7ab9 */ /* 0x000fe20000000a00 */
[----:B------:R-:W-:Y:S01]  /*23420*/  LOP3.LUT R234, R234, 0xfffbffff, RZ, 0xc0, !PT ;  /* 0xfffbffffeaea7812 */ /* 0x000fe200078ec0ff */
[----:B0-----:R-:W-:Y:S01]  /*23430*/  IMAD.U32 R4, RZ, RZ, UR29 ;  /* 0x0000001dff047e24 */ /* 0x001fe2000f8e00ff */
[----:B------:R-:W-:Y:S02]  /*23440*/  ISETP.LT.AND P1, PT, R3, UR12, !P0 ;  /* 0x0000000c03007c0c */ /* 0x000fe4000c721270 */
[----:B------:R-:W-:Y:S01]  /*23450*/  ISETP.LT.AND P0, PT, R2, UR35, !P0 ;  /* 0x0000002302007c0c */ /* 0x000fe2000c701270 */
[----:B------:R-:W-:Y:S01]  /*23460*/  UMOV UR35, UR28 ;  /* 0x0000001c00237c82 */ /* 0x000fe20008000000 */
[----:B------:R-:W-:Y:S01]  /*23470*/  ULDC.64 UR28, c[0x0][0x228] ;  /* 0x00008a00001c7ab9 */ /* 0x000fe20000000a00 */
[----:B------:R0:W-:Y:S08]  /*23480*/  STL [R1+0xfb8], R4 ;  /* 0x000fb80401007387 */ /* 0x0001f00000100800 */
[----:B------:R-:W-:Y:S01]  /*23490*/  @P1 LOP3.LUT R234, R234, 0x40000, RZ, 0xfc, !PT ;  /* 0x00040000eaea1812 */ /* 0x000fe200078efcff */
[----:B0-----:R-:W-:-:S03]  /*234a0*/  IMAD.U32 R4, RZ, RZ, UR29 ;  /* 0x0000001dff047e24 */ /* 0x001fc6000f8e00ff */
[----:B------:R-:W-:Y:S02]  /*234b0*/  LOP3.LUT R234, R234, 0xfffdffff, RZ, 0xc0, !PT ;  /* 0xfffdffffeaea7812 */ /* 0x000fe400078ec0ff */
[----:B------:R0:W-:Y:S02]  /*234c0*/  STL [R1+0xfb4], R4 ;  /* 0x000fb40401007387 */ /* 0x0001e40000100800 */
[----:B------:R-:W-:Y:S02]  /*234d0*/  @P0 LOP3.LUT R234, R234, 0x20000, RZ, 0xfc, !PT ;  /* 0x00020000eaea0812 */ /* 0x000fe400078efcff */
[----:B------:R-:W-:Y:S01]  /*234e0*/  ISETP.GE.AND P0, PT, R167, UR23, PT ;  /* 0x00000017a7007c0c */ /* 0x000fe2000bf06270 */
[----:B------:R-:W-:Y:S01]  /*234f0*/  ULDC.64 UR22, c[0x0][0x228] ;  /* 0x00008a0000167ab9 */ /* 0x000fe20000000a00 */
[----:B------:R-:W-:Y:S02]  /*23500*/  LOP3.LUT R234, R234, 0xffffbfff, RZ, 0xc0, !PT ;  /* 0xffffbfffeaea7812 */ /* 0x000fe400078ec0ff */
[----:B------:R-:W-:-:S02]  /*23510*/  ISETP.LT.AND P1, PT, R3, UR26, !P0 ;  /* 0x0000001a03007c0c */ /* 0x000fc4000c721270 */
[----:B------:R-:W-:Y:S01]  /*23520*/  ISETP.LT.AND P0, PT, R2, UR34, !P0 ;  /* 0x0000002202007c0c */ /* 0x000fe2000c701270 */
[----:B------:R-:W-:-:S10]  /*23530*/  UMOV UR34, UR28 ;  /* 0x0000001c00227c82 */ /* 0x000fd40008000000 */
        /* <DEDUP_REMOVED lines=26> */
[----:B------:R-:W-:Y:S01]  /*236e0*/  UMOV UR29, UR26 ;  /* 0x0000001a001d7c82 */ /* 0x000fe20008000000 */
[----:B------:R-:W-:Y:S01]  /*236f0*/  ISETP.LT.AND P1, PT, R3, UR16, !P0 ;  /* 0x0000001003007c0c */ /* 0x000fe2000c721270 */
[----:B0-----:R-:W-:Y:S01]  /*23700*/  IMAD.U32 R4, RZ, RZ, UR27 ;  /* 0x0000001bff047e24 */ /* 0x001fe2000f8e00ff */
[----:B------:R-:W-:Y:S01]  /*23710*/  ISETP.LT.AND P0, PT, R2, UR58, !P0 ;  /* 0x0000003a02007c0c */ /* 0x000fe2000c701270 */
[----:B------:R-:W-:Y:S02]  /*23720*/  ULDC.64 UR26, c[0x0][0x228] ;  /* 0x00008a00001a7ab9 */ /* 0x000fe40000000a00 */
[----:B------:R-:W-:Y:S01]  /*23730*/  UMOV UR28, UR26 ;  /* 0x0000001a001c7c82 */ /* 0x000fe20008000000 */
[----:B------:R0:W-:Y:S07]  /*23740*/  STL [R1+0xfac], R4 ;  /* 0x000fac0401007387 */ /* 0x0001ee0000100800 */
[----:B------:R-:W-:Y:S01]  /*23750*/  @P1 LOP3.LUT R234, R234, 0x4, RZ, 0xfc, !PT ;  /* 0x00000004eaea1812 */ /* 0x000fe200078efcff */
[----:B0-----:R-:W-:-:S03]  /*23760*/  IMAD.U32 R4, RZ, RZ, UR27 ;  /* 0x0000001bff047e24 */ /* 0x001fc6000f8e00ff */
[----:B------:R-:W-:-:S04]  /*23770*/  LOP3.LUT R234, R234, 0xfffffffd, RZ, 0xc0, !PT ;  /* 0xfffffffdeaea7812 */ /* 0x000fc800078ec0ff */
[----:B------:R-:W-:Y:S01]  /*23780*/  @P0 LOP3.LUT R234, R234, 0x2, RZ, 0xfc, !PT ;  /* 0x00000002eaea0812 */ /* 0x000fe200078efcff */
[----:B------:R0:W-:Y:S01]  /*23790*/  STL [R1+0xfa8], R4 ;  /* 0x000fa80401007387 */ /* 0x0001e20000100800 */
[----:B------:R-:W-:Y:S01]  /*237a0*/  ISETP.GE.AND P0, PT, R163, UR7, PT ;  /* 0x00000007a3007c0c */ /* 0x000fe2000bf06270 */
[----:B------:R-:W-:Y:S01]  /*237b0*/  ULDC.64 UR6, c[0x0][0x228] ;  /* 0x00008a0000067ab9 */ /* 0x000fe20000000a00 */
[----:B------:R-:W-:Y:S02]  /*237c0*/  LOP3.LUT R234, R234, 0xbfffffff, RZ, 0xc0, !PT ;  /* 0xbfffffffeaea7812 */ /* 0x000fe400078ec0ff */
[----:B------:R-:W-:Y:S02]  /*237d0*/  ISETP.LT.AND P1, PT, R3, UR24, !P0 ;  /* 0x0000001803007c0c */ /* 0x000fe4000c721270 */
[----:B------:R-:W-:-:S11]  /*237e0*/  ISETP.LT.AND P0, PT, R2, UR55, !P0 ;  /* 0x0000003702007c0c */ /* 0x000fd6000c701270 */
        /* <DEDUP_REMOVED lines=8> */
[----:B------:R-:W-:Y:S01]  /*23870*/  ULDC.64 UR54, c[0x0][0x228] ;  /* 0x00008a0000367ab9 */ /* 0x000fe20000000a00 */
[----:B------:R-:W-:Y:S01]  /*23880*/  ISETP.GE.AND P0, PT, R161, UR17, PT ;  /* 0x00000011a1007c0c */ /* 0x000fe2000bf06270 */
[----:B------:R-:W-:-:S02]  /*23890*/  ULDC.64 UR16, c[0x0][0x228] ;  /* 0x00008a0000107ab9 */ /* 0x000fc40000000a00 */
[----:B------:R-:W-:Y:S01]  /*238a0*/  UMOV UR27, UR16 ;  /* 0x00000010001b7c82 */ /* 0x000fe20008000000 */
[----:B0-----:R-:W-:Y:S01]  /*238b0*/  IMAD.U32 R4, RZ, RZ, UR17 ;  /* 0x00000011ff047e24 */ /* 0x001fe2000f8e00ff */
[----:B------:R-:W-:-:S04]  /*238c0*/  ULDC.64 UR16, c[0x0][0x228] ;  /* 0x00008a0000107ab9 */ /* 0x000fc80000000a00 */
[----:B------:R-:W-:Y:S01]  /*238d0*/  @P2 LOP3.LUT R233, R233, 0x4000000, RZ, 0xfc, !PT ;  /* 0x04000000e9e92812 */ /* 0x000fe200078efcff */
[----:B------:R0:W-:Y:S03]  /*238e0*/  STL [R1+0xfa4], R4 ;  /* 0x000fa40401007387 */ /* 0x0001e60000100800 */
[----:B------:R-:W-:-:S04]  /*238f0*/  LOP3.LUT R233, R233, 0xfdffffff, RZ, 0xc0, !PT ;  /* 0xfdffffffe9e97812 */ /* 0x000fc800078ec0ff */
[----:B------:R-:W-:Y:S02]  /*23900*/  @P1 LOP3.LUT R233, R233, 0x2000000, RZ, 0xfc, !PT ;  /* 0x02000000e9e91812 */ /* 0x000fe400078efcff */
[----:B------:R-:W-:Y:S02]  /*23910*/  ISETP.LT.AND P1, PT, R3, UR10, !P0 ;  /* 0x0000000a03007c0c */ /* 0x000fe4000c721270 */
[----:B------:R-:W-:Y:S01]  /*23920*/  ISETP.LT.AND P0, PT, R2, UR36, !P0 ;  /* 0x0000002402007c0c */ /* 0x000fe2000c701270 */
[----:B------:R-:W-:Y:S01]  /*23930*/  UMOV UR36, UR46 ;  /* 0x0000002e00247c82 */ /* 0x000fe20008000000 */
[----:B------:R-:W-:-:S09]  /*23940*/  LOP3.LUT R233, R233, 0xffbfffff, RZ, 0xc0, !PT ;  /* 0xffbfffffe9e97812 */ /* 0x000fd200078ec0ff */
        /* <DEDUP_REMOVED lines=10> */
[----:B------:R-:W-:Y:S01]  /*239f0*/  ULDC.64 UR24, c[0x0][0x228] ;  /* 0x00008a0000187ab9 */ /* 0x000fe20000000a00 */
[----:B------:R-:W-:Y:S01]  /*23a00*/  UMOV UR35, UR47 ;  /* 0x0000002f00237c82 */ /* 0x000fe20008000000 */
[----:B------:R-:W-:Y:S01]  /*23a10*/  ULDC.64 UR46, c[0x0][0x228] ;  /* 0x00008a00002e7ab9 */ /* 0x000fe20000000a00 */
[----:B------:R0:W-:Y:S07]  /*23a20*/  STL [R1+0xfa0], R4 ;  /* 0x000fa00401007387 */ /* 0x0001ee0000100800 */
[----:B------:R-:W-:Y:S01]  /*23a30*/  @P1 LOP3.LUT R233, R233, 0x40000, RZ, 0xfc, !PT ;  /* 0x00040000e9e91812 */ /* 0x000fe200078efcff */
[----:B0-----:R-:W-:-:S03]  /*23a40*/  IMAD.U32 R4, RZ, RZ, UR25 ;  /* 0x00000019ff047e24 */ /* 0x001fc6000f8e00ff */
[----:B------:R-:W-:Y:S01]  /*23a50*/  LOP3.LUT R233, R233, 0xfffdffff, RZ, 0xc0, !PT ;  /* 0xfffdffffe9e97812 */ /* 0x000fe200078ec0ff */
[----:B------:R-:W-:-:S03]  /*23a60*/  UMOV UR25, UR24 ;  /* 0x0000001800197c82 */ /* 0x000fc60008000000 */
[----:B------:R-:W-:Y:S01]  /*23a70*/  @P0 LOP3.LUT R233, R233, 0x20000, RZ, 0xfc, !PT ;  /* 0x00020000e9e90812 */ /* 0x000fe200078efcff */
[----:B------:R0:W-:Y:S01]  /*23a80*/  STL [R1+0xf9c], R4 ;  /* 0x000f9c0401007387 */ /* 0x0001e20000100800 */
[----:B------:R-:W-:Y:S01]  /*23a90*/  ISETP.GE.AND P0, PT, R159, UR15, PT ;  /* 0x0000000f9f007c0c */ /* 0x000fe2000bf06270 */
[----:B------:R-:W-:Y:S01]  /*23aa0*/  ULDC.64 UR14, c[0x0][0x228] ;  /* 0x00008a00000e7ab9 */ /* 0x000fe20000000a00 */
[----:B------:R-:W-:Y:S02]  /*23ab0*/  LOP3.LUT R233, R233, 0xffffbfff, RZ, 0xc0, !PT ;  /* 0xffffbfffe9e97812 */ /* 0x000fe400078ec0ff */
[----:B------:R-:W-:Y:S02]  /*23ac0*/  ISETP.LT.AND P1, PT, R3, UR22, !P0 ;  /* 0x0000001603007c0c */ /* 0x000fe4000c721270 */
        /* <DEDUP_REMOVED lines=11> */
[----:B------:R-:W-:Y:S01]  /*23b80*/  ISETP.GE.AND P0, PT, R157, UR19, PT ;  /* 0x000000139d007c0c */ /* 0x000fe2000bf06270 */
[----:B------:R-:W-:Y:S01]  /*23b90*/  ULDC.64 UR18, c[0x0][0x228] ;  /* 0x00008a0000127ab9 */ /* 0x000fe20000000a00 */
[----:B------:R-:W-:Y:S01]  /*23ba0*/  ULDC.64 UR40, c[0x0][0x228] ;  /* 0x00008a0000287ab9 */ /* 0x000fe20000000a00 */
        /* <DEDUP_REMOVED lines=22> */
[----:B------:R-:W-:-:S03]  /*23d10*/  UMOV UR29, UR44 ;  /* 0x0000002c001d7c82 */ /* 0x000fc60008000000 */
        /* <DEDUP_REMOVED lines=8> */
[----:B------:R-:W-:Y:S01]  /*23da0*/  ISETP.LT.AND P0, PT, R2, UR27, !P0 ;  /* 0x0000001b02007c0c */ /* 0x000fe2000c701270 */
[----:B------:R-:W-:Y:S01]  /*23db0*/  UMOV UR28, UR45 ;  /* 0x0000002d001c7c82 */ /* 0x000fe20008000000 */
[----:B------:R-:W-:-:S09]  /*23dc0*/  ULDC.64 UR44, c[0x0][0x228] ;  /* 0x00008a00002c7ab9 */ /* 0x000fd20000000a00 */
        /* <DEDUP_REMOVED lines=10> */
[----:B------:R-:W-:-:S08]  /*23e70*/  ULDC.64 UR6, c[0x0][0x228] ;  /* 0x00008a0000067ab9 */ /* 0x000fd00000000a00 */
[----:B------:R-:W-:-:S04]  /*23e80*/  @P2 LOP3.LUT R232, R232, 0x4000000, RZ, 0xfc, !PT ;  /* 0x04000000e8e82812 */ /* 0x000fc800078efcff */
[----:B------:R-:W-:-:S04]  /*23e90*/  LOP3.LUT R232, R232, 0xfdffffff, RZ, 0xc0, !PT ;  /* 0xfdffffffe8e87812 */ /* 0x000fc800078ec0ff */
[----:B------:R-:W-:Y:S02]  /*23ea0*/  @P1 LOP3.LUT R232, R232, 0x2000000, RZ, 0xfc, !PT ;  /* 0x02000000e8e81812 */ /* 0x000fe400078efcff */
[----:B------:R-:W-:Y:S02]  /*23eb0*/  ISETP.LT.AND P1, PT, R3, UR14, !P0 ;  /* 0x0000000e03007c0c */ /* 0x000fe4000c721270 */
[----:B------:R-:W-:Y:S01]  /*23ec0*/  ISETP.LT.AND P0, PT, R2, UR25, !P0 ;  /* 0x0000001902007c0c */ /* 0x000fe2000c701270 */
[----:B------:R-:W-:Y:S01]  /*23ed0*/  UMOV UR25, UR30 ;  /* 0x0000001e00197c82 */ /* 0x000fe20008000000 */
[----:B------:R-:W-:Y:S01]  /*23ee0*/  LOP3.LUT R232, R232, 0xffbfffff, RZ, 0xc0, !PT ;  /* 0xffbfffffe8e87812 */ /* 0x000fe200078ec0ff */
[----:B------:R-:W-:-:S08]  /*23ef0*/  UMOV UR30, UR53 ;  /* 0x00000035001e7c82 */ /* 0x000fd00008000000 */
[----:B------:R-:W-:-:S04]  /*23f00*/  @P1 LOP3.LUT R232, R232, 0x400000, RZ, 0xfc, !PT ;  /* 0x00400000e8e81812 */ /* 0x000fc800078efcff */
[----:B------:R-:W-:-:S04]  /*23f10*/  LOP3.LUT R232, R232, 0xffdfffff, RZ, 0xc0, !PT ;  /* 0xffdfffffe8e87812 */ /* 0x000fc800078ec0ff */
[----:B------:R-:W-:Y:S02]  /*23f20*/  @P0 LOP3.LUT R232, R232, 0x200000, RZ, 0xfc, !PT ;  /* 0x00200000e8e80812 */ /* 0x000fe400078efcff */
[----:B------:R-:W-:Y:S02]  /*23f30*/  ISETP.GE.AND P0, PT, R152, UR21, PT ;  /* 0x0000001598007c0c */ /* 0x000fe4000bf06270 */
        /* <DEDUP_REMOVED lines=21> */
[----:B------:R-:W-:-:S10]  /*24090*/  ULDC.64 UR20, c[0x0][0x228] ;  /* 0x00008a0000147ab9 */ /* 0x000fd40000000a00 */
        /* <DEDUP_REMOVED lines=26> */
[----:B------:R-:W-:Y:S01]  /*24240*/  UMOV UR31, UR52 ;  /* 0x00000034001f7c82 */ /* 0x000fe20008000000 */
[----:B------:R-:W-:Y:S01]  /*24250*/  ULDC.64 UR52, c[0x0][0x228] ;  /* 0x00008a0000347ab9 */ /* 0x000fe20000000a00 */
[----:B------:R-:W-:Y:S07]  /*24260*/  STL [R1+0x13d4], R232 ;  /* 0x0013d4e801007387 */ /* 0x000fee0000100800 */
        /* <DEDUP_REMOVED lines=31> */
[----:B------:R-:W-:-:S07]  /*24460*/  ULDC.64 UR50, c[0x0][0x228] ;  /* 0x00008a0000327ab9 */ /* 0x000fce0000000a00 */
        /* <DEDUP_REMOVED lines=41> */
[----:B------:R-:W-:Y:S02]  /*24700*/  ULDC.64 UR6, c[0x0][0x228] ;  /* 0x00008a0000067ab9 */ /* 0x000fe40000000a00 */
[----:B------:R-:W-:Y:S01]  /*24710*/  STL [R1+0x13d0], R231 ;  /* 0x0013d0e701007387 */ /* 0x000fe20000100800 */
        /* <DEDUP_REMOVED lines=17> */
[----:B------:R-:W-:Y:S01]  /*24830*/  VIADD R8, R0, 0xda ;  /* 0x000000da00087836 */ /* 0x000fe20000000000 */
[----:B------:R-:W-:Y:S01]  /*24840*/  LOP3.LUT R230, R230, 0xffbfffff, RZ, 0xc0, !PT ;  /* 0xffbfffffe6e67812 */ /* 0x000fe200078ec0ff */
[----:B------:R-:W-:Y:S01]  /*24850*/  ULDC.64 UR10, c[0x0][0x228] ;  /* 0x00008a00000a7ab9 */ /* 0x000fe20000000a00 */
[----:B------:R-:W-:Y:S02]  /*24860*/  ISETP.LT.AND P1, PT, R3, UR14, !P0 ;  /* 0x0000000e03007c0c */ /* 0x000fe4000c721270 */
[----:B------:R-:W-:Y:S01]  /*24870*/  ISETP.LT.AND P0, PT, R2, UR30, !P0 ;  /* 0x0000001e02007c0c */ /* 0x000fe2000c701270 */
[----:B------:R-:W-:-:S10]  /*24880*/  UMOV UR30, UR43 ;  /* 0x0000002b001e7c82 */ /* 0x000fd40008000000 */
        /* <DEDUP_REMOVED lines=9> */
[----:B------:R-:W-:Y:S01]  /*24920*/  UMOV UR22, UR36 ;  /* 0x0000002400167c82 */ /* 0x000fe20008000000 */
[----:B------:R-:W-:Y:S01]  /*24930*/  UMOV UR36, UR44 ;  /* 0x0000002c00247c82 */ /* 0x000fe20008000000 */
[----:B------:R-:W-:-:S08]  /*24940*/  UMOV UR44, UR39 ;  /* 0x00000027002c7c82 */ /* 0x000fd00008000000 */
[----:B------:R-:W-:-:S04]  /*24950*/  @P1 LOP3.LUT R230, R230, 0x40000, RZ, 0xfc, !PT ;  /* 0x00040000e6e61812 */ /* 0x000fc800078efcff */
[----:B------:R-:W-:-:S04]  /*24960*/  LOP3.LUT R230, R230, 0xfffdffff, RZ, 0xc0, !PT ;  /* 0xfffdffffe6e67812 */ /* 0x000fc800078ec0ff */
[----:B------:R-:W-:Y:S02]  /*24970*/  @P0 LOP3.LUT R230, R230, 0x20000, RZ, 0xfc, !PT ;  /* 0x00020000e6e60812 */ /* 0x000fe400078efcff */
[----:B------:R-:W-:Y:S01]  /*24980*/  ISETP.GE.AND P0, PT, R8, UR21, PT ;  /* 0x0000001508007c0c */ /* 0x000fe2000bf06270 */
[----:B------:R-:W-:Y:S01]  /*24990*/  VIADD R8, R0, 0xd6 ;  /* 0x000000d600087836 */ /* 0x000fe20000000000 */
[----:B------:R-:W-:Y:S01]  /*249a0*/  LOP3.LUT R230, R230, 0xffffbfff, RZ, 0xc0, !PT ;  /* 0xffffbfffe6e67812 */ /* 0x000fe200078ec0ff */
[----:B------:R-:W-:Y:S01]  /*249b0*/  ULDC.64 UR20, c[0x0][0x228] ;  /* 0x00008a0000147ab9 */ /* 0x000fe20000000a00 */
[----:B------:R-:W-:Y:S01]  /*249c0*/  ISETP.LT.AND P1, PT, R3, UR24, !P0 ;  /* 0x0000001803007c0c */ /* 0x000fe2000c721270 */
[----:B------:R-:W-:Y:S01]  /*249d0*/  UMOV UR24, UR54 ;  /* 0x0000003600187c82 */ /* 0x000fe20008000000 */
[----:B------:R-:W-:Y:S01]  /*249e0*/  ISETP.LT.AND P0, PT, R2, UR8, !P0 ;  /* 0x0000000802007c0c */ /* 0x000fe2000c701270 */
[----:B------:R-:W-:Y:S01]  /*249f0*/  UMOV UR8, UR42 ;  /* 0x0000002a00087c82 */ /* 0x000fe20008000000 */
[----:B------:R-:W-:Y:S01]  /*24a00*/  ULDC.64 UR42, c[0x0][0x228] ;  /* 0x00008a00002a7ab9 */ /* 0x000fe20000000a00 */
        /* <DEDUP_REMOVED lines=13> */
[----:B------:R-:W-:Y:S01]  /*24ae0*/  UMOV UR50, UR6 ;  /* 0x0000000600327c82 */ /* 0x000fe20008000000 */
[----:B------:R-:W-:Y:S01]  /*24af0*/  UMOV UR6, UR18 ;  /* 0x0000001200067c82 */ /* 0x000fe20008000000 */
[----:B------:R-:W-:Y:S01]  /*24b00*/  UMOV UR18, UR26 ;  /* 0x0000001a00127c82 */ /* 0x000fe20008000000 */
[----:B------:R-:W-:-:S05]  /*24b10*/  UMOV UR26, UR29 ;  /* 0x0000001d001a7c82 */ /* 0x000fca0008000000 */
        /* <DEDUP_REMOVED lines=11> */
[----:B------:R-:W-:-:S08]  /*24bd0*/  ULDC.64 UR28, c[0x0][0x228] ;  /* 0x00008a00001c7ab9 */ /* 0x000fd00000000a00 */
[----:B------:R-:W-:-:S04]  /*24be0*/  @P1 LOP3.LUT R230, R230, 0x40, RZ, 0xfc, !PT ;  /* 0x00000040e6e61812 */ /* 0x000fc800078efcff */
[----:B------:R-:W-:-:S04]  /*24bf0*/  LOP3.LUT R230, R230, 0xffffffdf, RZ, 0xc0, !PT ;  /* 0xffffffdfe6e67812 */ /* 0x000fc800078ec0ff */
[----:B------:R-:W-:Y:S02]  /*24c00*/  @P0 LOP3.LUT R230, R230, 0x20, RZ, 0xfc, !PT ;  /* 0x00000020e6e60812 */ /* 0x000fe400078efcff */
[----:B------:R-:W-:Y:S01]  /*24c10*/  ISETP.GE.AND P0, PT, R8, UR25, PT ;  /* 0x0000001908007c0c */ /* 0x000fe2000bf06270 */
[----:B------:R-:W-:Y:S01]  /*24c20*/  VIADD R8, R0, 0xd0 ;  /* 0x000000d000087836 */ /* 0x000fe20000000000 */
[----:B------:R-:W-:Y:S02]  /*24c30*/  LOP3.LUT R230, R230, 0xfffffffb, RZ, 0xc0, !PT ;  /* 0xfffffffbe6e67812 */ /* 0x000fe400078ec0ff */
        /* <DEDUP_REMOVED lines=9> */
[----:B------:R-:W-:Y:S02]  /*24cd0*/  VIADD R8, R0, 0xce ;  /* 0x000000ce00087836 */ /* 0x000fe40000000000 */
[----:B------:R-:W-:Y:S01]  /*24ce0*/  STL [R1+0x13d8], R230 ;  /* 0x0013d8e601007387 */ /* 0x000fe20000100800 */
[----:B------:R-:W-:Y:S01]  /*24cf0*/  ISETP.LT.AND P1, PT, R3, UR56, !P0 ;  /* 0x0000003803007c0c */ /* 0x000fe2000c721270 */
[----:B------:R-:W-:Y:S01]  /*24d00*/  UMOV UR56, UR8 ;  /* 0x0000000800387c82 */ /* 0x000fe20008000000 */
        /* <DEDUP_REMOVED lines=9> */
[----:B------:R-:W-:Y:S01]  /*24da0*/  ULDC.64 UR14, c[0x0][0x228] ;  /* 0x00008a00000e7ab9 */ /* 0x000fe20000000a00 */
[----:B------:R-:W-:Y:S01]  /*24db0*/  STL [R1+0x13dc], R229 ;  /* 0x0013dce501007387 */ /* 0x000fe20000100800 */
[----:B------:R-:W-:Y:S01]  /*24dc0*/  ISETP.LT.AND P1, PT, R3, UR34, !P0 ;  /* 0x0000002203007c0c */ /* 0x000fe2000c721270 */
[----:B------:R-:W-:Y:S01]  /*24dd0*/  UMOV UR34, UR20 ;  /* 0x0000001400227c82 */ /* 0x000fe20008000000 */
[----:B------:R-:W-:Y:S01]  /*24de0*/  ISETP.LT.AND P0, PT, R2, UR28, !P0 ;  /* 0x0000001c02007c0c */ /* 0x000fe2000c701270 */
[----:B------:R-:W-:Y:S01]  /*24df0*/  UMOV UR28, UR24 ;  /* 0x00000018001c7c82 */ /* 0x000fe20008000000 */
[----:B------:R-:W-:Y:S01]  /*24e00*/  ULDC.64 UR24, c[0x0][0x228] ;  /* 0x00008a0000187ab9 */ /* 0x000fe20000000a00 */
[----:B------:R-:W-:-:S08]  /*24e10*/  ULDC.64 UR20, c[0x0][0x228] ;  /* 0x00008a0000147ab9 */ /* 0x000fd00000000a00 */
        /* <DEDUP_REMOVED lines=11> */
[----:B------:R-:W-:Y:S01]  /*24ed0*/  UMOV UR42, UR5 ;  /* 0x00000005002a7c82 */ /* 0x000fe20008000000 */
[----:B------:R-:W-:-:S08]  /*24ee0*/  ULDC UR5, c[0x0][0x228] ;  /* 0x00008a0000057ab9 */ /* 0x000fd00000000800 */
[----:B------:R-:W-:-:S04]  /*24ef0*/  @P1 LOP3.LUT R228, R228, 0x40000, RZ, 0xfc, !PT ;  /* 0x00040000e4e41812 */ /* 0x000fc800078efcff */
[----:B------:R-:W-:-:S04]  /*24f00*/  LOP3.LUT R228, R228, 0xfffdffff, RZ, 0xc0, !PT ;  /* 0xfffdffffe4e47812 */ /* 0x000fc800078ec0ff */
[----:B------:R-:W-:Y:S02]  /*24f10*/  @P0 LOP3.LUT R228, R228, 0x20000, RZ, 0xfc, !PT ;  /* 0x00020000e4e40812 */ /* 0x000fe400078efcff */
[----:B------:R-:W-:Y:S01]  /*24f20*/  ISETP.GE.AND P0, PT, R8, UR57, PT ;  /* 0x0000003908007c0c */ /* 0x000fe2000bf06270 */
[----:B------:R-:W-:Y:S01]  /*24f30*/  VIADD R8, R0, 0x158 ;  /* 0x0000015800087836 */ /* 0x000fe20000000000 */
        /* <DEDUP_REMOVED lines=10> */
[----:B------:R-:W-:Y:S02]  /*24fe0*/  VIADD R8, R0, 0x157 ;  /* 0x0000015700087836 */ /* 0x000fe40000000000 */
[----:B------:R-:W-:Y:S01]  /*24ff0*/  STL [R1+0x13e0], R228 ;  /* 0x0013e0e401007387 */ /* 0x000fe20000100800 */
[----:B------:R-:W-:Y:S01]  /*25000*/  ISETP.LT.AND P1, PT, R3, UR56, !P0 ;  /* 0x0000003803007c0c */ /* 0x000fe2000c721270 */
[----:B------:R-:W-:Y:S01]  /*25010*/  ULDC.64 UR56, c[0x0][0x228] ;  /* 0x00008a0000387ab9 */ /* 0x000fe20000000a00 */
[----:B------:R-:W-:Y:S01]  /*25020*/  ISETP.LT.AND P0, PT, R2, UR5, !P0 ;  /* 0x0000000502007c0c */ /* 0x000fe2000c701270 */
[----:B------:R-:W-:Y:S01]  /*25030*/  UMOV UR10, UR57 ;  /* 0x00000039000a7c82 */ /* 0x000fe20008000000 */
[----:B------:R-:W-:Y:S01]  /*25040*/  UMOV UR4, UR56 ;  /* 0x0000003800047c82 */ /* 0x000fe20008000000 */
[----:B------:R-:W-:Y:S01]  /*25050*/  ULDC.64 UR56, c[0x0][0x228] ;  /* 0x00008a0000387ab9 */ /* 0x000fe20000000a00 */
[----:B------:R-:W-:-:S07]  /*25060*/  ULDC UR5, c[0x0][0x228] ;  /* 0x00008a0000057ab9 */ /* 0x000fce0000000800 */
[----:B------:R-:W-:Y:S02]  /*25070*/  @P1 LOP3.LUT R250, R250, 0x400, RZ, 0xfc, !PT ;  /* 0x00000400fafa1812 */ /* 0x000fe400078efcff */
[----:B------:R-:W-:Y:S02]  /*25080*/  @P0 LOP3.LUT R236, R236, 0x40000000, RZ, 0xfc, !PT ;  /* 0x40000000ecec0812 */ /* 0x000fe400078efcff */
[----:B------:R-:W-:Y:S01]  /*25090*/  ISETP.GE.AND P0, PT, R8, UR10, PT ;  /* 0x0000000a08007c0c */ /* 0x000fe2000bf06270 */
[----:B------:R-:W-:Y:S01]  /*250a0*/  VIADD R8, R0, 0x156 ;  /* 0x0000015600087836 */ /* 0x000fe20000000000 */
[----:B------:R-:W-:Y:S01]  /*250b0*/  LOP3.LUT R236, R236, 0xefffffff, RZ, 0xc0, !PT ;  /* 0xefffffffecec7812 */ /* 0x000fe200078ec0ff */
[----:B------:R-:W-:Y:S01]  /*250c0*/  UMOV UR10, UR61 ;  /* 0x0000003d000a7c82 */ /* 0x000fe20008000000 */
[----:B------:R-:W-:Y:S01]  /*250d0*/  ISETP.LT.AND P1, PT, R3, UR56, !P0 ;  /* 0x0000003803007c0c */ /* 0x000fe2000c721270 */
[----:B------:R-:W-:Y:S01]  /*250e0*/  UMOV UR56, UR60 ;  /* 0x0000003c00387c82 */ /* 0x000fe20008000000 */
[----:B------:R-:W-:Y:S01]  /*250f0*/  ISETP.LT.AND P0, PT, R2, UR5, !P0 ;  /* 0x0000000502007c0c */ /* 0x000fe2000c701270 */
[----:B------:R-:W-:Y:S01]  /*25100*/  ULDC.64 UR60, c[0x0][0x228] ;  /* 0x00008a00003c7ab9 */ /* 0x000fe20000000a00 */
[----:B------:R-:W-:Y:S01]  /*25110*/  ULDC UR5, c[0x0][0x228] ;  /* 0x00008a0000057ab9 */ /* 0x000fe20000000800 */
[----:B------:R-:W-:Y:S08]  /*25120*/  STL [R1+0x13cc], R250 ;  /* 0x0013ccfa01007387 */ /* 0x000ff00000100800 */
        /* <DEDUP_REMOVED lines=9> */
[----:B------:R-:W-:Y:S01]  /*251c0*/  ULDC.64 UR56, c[0x0][0x228] ;  /* 0x00008a0000387ab9 */ /* 0x000fe20000000a00 */
[----:B------:R-:W-:-:S09]  /*251d0*/  ULDC UR5, c[0x0][0x228] ;  /* 0x00008a0000057ab9 */ /* 0x000fd20000000800 */
        /* <DEDUP_REMOVED lines=88> */
[----:B------:R-:W-:Y:S02]  /*25760*/  @P1 LOP3.LUT R236, R236, 0x1, RZ, 0xfc, !PT ;  /* 0x00000001ecec1812 */ /* 0x000fe400078efcff */
[----:B------:R-:W-:Y:S02]  /*25770*/  @P0 LOP3.LUT R235, R235, 0x40000000, RZ, 0xfc, !PT ;  /* 0x40000000ebeb0812 */ /* 0x000fe400078efcff */
[----:B------:R-:W-:Y:S01]  /*25780*/  ISETP.GE.AND P0, PT, R8, UR61, PT ;  /* 0x0000003d08007c0c */ /* 0x000fe2000bf06270 */
[----:B------:R-:W-:Y:S01]  /*25790*/  VIADD R8, R0, 0x14c ;  /* 0x0000014c00087836 */ /* 0x000fe20000000000 */
[----:B------:R-:W-:Y:S01]  /*257a0*/  LOP3.LUT R235, R235, 0xefffffff, RZ, 0xc0, !PT ;  /* 0xefffffffebeb7812 */ /* 0x000fe200078ec0ff */
[----:B------:R-:W-:Y:S01]  /*257b0*/  STL [R1+0x13e4], R236 ;  /* 0x0013e4ec01007387 */ /* 0x000fe20000100800 */
        /* <DEDUP_REMOVED lines=123> */
[----:B------:R-:W-:-:S10]  /*25f70*/  ULDC UR5, c[0x0][0x228] ;  /* 0x00008a0000057ab9 */ /* 0x000fd40000000800 */
[----:B------:R-:W-:-:S04]  /*25f80*/  @P1 LOP3.LUT R234, R234, 0x100000, RZ, 0xfc, !PT ;  /* 0x00100000eaea1812 */ /* 0x000fc800078efcff */
[----:B------:R-:W-:-:S04]  /*25f90*/  LOP3.LUT R234, R234, 0xfff7ffff, RZ, 0xc0, !PT ;  /* 0xfff7ffffeaea7812 */ /* 0x000fc800078ec0ff */
[----:B------:R-:W-:Y:S02]  /*25fa0*/  @P0 LOP3.LUT R234, R234, 0x80000, RZ, 0xfc, !PT ;  /* 0x00080000eaea0812 */ /* 0x000fe400078efcff */
[----:B------:R-:W-:Y:S01]  /*25fb0*/  ISETP.GE.AND P0, PT, R8, UR61, PT ;  /* 0x0000003d08007c0c */ /* 0x000fe2000bf06270 */
[----:B------:R-:W-:Y:S01]  /*25fc0*/  VIADD R8, R0, 0x13b ;  /* 0x0000013b00087836 */ /* 0x000fe20000000000 */
[----:B------:R-:W-:Y:S02]  /*25fd0*/  LOP3.LUT R234, R234, 0xfffeffff, RZ, 0xc0, !PT ;  /* 0xfffeffffeaea7812 */ /* 0x000fe400078ec0ff */
[----:B------:R-:W-:Y:S01]  /*25fe0*/  ISETP.LT.AND P1, PT, R3, UR56, !P0 ;  /* 0x0000003803007c0c */ /* 0x000fe2000c721270 */
[----:B------:R-:W-:Y:S01]  /*25ff0*/  ULDC.64 UR56, c[0x0][0x228] ;  /* 0x00008a0000387ab9 */ /* 0x000fe20000000a00 */
[----:B------:R-:W-:Y:S01]  /*26000*/  ISETP.LT.AND P0, PT, R2, UR5, !P0 ;  /* 0x0000000502007c0c */ /* 0x000fe2000c701270 */
[----:B------:R-:W-:-:S10]  /*26010*/  ULDC UR5, c[0x0][0x228] ;  /* 0x00008a0000057ab9 */ /* 0x000fd40000000800 */
[----:B------:R-:W-:-:S04]  /*26020*/  @P1 LOP3.LUT R234, R234, 0x10000, RZ, 0xfc, !PT ;  /* 0x00010000eaea1812 */ /* 0x000fc800078efcff */
[----:B------:R-:W-:-:S04]  /*26030*/  LOP3.LUT R234, R234, 0xffff7fff, RZ, 0xc0, !PT ;  /* 0xffff7fffeaea7812 */ /* 0x000fc800078ec0ff */
        /* <DEDUP_REMOVED lines=8> */
[----:B------:R-:W-:Y:S01]  /*260c0*/  UMOV UR20, UR28 ;  /* 0x0000001c00147c82 */ /* 0x000fe20008000000 */
[----:B------:R-:W-:Y:S01]  /*260d0*/  UMOV UR28, UR50 ;  /* 0x00000032001c7c82 */ /* 0x000fe20008000000 */
[----:B------:R-:W-:Y:S01]  /*260e0*/  UMOV UR50, UR6 ;  /* 0x0000000600327c82 */ /* 0x000fe20008000000 */
[----:B------:R-:W-:Y:S01]  /*260f0*/  ULDC UR6, c[0x0][0x228] ;  /* 0x00008a0000067ab9 */ /* 0x000fe20000000800 */
[----:B------:R-:W-:Y:S01]  /*26100*/  ULDC UR5, c[0x0][0x248] ;  /* 0x0000920000057ab9 */ /* 0x000fe20000000800 */
[----:B------:R-:W-:Y:S01]  /*26110*/  IMAD.MOV.U32 R223, RZ, RZ, R221 ;  /* 0x000000ffffdf7224 */ /* 0x000fe200078e00dd */
[----:B------:R-:W-:Y:S01]  /*26120*/  F2FP.SATFINITE.E5M2.F32.PACK_AB_MERGE_C R24, R25, R24, RZ ;  /* 0x000000181918723e */ /* 0x000fe200048060ff */
[----:B0-----:R-:W-:Y:S01]  /*26130*/  VIADD R4, R5, UR5 ;  /* 0x0000000505047c36 */ /* 0x001fe20008000000 */
[----:B------:R-:W-:Y:S01]  /*26140*/  ULDC UR5, c[0x0][0x228] ;  /* 0x00008a0000057ab9 */ /* 0x000fe20000000800 */
[----:B------:R-:W-:Y:S01]  /*26150*/  IMAD.MOV.U32 R222, RZ, RZ, R220 ;  /* 0x000000ffffde7224 */ /* 0x000fe200078e00dc */
[----:B------:R-:W-:Y:S01]  /*26160*/  @P1 LOP3.LUT R234, R234, 0x1000, RZ, 0xfc, !PT ;  /* 0x00001000eaea1812 */ /* 0x000fe200078efcff */
[----:B------:R-:W-:Y:S01]  /*26170*/  ULDC UR56, c[0x0][0x228] ;  /* 0x00008a0000387ab9 */ /* 0x000fe20000000800 */
[----:B------:R0:W-:Y:S02]  /*26180*/  STL [R1+0xe24], R4 ;  /* 0x000e240401007387 */ /* 0x0001e40000100800 */
[----:B------:R-:W-:-:S04]  /*26190*/  LOP3.LUT R234, R234, 0xfffff7ff, RZ, 0xc0, !PT ;  /* 0xfffff7ffeaea7812 */ /* 0x000fc800078ec0ff */
[----:B------:R-:W-:Y:S02]  /*261a0*/  @P0 LOP3.LUT R234, R234, 0x800, RZ, 0xfc, !PT ;  /* 0x00000800eaea0812 */ /* 0x000fe400078efcff */
[----:B------:R-:W-:Y:S01]  /*261b0*/  ISETP.GE.AND P0, PT, R8, UR10, PT ;  /* 0x0000000a08007c0c */ /* 0x000fe2000bf06270 */
[----:B------:R-:W-:Y:S01]  /*261c0*/  VIADD R8, R0, 0x137 ;  /* 0x0000013700087836 */ /* 0x000fe20000000000 */
[----:B------:R-:W-:Y:S01]  /*261d0*/  LOP3.LUT R234, R234, 0xfffffeff, RZ, 0xc0, !PT ;  /* 0xfffffeffeaea7812 */ /* 0x000fe200078ec0ff */
[----:B------:R-:W-:Y:S01]  /*261e0*/  IMAD.MOV.U32 R221, RZ, RZ, R219 ;  /* 0x000000ffffdd7224 */ /* 0x000fe200078e00db */
[----:B------:R-:W-:Y:S01]  /*261f0*/  ISETP.LT.AND P1, PT, R3, UR6, !P0 ;  /* 0x0000000603007c0c */ /* 0x000fe2000c721270 */
[----:B------:R-:W-:Y:S01]  /*26200*/  ULDC UR6, c[0x0][0x228] ;  /* 0x00008a0000067ab9 */ /* 0x000fe20000000800 */
[----:B------:R-:W-:Y:S01]  /*26210*/  ISETP.LT.AND P0, PT, R2, UR5, !P0 ;  /* 0x0000000502007c0c */ /* 0x000fe2000c701270 */
[----:B------:R-:W-:Y:S01]  /*26220*/  ULDC UR5, c[0x0][0x248] ;  /* 0x0000920000057ab9 */ /* 0x000fe20000000800 */
[----:B------:R-:W-:Y:S01]  /*26230*/  IMAD.MOV.U32 R220, RZ, RZ, R218 ;  /* 0x000000ffffdc7224 */ /* 0x000fe200078e00da */
[----:B------:R-:W-:Y:S01]  /*26240*/  F2FP.SATFINITE.E5M2.F32.PACK_AB_MERGE_C R26, R27, R26, RZ ;  /* 0x0000001a1b1a723e */ /* 0x000fe200048060ff */
[----:B0-----:R-:W-:Y:S01]  /*26250*/  VIADD R4, R4, UR5 ;  /* 0x0000000504047c36 */ /* 0x001fe20008000000 */
[----:B------:R-:W-:Y:S01]  /*26260*/  ULDC UR5, c[0x0][0x228] ;  /* 0x00008a0000057ab9 */ /* 0x000fe20000000800 */
[----:B------:R-:W-:Y:S01]  /*26270*/  F2FP.SATFINITE.E5M2.F32.PACK_AB_MERGE_C R28, R29, R28, RZ ;  /* 0x0000001c1d1c723e */ /* 0x000fe200048060ff */
[----:B------:R-:W-:-:S02]  /*26280*/  ULDC UR10, c[0x0][0x228] ;  /* 0x00008a00000a7ab9 */ /* 0x000fc40000000800 */
[----:B------:R0:W-:Y:S02]  /*26290*/  STL [R1+0xe00], R4 ;  /* 0x000e000401007387 */ /* 0x0001e40000100800 */
[----:B------:R-:W-:-:S04]  /*262a0*/  @P1 LOP3.LUT R234, R234, 0x100, RZ, 0xfc, !PT ;  /* 0x00000100eaea1812 */ /* 0x000fc800078efcff */
        /* <DEDUP_REMOVED lines=10> */
[----:B------:R-:W-:-:S02]  /*26350*/  IMAD.MOV.U32 R218, RZ, RZ, R216 ;  /* 0x000000ffffda7224 */ /* 0x000fc400078e00d8 */
[----:B------:R-:W-:Y:S02]  /*26360*/  IMAD.MOV.U32 R252, RZ, RZ, R221 ;  /* 0x000000fffffc7224 */ /* 0x000fe400078e00dd */
[----:B------:R-:W-:Y:S01]  /*26370*/  IMAD.MOV.U32 R239, RZ, RZ, R220 ;  /* 0x000000ffffef7224 */ /* 0x000fe200078e00dc */
[----:B------:R-:W-:Y:S01]  /*26380*/  F2FP.SATFINITE.E5M2.F32.PACK_AB_MERGE_C R30, R31, R30, RZ ;  /* 0x0000001e1f1e723e */ /* 0x000fe200048060ff */
[----:B0-----:R-:W-:Y:S01]  /*26390*/  VIADD R4, R4, UR5 ;  /* 0x0000000504047c36 */ /* 0x001fe20008000000 */
[----:B------:R-:W-:Y:S01]  /*263a0*/  ULDC UR5, c[0x0][0x228] ;  /* 0x00008a0000057ab9 */ /* 0x000fe20000000800 */
[----:B------:R-:W-:Y:S01]  /*263b0*/  F2FP.SATFINITE.E5M2.F32.PACK_AB_MERGE_C R36, R37, R36, RZ ;  /* 0x000000242524723e */ /* 0x000fe200048060ff */
[----:B------:R-:W-:Y:S01]  /*263c0*/  ULDC UR14, c[0x0][0x228] ;  /* 0x00008a00000e7ab9 */ /* 0x000fe20000000800 */
[----:B------:R-:W-:Y:S01]  /*263d0*/  @P1 LOP3.LUT R234, R234, 0x10, RZ, 0xfc, !PT ;  /* 0x00000010eaea1812 */ /* 0x000fe200078efcff */
[----:B------:R0:W-:Y:S03]  /*263e0*/  STL [R1+0xe04], R4 ;  /* 0x000e040401007387 */ /* 0x0001e60000100800 */
        /* <DEDUP_REMOVED lines=18> */
[----:B------:R-:W-:Y:S02]  /*26510*/  @P1 LOP3.LUT R234, R234, 0x1, RZ, 0xfc, !PT ;  /* 0x00000001eaea1812 */ /* 0x000fe400078efcff */
[----:B------:R-:W-:-:S02]  /*26520*/  @P0 LOP3.LUT R233, R233, 0x80000000, RZ, 0xfc, !PT ;  /* 0x80000000e9e90812 */ /* 0x000fc400078efcff */
[----:B------:R-:W-:Y:S01]  /*26530*/  ISETP.GE.AND P0, PT, R8, UR20, PT ;  /* 0x0000001408007c0c */ /* 0x000fe2000bf06270 */
[----:B------:R-:W-:Y:S01]  /*26540*/  VIADD R8, R0, 0x131 ;  /* 0x0000013100087836 */ /* 0x000fe20000000000 */
[----:B------:R-:W-:Y:S01]  /*26550*/  LOP3.LUT R233, R233, 0xefffffff, RZ, 0xc0, !PT ;  /* 0xefffffffe9e97812 */ /* 0x000fe200078ec0ff */
[----:B------:R-:W-:Y:S01]  /*26560*/  STL [R1+0x13ec], R234 ;  /* 0x0013ecea01007387 */ /* 0x000fe20000100800 */
[----:B------:R-:W-:Y:S01]  /*26570*/  ISETP.LT.AND P1, PT, R3, UR6, !P0 ;  /* 0x0000000603007c0c */ /* 0x000fe2000c721270 */
[----:B------:R-:W-:Y:S01]  /*26580*/  ULDC UR6, c[0x0][0x228] ;  /* 0x00008a0000067ab9 */ /* 0x000fe20000000800 */
[----:B------:R-:W-:Y:S01]  /*26590*/  ISETP.LT.AND P0, PT, R2, UR5, !P0 ;  /* 0x0000000502007c0c */ /* 0x000fe2000c701270 */
[----:B------:R-:W-:Y:S01]  /*265a0*/  ULDC UR5, c[0x0][0x248] ;  /* 0x0000920000057ab9 */ /* 0x000fe20000000800 */
[----:B------:R0:W-:Y:S01]  /*265b0*/  STL [R1+0xe08], R4 ;  /* 0x000e080401007387 */ /* 0x0001e20000100800 */
[----:B------:R-:W-:Y:S02]  /*265c0*/  IMAD.MOV.U32 R215, RZ, RZ, R213 ;  /* 0x000000ffffd77224 */ /* 0x000fe400078e00d5 */
[----:B------:R-:W-:-:S02]  /*265d0*/  IMAD.MOV.U32 R214, RZ, RZ, R212 ;  /* 0x000000ffffd67224 */ /* 0x000fc400078e00d4 */
[----:B------:R-:W-:Y:S02]  /*265e0*/  IMAD.MOV.U32 R245, RZ, RZ, R217 ;  /* 0x000000fffff57224 */ /* 0x000fe400078e00d9 */
[----:B------:R-:W-:Y:S01]  /*265f0*/  IMAD.MOV.U32 R247, RZ, RZ, R216 ;  /* 0x000000fffff77224 */ /* 0x000fe200078e00d8 */
[----:B------:R-:W-:Y:S01]  /*26600*/  F2FP.SATFINITE.E5M2.F32.PACK_AB_MERGE_C R32, R33, R32, RZ ;  /* 0x000000202120723e */ /* 0x000fe200048060ff */
[----:B------:R-:W-:Y:S01]  /*26610*/  ULDC UR20, c[0x0][0x228] ;  /* 0x00008a0000147ab9 */ /* 0x000fe20000000800 */
[----:B------:R-:W-:Y:S01]  /*26620*/  @P1 LOP3.LUT R233, R233, 0x10000000, RZ, 0xfc, !PT ;  /* 0x10000000e9e91812 */ /* 0x000fe200078efcff */
[----:B0-----:R-:W-:Y:S01]  /*26630*/  VIADD R4, R4, UR5 ;  /* 0x0000000504047c36 */ /* 0x001fe20008000000 */
[----:B------:R-:W-:Y:S02]  /*26640*/  ULDC UR5, c[0x0][0x228] ;  /* 0x00008a0000057ab9 */ /* 0x000fe40000000800 */
[----:B------:R-:W-:Y:S02]  /*26650*/  LOP3.LUT R233, R233, 0xf7ffffff, RZ, 0xc0, !PT ;  /* 0xf7ffffffe9e97812 */ /* 0x000fe400078ec0ff */
[----:B------:R0:W-:Y:S02]  /*26660*/  STL [R1+0xe0c], R4 ;  /* 0x000e0c0401007387 */ /* 0x0001e40000100800 */
[----:B------:R-:W-:-:S02]  /*26670*/  @P0 LOP3.LUT R233, R233, 0x8000000, RZ, 0xfc, !PT ;  /* 0x08000000e9e90812 */ /* 0x000fc400078efcff */
        /* <DEDUP_REMOVED lines=8> */
[----:B------:R-:W-:Y:S02]  /*26700*/  IMAD.MOV.U32 R212, RZ, RZ, R210 ;  /* 0x000000ffffd47224 */ /* 0x000fe400078e00d2 */
[----:B------:R-:W-:-:S02]  /*26710*/  IMAD.MOV.U32 R249, RZ, RZ, R215 ;  /* 0x000000fffff97224 */ /* 0x000fc400078e00d7 */
        /* <DEDUP_REMOVED lines=21> */
[----:B------:R-:W-:Y:S01]  /*26870*/  LOP3.LUT R124, R124, 0xffff, RZ, 0xc0, !PT ;  /* 0x0000ffff7c7c7812 */ /* 0x000fe200078ec0ff */
        /* <DEDUP_REMOVED lines=28> */
[----:B------:R-:W-:Y:S02]  /*26a40*/  ISETP.GE.AND P0, PT, R8, UR38, PT ;  /* 0x0000002608007c0c */ /* 0x000fe4000bf06270 */
[----:B------:R-:W-:Y:S01]  /*26a50*/  LOP3.LUT R233, R233, 0xffffefff, RZ, 0xc0, !PT ;  /* 0xffffefffe9e97812 */ /* 0x000fe200078ec0ff */
[----:B------:R-:W-:Y:S01]  /*26a60*/  VIADD R8, R0, 0x129 ;  /* 0x0000012900087836 */ /* 0x000fe20000000000 */
[----:B------:R-:W-:Y:S01]  /*26a70*/  ISETP.LT.AND P1, PT, R3, UR6, !P0 ;  /* 0x0000000603007c0c */ /* 0x000fe2000c721270 */
[----:B------:R-:W-:Y:S01]  /*26a80*/  ULDC UR6, c[0x0][0x228] ;  /* 0x00008a0000067ab9 */ /* 0x000fe20000000800 */
[----:B------:R-:W-:Y:S01]  /*26a90*/  ISETP.LT.AND P0, PT, R2, UR5, !P0 ;  /* 0x0000000502007c0c */ /* 0x000fe2000c701270 */
[----:B------:R-:W-:Y:S01]  /*26aa0*/  ULDC UR5, c[0x0][0x248] ;  /* 0x0000920000057ab9 */ /* 0x000fe20000000800 */
[----:B------:R-:W-:-:S02]  /*26ab0*/  IMAD.MOV.U32 R207, RZ, RZ, R205 ;  /* 0x000000ffffcf7224 */ /* 0x000fc400078e00cd */
[----:B------:R-:W-:Y:S01]  /*26ac0*/  IMAD.MOV.U32 R206, RZ, RZ, R204 ;  /* 0x000000ffffce7224 */ /* 0x000fe200078e00cc */
[----:B------:R-:W-:Y:S01]  /*26ad0*/  LOP3.LUT R122, R122, 0xffff, RZ, 0xc0, !PT ;  /* 0x0000ffff7a7a7812 */ /* 0x000fe200078ec0ff */
[----:B0-----:R-:W-:Y:S01]  /*26ae0*/  VIADD R4, R4, UR5 ;  /* 0x0000000504047c36 */ /* 0x001fe20008000000 */
[----:B------:R-:W-:Y:S01]  /*26af0*/  ULDC UR5, c[0x0][0x228] ;  /* 0x00008a0000057ab9 */ /* 0x000fe20000000800 */
[----:B------:R-:W-:Y:S01]  /*26b00*/  F2FP.SATFINITE.E5M2.F32.PACK_AB_MERGE_C R116, R117, R116, RZ ;  /* 0x000000747574723e */ /* 0x000fe200048060ff */
[----:B------:R-:W-:Y:S02]  /*26b10*/  ULDC UR38, c[0x0][0x228] ;  /* 0x00008a0000267ab9 */ /* 0x000fe40000000800 */
[----:B------:R0:W-:Y:S01]  /*26b20*/  STL [R1+0xe1c], R4 ;  /* 0x000e1c0401007387 */ /* 0x0001e20000100800 */
[----:B------:R-:W-:-:S03]  /*26b30*/  @P1 LOP3.LUT R233, R233, 0x1000, RZ, 0xfc, !PT ;  /* 0x00001000e9e91812 */ /* 0x000fc600078efcff */
[----:B------:R-:W2:Y:S01]  /*26b40*/  LDL.LU R192, [R1+0xc9c] ;  /* 0x000c9c0001c07983 */ /* 0x000ea20000300800 */
[----:B------:R-:W-:Y:S01]  /*26b50*/  LOP3.LUT R233, R233, 0xfffff7ff, RZ, 0xc0, !PT ;  /* 0xfffff7ffe9e97812 */ /* 0x000fe200078ec0ff */
[----:B------:R-:W-:Y:S02]  /*26b60*/  IMAD.MOV.U32 R205, RZ, RZ, R203 ;  /* 0x000000ffffcd7224 */ /* 0x000fe400078e00cb */
[----:B------:R-:W-:Y:S01]  /*26b70*/  IMAD.MOV.U32 R204, RZ, RZ, R202 ;  /* 0x000000ffffcc7224 */ /* 0x000fe200078e00ca */
[----:B------:R-:W-:Y:S01]  /*26b80*/  @P0 LOP3.LUT R233, R233, 0x800, RZ, 0xfc, !PT ;  /* 0x00000800e9e90812 */ /* 0x000fe200078efcff */
[----:B------:R-:W-:Y:S01]  /*26b90*/  IMAD.MOV.U32 R203, RZ, RZ, R201 ;  /* 0x000000ffffcb7224 */ /* 0x000fe200078e00c9 */
[----:B------:R-:W-:Y:S01]  /*26ba0*/  ISETP.GE.AND P0, PT, R8, UR42, PT ;  /* 0x0000002a08007c0c */ /* 0x000fe2000bf06270 */
[----:B------:R-:W-:Y:S01]  /*26bb0*/  IMAD.MOV.U32 R202, RZ, RZ, R200 ;  /* 0x000000ffffca7224 */ /* 0x000fe200078e00c8 */
[----:B------:R-:W-:Y:S01]  /*26bc0*/  LOP3.LUT R233, R233, 0xfffffeff, RZ, 0xc0, !PT ;  /* 0xfffffeffe9e97812 */ /* 0x000fe200078ec0ff */
[----:B------:R-:W-:Y:S01]  /*26bd0*/  IMAD.MOV.U32 R201, RZ, RZ, R199 ;  /* 0x000000ffffc97224 */ /* 0x000fe200078e00c7 */
[----:B------:R-:W-:Y:S01]  /*26be0*/  ISETP.LT.AND P1, PT, R3, UR6, !P0 ;  /* 0x0000000603007c0c */ /* 0x000fe2000c721270 */
[----:B------:R-:W-:Y:S01]  /*26bf0*/  IMAD.MOV.U32 R200, RZ, RZ, R198 ;  /* 0x000000ffffc87224 */ /* 0x000fe200078e00c6 */
[----:B------:R-:W-:Y:S01]  /*26c00*/  ISETP.LT.AND P0, PT, R2, UR5, !P0 ;  /* 0x0000000502007c0c */ /* 0x000fe2000c701270 */
[----:B------:R-:W-:Y:S01]  /*26c10*/  ULDC UR5, c[0x0][0x248] ;  /* 0x0000920000057ab9 */ /* 0x000fe20000000800 */
[----:B------:R-:W-:Y:S01]  /*26c20*/  IMAD.MOV.U32 R199, RZ, RZ, R197 ;  /* 0x000000ffffc77224 */ /* 0x000fe200078e00c5 */
[----:B------:R-:W-:Y:S01]  /*26c30*/  ULDC UR6, c[0x0][0x228] ;  /* 0x00008a0000067ab9 */ /* 0x000fe20000000800 */
[----:B------:R-:W-:Y:S01]  /*26c40*/  VIADD R5, R4, UR5 ;  /* 0x0000000504057c36 */ /* 0x000fe20008000000 */
[----:B0-----:R-:W-:Y:S01]  /*26c50*/  F2FP.SATFINITE.E5M2.F32.PACK_AB_MERGE_C R4, R222, R223, RZ ;  /* 0x000000dfde04723e */ /* 0x001fe200048060ff */
[----:B------:R-:W-:Y:S01]  /*26c60*/  IMAD.MOV.U32 R198, RZ, RZ, R196 ;  /* 0x000000ffffc67224 */ /* 0x000fe200078e00c4 */
[----:B------:R-:W-:Y:S01]  /*26c70*/  ULDC UR5, c[0x0][0x228] ;  /* 0x00008a0000057ab9 */ /* 0x000fe20000000800 */
[----:B------:R-:W-:-:S02]  /*26c80*/  IMAD.MOV.U32 R197, RZ, RZ, R195 ;  /* 0x000000ffffc57224 */ /* 0x000fc400078e00c3 */
[----:B------:R-:W-:Y:S01]  /*26c90*/  IMAD.MOV.U32 R221, RZ, RZ, R207 ;  /* 0x000000ffffdd7224 */ /* 0x000fe200078e00cf */
[----:B------:R-:W-:Y:S01]  /*26ca0*/  @P1 LOP3.LUT R233, R233, 0x100, RZ, 0xfc, !PT ;  /* 0x00000100e9e91812 */ /* 0x000fe200078efcff */
[----:B------:R-:W-:Y:S02]  /*26cb0*/  IMAD.MOV.U32 R196, RZ, RZ, R194 ;  /* 0x000000ffffc47224 */ /* 0x000fe400078e00c2 */
[----:B------:R-:W-:Y:S01]  /*26cc0*/  IMAD.MOV.U32 R220, RZ, RZ, R206 ;  /* 0x000000ffffdc7224 */ /* 0x000fe200078e00ce */
[----:B------:R-:W-:Y:S01]  /*26cd0*/  LOP3.LUT R116, R116, 0xffff, RZ, 0xc0, !PT ;  /* 0x0000ffff74747812 */ /* 0x000fe200078ec0ff */
[----:B------:R-:W-:Y:S01]  /*26ce0*/  IMAD.MOV.U32 R195, RZ, RZ, R193 ;  /* 0x000000ffffc37224 */ /* 0x000fe200078e00c1 */
[----:B------:R-:W-:Y:S01]  /*26cf0*/  F2FP.SATFINITE.E5M2.F32.PACK_AB_MERGE_C R112, R113, R112, RZ ;  /* 0x000000707170723e */ /* 0x000fe200048060ff */
[----:B------:R-:W3:Y:S01]  /*26d00*/  LDL.LU R193, [R1+0xca8] ;  /* 0x000ca80001c17983 */ /* 0x000ee20000300800 */
[----:B------:R-:W-:Y:S01]  /*26d10*/  IMAD.MOV.U32 R219, RZ, RZ, R205 ;  /* 0x000000ffffdb7224 */ /* 0x000fe200078e00cd */
[----:B------:R-:W-:Y:S01]  /*26d20*/  F2FP.SATFINITE.E5M2.F32.PACK_AB_MERGE_C R114, R115, R114, RZ ;  /* 0x000000727372723e */ /* 0x000fe200048060ff */
[----:B------:R-:W-:Y:S01]  /*26d30*/  IMAD.MOV.U32 R218, RZ, RZ, R204 ;  /* 0x000000ffffda7224 */ /* 0x000fe200078e00cc */
[----:B------:R-:W-:Y:S01]  /*26d40*/  F2FP.SATFINITE.E5M2.F32.PACK_AB_MERGE_C R108, R109, R108, RZ ;  /* 0x0000006c6d6c723e */ /* 0x000fe200048060ff */
[----:B------:R-:W-:Y:S01]  /*26d50*/  IMAD.MOV.U32 R217, RZ, RZ, R203 ;  /* 0x000000ffffd97224 */ /* 0x000fe200078e00cb */
[----:B------:R-:W-:Y:S01]  /*26d60*/  F2FP.SATFINITE.E5M2.F32.PACK_AB_MERGE_C R104, R105, R104, RZ ;  /* 0x000000686968723e */ /* 0x000fe200048060ff */
[----:B------:R-:W-:Y:S01]  /*26d70*/  ULDC UR42, c[0x0][0x228] ;  /* 0x00008a00002a7ab9 */ /* 0x000fe20000000800 */
[----:B------:R-:W-:-:S02]  /*26d80*/  F2FP.SATFINITE.E5M2.F32.PACK_AB_MERGE_C R106, R107, R106, RZ ;  /* 0x0000006a6b6a723e */ /* 0x000fc400048060ff */
[----:B------:R-:W-:Y:S02]  /*26d90*/  F2FP.SATFINITE.E5M2.F32.PACK_AB_MERGE_C R100, R101, R100, RZ ;  /* 0x000000646564723e */ /* 0x000fe400048060ff */
[----:B------:R-:W-:Y:S02]  /*26da0*/  F2FP.SATFINITE.E5M2.F32.PACK_AB_MERGE_C R96, R97, R96, RZ ;  /* 0x000000606160723e */ /* 0x000fe400048060ff */
[----:B------:R-:W-:Y:S02]  /*26db0*/  F2FP.SATFINITE.E5M2.F32.PACK_AB_MERGE_C R98, R99, R98, RZ ;  /* 0x000000626362723e */ /* 0x000fe400048060ff */
[----:B------:R-:W-:Y:S02]  /*26dc0*/  F2FP.SATFINITE.E5M2.F32.PACK_AB_MERGE_C R92, R93, R92, RZ ;  /* 0x0000005c5d5c723e */ /* 0x000fe400048060ff */
[----:B------:R-:W-:Y:S02]  /*26dd0*/  F2FP.SATFINITE.E5M2.F32.PACK_AB_MERGE_C R88, R89, R88, RZ ;  /* 0x000000585958723e */ /* 0x000fe400048060ff */
        /* <DEDUP_REMOVED lines=24> */
[----:B------:R-:W-:Y:S01]  /*26f60*/  F2FP.SATFINITE.E5M2.F32.PACK_AB_MERGE_C R86, R87, R86, RZ ;  /* 0x000000565756723e */ /* 0x000fe200048060ff */
[----:B--2---:R-:W-:-:S02]  /*26f70*/  IMAD.MOV.U32 R194, RZ, RZ, R192 ;  /* 0x000000ffffc27224 */ /* 0x004fc400078e00c0 */
[----:B------:R-:W2:Y:S04]  /*26f80*/  LDL.LU R192, [R1+0xcac] ;  /* 0x000cac0001c07983 */ /* 0x000ea80000300800 */
[----:B------:R0:W-:Y:S04]  /*26f90*/  STL [R1+0xeb8], R4 ;  /* 0x000eb80401007387 */ /* 0x0001e80000100800 */
[----:B------:R-:W0:Y:S04]  /*26fa0*/  LDL.LU R223, [R1+0xc08] ;  /* 0x000c080001df7983 */ /* 0x000e280000300800 */
[----:B------:R-:W0:Y:S04]  /*26fb0*/  LDL.LU R222, [R1+0xc0c] ;  /* 0x000c0c0001de7983 */ /* 0x000e280000300800 */
[----:B------:R-:W-:Y:S01]  /*26fc0*/  STL [R1+0xe20], R5 ;  /* 0x000e200501007387 */ /* 0x000fe20000100800 */
[----:B------:R-:W-:-:S02]  /*26fd0*/  F2FP.SATFINITE.E5M2.F32.PACK_AB_MERGE_C R94, R95, R94, RZ ;  /* 0x0000005e5f5e723e */ /* 0x000fc400048060ff */
[----:B------:R-:W-:Y:S02]  /*26fe0*/  F2FP.SATFINITE.E5M2.F32.PACK_AB_MERGE_C R102, R103, R102, RZ ;  /* 0x000000666766723e */ /* 0x000fe400048060ff */
[----:B------:R-:W-:Y:S01]  /*26ff0*/  F2FP.SATFINITE.E5M2.F32.PACK_AB_MERGE_C R110, R111, R110, RZ ;  /* 0x0000006e6f6e723e */ /* 0x000fe200048060ff */
[----:B------:R-:W-:Y:S01]  /*27000*/  BAR.SYNC.DEFER_BLOCKING 0x0 ;  /* 0x0000000000007b1d */ /* 0x000fe20000010000 */
[----:B0-----:R-:W-:-:S05]  /*27010*/  F2FP.SATFINITE.E5M2.F32.PACK_AB_MERGE_C R4, R222, R223, RZ ;  /* 0x000000dfde04723e */ /* 0x001fca00048060ff */
[----:B------:R0:W-:Y:S04]  /*27020*/  STL [R1+0xeb4], R4 ;  /* 0x000eb40401007387 */ /* 0x0001e80000100800 */
[----:B------:R-:W0:Y:S04]  /*27030*/  LDL.LU R223, [R1+0xc10] ;  /* 0x000c100001df7983 */ /* 0x000e280000300800 */
[----:B------:R-:W0:Y:S02]  /*27040*/  LDL.LU R222, [R1+0xc14] ;  /* 0x000c140001de7983 */ /* 0x000e240000300800 */
[----:B0-----:R-:W-:-:S05]  /*27050*/  F2FP.SATFINITE.E5M2.F32.PACK_AB_MERGE_C R4, R222, R223, RZ ;  /* 0x000000dfde04723e */ /* 0x001fca00048060ff */
[----:B------:R0:W-:Y:S04]  /*27060*/  STL [R1+0xeb0], R4 ;  /* 0x000eb00401007387 */ /* 0x0001e80000100800 */
[----:B------:R-:W0:Y:S04]  /*27070*/  LDL.LU R223, [R1+0xc18] ;  /* 0x000c180001df7983 */ /* 0x000e280000300800 */
[----:B------:R-:W0:Y:S02]  /*27080*/  LDL.LU R222, [R1+0xc1c] ;  /* 0x000c1c0001de7983 */ /* 0x000e240000300800 */
[----:B0-----:R-:W-:-:S05]  /*27090*/  F2FP.SATFINITE.E5M2.F32.PACK_AB_MERGE_C R4, R222, R223, RZ ;  /* 0x000000dfde04723e */ /* 0x001fca00048060ff */
[----:B------:R0:W-:Y:S04]  /*270a0*/  STL [R1+0xeac], R4 ;  /* 0x000eac0401007387 */ /* 0x0001e80000100800 */
[----:B------:R-:W0:Y:S04]  /*270b0*/  LDL.LU R223, [R1+0xc20] ;  /* 0x000c200001df7983 */ /* 0x000e280000300800 */
[----:B------:R-:W0:Y:S01]  /*270c0*/  LDL.LU R222, [R1+0xc24] ;  /* 0x000c240001de7983 */ /* 0x000e220000300800 */
[----:B------:R-:W-:Y:S02]  /*270d0*/  IMAD.MOV.U32 R216, RZ, RZ, R202 ;  /* 0x000000ffffd87224 */ /* 0x000fe400078e00ca */
[----:B------:R-:W-:-:S02]  /*270e0*/  IMAD.MOV.U32 R215, RZ, RZ, R201 ;  /* 0x000000ffffd77224 */ /* 0x000fc400078e00c9 */
[----:B------:R-:W-:Y:S02]  /*270f0*/  IMAD.MOV.U32 R214, RZ, RZ, R200 ;  /* 0x000000ffffd67224 */ /* 0x000fe400078e00c8 */
[----:B------:R-:W-:Y:S02]  /*27100*/  IMAD.MOV.U32 R213, RZ, RZ, R199 ;  /* 0x000000ffffd57224 */ /* 0x000fe400078e00c7 */
[----:B------:R-:W-:Y:S02]  /*27110*/  IMAD.MOV.U32 R212, RZ, RZ, R198 ;  /* 0x000000ffffd47224 */ /* 0x000fe400078e00c6 */
[----:B------:R-:W-:Y:S02]  /*27120*/  IMAD.MOV.U32 R211, RZ, RZ, R197 ;  /* 0x000000ffffd37224 */ /* 0x000fe400078e00c5 */
[----:B------:R-:W-:Y:S02]  /*27130*/  IMAD.MOV.U32 R210, RZ, RZ, R196 ;  /* 0x000000ffffd27224 */ /* 0x000fe400078e00c4 */
[----:B---3--:R-:W-:-:S02]  /*27140*/  IMAD.MOV.U32 R207, RZ, RZ, R193 ;  /* 0x000000ffffcf7224 */ /* 0x008fc400078e00c1 */
[----:B--2---:R-:W-:Y:S01]  /*27150*/  IMAD.MOV.U32 R206, RZ, RZ, R192 ;  /* 0x000000ffffce7224 */ /* 0x004fe200078e00c0 */
[----:B0-----:R-:W-:-:S05]  /*27160*/  F2FP.SATFINITE.E5M2.F32.PACK_AB_MERGE_C R4, R222, R223, RZ ;  /* 0x000000dfde04723e */ /* 0x001fca00048060ff */
[----:B------:R0:W-:Y:S04]  /*27170*/  STL [R1+0xea4], R4 ;  /* 0x000ea40401007387 */ /* 0x0001e80000100800 */
[----:B------:R-:W2:Y:S04]  /*27180*/  LDL.LU R205, [R1+0xcb0] ;  /* 0x000cb00001cd7983 */ /* 0x000ea80000300800 */
[----:B------:R-:W3:Y:S04]  /*27190*/  LDL.LU R204, [R1+0xcb4] ;  /* 0x000cb40001cc7983 */ /* 0x000ee80000300800 */
[----:B------:R-:W4:Y:S04]  /*271a0*/  LDL.LU R203, [R1+0xcb8] ;  /* 0x000cb80001cb7983 */ /* 0x000f280000300800 */
[----:B------:R-:W4:Y:S04]  /*271b0*/  LDL.LU R202, [R1+0xcbc] ;  /* 0x000cbc0001ca7983 */ /* 0x000f280000300800 */
[----:B------:R-:W4:Y:S01]  /*271c0*/  LDL.LU R201, [R1+0xcc0] ;  /* 0x000cc00001c97983 */ /* 0x000f220000300800 */
[----:B------:R-:W-:-:S03]  /*271d0*/  IMAD.MOV.U32 R223, RZ, RZ, R209 ;  /* 0x000000ffffdf7224 */ /* 0x000fc600078e00d1 */
[----:B------:R-:W4:Y:S01]  /*271e0*/  LDL.LU R200, [R1+0xcc4] ;  /* 0x000cc40001c87983 */ /* 0x000f220000300800 */
[----:B------:R-:W-:-:S03]  /*271f0*/  IMAD.MOV.U32 R222, RZ, RZ, R208 ;  /* 0x000000ffffde7224 */ /* 0x000fc600078e00d0 */
[----:B------:R-:W4:Y:S01]  /*27200*/  LDL.LU R199, [R1+0xcc8] ;  /* 0x000cc80001c77983 */ /* 0x000f220000300800 */
[----:B------:R-:W-:-:S03]  /*27210*/  IMAD.MOV.U32 R209, RZ, RZ, R195 ;  /* 0x000000ffffd17224 */ /* 0x000fc600078e00c3 */
[----:B------:R-:W4:Y:S01]  /*27220*/  LDL.LU R198, [R1+0xccc] ;  /* 0x000ccc0001c67983 */ /* 0x000f220000300800 */
[----:B------:R-:W-:-:S03]  /*27230*/  IMAD.MOV.U32 R208, RZ, RZ, R194 ;  /* 0x000000ffffd07224 */ /* 0x000fc600078e00c2 */
[----:B------:R-:W4:Y:S04]  /*27240*/  LDL.LU R197, [R1+0xcd0] ;  /* 0x000cd00001c57983 */ /* 0x000f280000300800 */
[----:B------:R-:W4:Y:S04]  /*27250*/  LDL.LU R196, [R1+0xcd4] ;  /* 0x000cd40001c47983 */ /* 0x000f280000300800 */
[----:B------:R-:W4:Y:S04]  /*27260*/  LDL.LU R195, [R1+0xcd8] ;  /* 0x000cd80001c37983 */ /* 0x000f280000300800 */
[----:B------:R-:W4:Y:S04]  /*27270*/  LDL.LU R194, [R1+0xcdc] ;  /* 0x000cdc0001c27983 */ /* 0x000f280000300800 */
[----:B------:R-:W4:Y:S04]  /*27280*/  LDL.LU R193, [R1+0xca4] ;  /* 0x000ca40001c17983 */ /* 0x000f280000300800 */
[----:B------:R-:W4:Y:S04]  /*27290*/  LDL.LU R192, [R1+0xca0] ;  /* 0x000ca00001c07983 */ /* 0x000f280000300800 */
[----:B------:R-:W2:Y:S04]  /*272a0*/  LDL.LU R248, [R1+0xc28] ;  /* 0x000c280001f87983 */ /* 0x000ea80000300800 */
[----:B------:R-:W2:Y:S01]  /*272b0*/  LDL.LU R237, [R1+0xc2c] ;  /* 0x000c2c0001ed7983 */ /* 0x000ea20000300800 */
[----:B0-----:R-:W-:Y:S01]  /*272c0*/  F2FP.SATFINITE.E5M2.F32.PACK_AB_MERGE_C R4, R243, R241, RZ ;  /* 0x000000f1f304723e */ /* 0x001fe200048060ff */
[----:B------:R-:W-:-:S02]  /*272d0*/  IMAD.MOV.U32 R134, RZ, RZ, R207 ;  /* 0x000000ffff867224 */ /* 0x000fc400078e00cf */
[----:B------:R-:W-:Y:S01]  /*272e0*/  IMAD.MOV.U32 R135, RZ, RZ, R206 ;  /* 0x000000ffff877224 */ /* 0x000fe200078e00ce */
[----:B--2---:R-:W-:-:S05]  /*272f0*/  F2FP.SATFINITE.E5M2.F32.PACK_AB_MERGE_C R7, R237, R248, RZ ;  /* 0x000000f8ed07723e */ /* 0x004fca00048060ff */
[----:B------:R0:W-:Y:S04]  /*27300*/  STL [R1+0xea0], R7 ;  /* 0x000ea00701007387 */ /* 0x0001e80000100800 */
[----:B------:R1:W-:Y:S04]  /*27310*/  STL [R1+0xe98], R6 ;  /* 0x000e980601007387 */ /* 0x0003e80000100800 */
[----:B------:R2:W-:Y:S01]  /*27320*/  STL [R1+0xe9c], R4 ;  /* 0x000e9c0401007387 */ /* 0x0005e20000100800 */
[----:B0-----:R-:W-:Y:S02]  /*27330*/  F2FP.SATFINITE.E5M2.F32.PACK_AB_MERGE_C R7, R247, R245, RZ ;  /* 0x000000f5f707723e */ /* 0x001fe400048060ff */
[----:B-1----:R-:W-:-:S03]  /*27340*/  F2FP.SATFINITE.E5M2.F32.PACK_AB_MERGE_C R6, R251, R249, RZ ;  /* 0x000000f9fb06723e */ /* 0x002fc600048060ff */
[----:B------:R0:W-:Y:S01]  /*27350*/  STL [R1+0xe90], R7 ;  /* 0x000e900701007387 */ /* 0x0001e20000100800 */
[----:B--2---:R-:W-:-:S03]  /*27360*/  F2FP.SATFINITE.E5M2.F32.PACK_AB_MERGE_C R4, R226, R227, RZ ;  /* 0x000000e3e204723e */ /* 0x004fc600048060ff */
        /* <DEDUP_REMOVED lines=16> */
[----:B------:R-:W-:Y:S01]  /*27470*/  STL [R1+0xe74], R7 ;  /* 0x000e740701007387 */ /* 0x000fe20000100800 */
[----:B--2---:R-:W-:-:S03]  /*27480*/  F2FP.SATFINITE.E5M2.F32.PACK_AB_MERGE_C R4, R208, R209, RZ ;  /* 0x000000d1d004723e */ /* 0x004fc600048060ff */
[----:B------:R-:W-:Y:S04]  /*27490*/  STL [R1+0xe6c], R6 ;  /* 0x000e6c0601007387 */ /* 0x000fe80000100800 */
[----:B------:R0:W-:Y:S04]  /*274a0*/  STL [R1+0xe68], R4 ;  /* 0x000e680401007387 */ /* 0x0001e80000100800 */
[----:B------:R-:W2:Y:S04]  /*274b0*/  LDL.LU R248, [R1+0xce0] ;  /* 0x000ce00001f87983 */ /* 0x000ea80000300800 */
        /* <DEDUP_REMOVED lines=26> */
[----:B------:R-:W2:Y:S01]  /*27660*/  LDL.LU R210, [R1+0xd4c] ;  /* 0x000d4c0001d27983 */ /* 0x000ea20000300800 */
[----:B------:R-:W-:-:S03]  /*27670*/  IMAD.MOV.U32 R133, RZ, RZ, R205 ;  /* 0x000000ffff857224 */ /* 0x000fc600078e00cd */
[----:B------:R-:W2:Y:S01]  /*27680*/  LDL.LU R209, [R1+0xd50] ;  /* 0x000d500001d17983 */ /* 0x000ea20000300800 */
[----:B---3--:R-:W-:-:S03]  /*27690*/  IMAD.MOV.U32 R132, RZ, RZ, R204 ;  /* 0x000000ffff847224 */ /* 0x008fc600078e00cc */
[----:B------:R-:W3:Y:S01]  /*276a0*/  LDL.LU R208, [R1+0xd54] ;  /* 0x000d540001d07983 */ /* 0x000ee20000300800 */
[----:B----4-:R-:W-:-:S03]  /*276b0*/  IMAD.MOV.U32 R131, RZ, RZ, R203 ;  /* 0x000000ffff837224 */ /* 0x010fc600078e00cb */
        /* <DEDUP_REMOVED lines=26> */
[----:B------:R-:W4:Y:S01]  /*27860*/  LDL.LU R192, [R1+0xd94] ;  /* 0x000d940001c07983 */ /* 0x000f220000300800 */
[----:B0-----:R-:W-:-:S02]  /*27870*/  F2FP.SATFINITE.E5M2.F32.PACK_AB_MERGE_C R4, R136, R137, RZ ;  /* 0x000000898804723e */ /* 0x001fc400048060ff */
[----:B------:R-:W-:Y:S02]  /*27880*/  F2FP.SATFINITE.E5M2.F32.PACK_AB_MERGE_C R7, R135, R134, RZ ;  /* 0x000000868707723e */ /* 0x000fe400048060ff */
[----:B------:R-:W-:Y:S01]  /*27890*/  F2FP.SATFINITE.E5M2.F32.PACK_AB_MERGE_C R6, R132, R133, RZ ;  /* 0x000000858406723e */ /* 0x000fe200048060ff */
[----:B------:R0:W-:Y:S04]  /*278a0*/  STL [R1+0xe64], R4 ;  /* 0x000e640401007387 */ /* 0x0001e80000100800 */
[----:B------:R1:W-:Y:S01]  /*278b0*/  STL [R1+0xe60], R7 ;  /* 0x000e600701007387 */ /* 0x0003e20000100800 */
[----:B0-----:R-:W-:-:S03]  /*278c0*/  F2FP.SATFINITE.E5M2.F32.PACK_AB_MERGE_C R4, R130, R131, RZ ;  /* 0x000000838204723e */ /* 0x001fc600048060ff */
[----:B------:R0:W-:Y:S01]  /*278d0*/  STL [R1+0xe58], R6 ;  /* 0x000e580601007387 */ /* 0x0001e20000100800 */
[----:B-1----:R-:W-:-:S03]  /*278e0*/  F2FP.SATFINITE.E5M2.F32.PACK_AB_MERGE_C R7, R128, R129, RZ ;  /* 0x000000818007723e */ /* 0x002fc600048060ff */
[----:B------:R1:W-:Y:S01]  /*278f0*/  STL [R1+0xe5c], R4 ;  /* 0x000e5c0401007387 */ /* 0x0003e20000100800 */
[----:B0-----:R-:W-:-:S03]  /*27900*/  F2FP.SATFINITE.E5M2.F32.PACK_AB_MERGE_C R6, R238, R126, RZ ;  /* 0x0000007eee06723e */ /* 0x001fc600048060ff */
[----:B------:R0:W-:Y:S01]  /*27910*/  STL [R1+0xe50], R7 ;  /* 0x000e500701007387 */ /* 0x0001e20000100800 */
[----:B-1----:R-:W-:-:S03]  /*27920*/  F2FP.SATFINITE.E5M2.F32.PACK_AB_MERGE_C R4, R242, R240, RZ ;  /* 0x000000f0f204723e */ /* 0x002fc600048060ff */
[----:B------:R2:W-:Y:S01]  /*27930*/  STL [R1+0xe54], R6 ;  /* 0x000e540601007387 */ /* 0x0005e20000100800 */
[----:B0-----:R-:W-:-:S03]  /*27940*/  F2FP.SATFINITE.E5M2.F32.PACK_AB_MERGE_C R7, R246, R244, RZ ;  /* 0x000000f4f607723e */ /* 0x001fc600048060ff */
[----:B------:R0:W-:Y:S04]  /*27950*/  STL [R1+0xe4c], R4 ;  /* 0x000e4c0401007387 */ /* 0x0001e80000100800 */
[----:B------:R1:W-:Y:S01]  /*27960*/  STL [R1+0xe48], R7 ;  /* 0x000e480701007387 */ /* 0x0003e20000100800 */
[----:B--2---:R-:W-:-:S05]  /*27970*/  F2FP.SATFINITE.E5M2.F32.PACK_AB_MERGE_C R6, R237, R248, RZ ;  /* 0x000000f8ed06723e */ /* 0x004fca00048060ff */
[----:B------:R2:W-:Y:S01]  /*27980*/  STL [R1+0xce0], R6 ;  /* 0x000ce00601007387 */ /* 0x0005e20000100800 */
[----:B0-----:R-:W-:-:S05]  /*27990*/  F2FP.SATFINITE.E5M2.F32.PACK_AB_MERGE_C R4, R239, R252, RZ ;  /* 0x000000fcef04723e */ /* 0x001fca00048060ff */
[----:B------:R0:W-:Y:S01]  /*279a0*/  STL [R1+0xcdc], R4 ;  /* 0x000cdc0401007387 */ /* 0x0001e20000100800 */
[----:B-1----:R-:W-:-:S05]  /*279b0*/  F2FP.SATFINITE.E5M2.F32.PACK_AB_MERGE_C R7, R243, R241, RZ ;  /* 0x000000f1f307723e */ /* 0x002fca00048060ff */
        /* <DEDUP_REMOVED lines=23> */
[----:B---3--:R-:W-:-:S05]  /*27b30*/  F2FP.SATFINITE.E5M2.F32.PACK_AB_MERGE_C R7, R208, R209, RZ ;  /* 0x000000d1d007723e */ /* 0x008fca00048060ff */
[----:B------:R1:W-:Y:S01]  /*27b40*/  STL [R1+0xca0], R7 ;  /* 0x000ca00701007387 */ /* 0x0003e20000100800 */
[----:B----4-:R-:W-:-:S05]  /*27b50*/  F2FP.SATFINITE.E5M2.F32.PACK_AB_MERGE_C R6, R206, R207, RZ ;  /* 0x000000cfce06723e */ /* 0x010fca00048060ff */
        /* <DEDUP_REMOVED lines=10> */
[----:B------:R-:W-:Y:S01]  /*27c00*/  STL [R1+0xc8c], R7 ;  /* 0x000c8c0701007387 */ /* 0x000fe20000100800 */
[----:B--2---:R-:W-:-:S03]  /*27c10*/  F2FP.SATFINITE.E5M2.F32.PACK_AB_MERGE_C R6, R194, R195, RZ ;  /* 0x000000c3c206723e */ /* 0x004fc600048060ff */
[----:B------:R-:W2:Y:S04]  /*27c20*/  LDL.LU R137, [R1+0xd98] ;  /* 0x000d980001897983 */ /* 0x000ea80000300800 */
[----:B------:R-:W-:Y:S01]  /*27c30*/  STL [R1+0xc88], R6 ;  /* 0x000c880601007387 */ /* 0x000fe20000100800 */
[----:B0-----:R-:W-:-:S03]  /*27c40*/  F2FP.SATFINITE.E5M2.F32.PACK_AB_MERGE_C R4, R192, R193, RZ ;  /* 0x000000c1c004723e */ /* 0x001fc600048060ff */
[----:B------:R-:W2:Y:S04]  /*27c50*/  LDL.LU R136, [R1+0xd9c] ;  /* 0x000d9c0001887983 */ /* 0x000ea80000300800 */
[----:B------:R2:W-:Y:S04]  /*27c60*/  STL [R1+0xc80], R4 ;  /* 0x000c800401007387 */ /* 0x0005e80000100800 */
[----:B------:R-:W3:Y:S04]  /*27c70*/  LDL.LU R134, [R1+0xda0] ;  /* 0x000da00001867983 */ /* 0x000ee80000300800 */
[----:B------:R-:W3:Y:S04]  /*27c80*/  LDL.LU R135, [R1+0xda4] ;  /* 0x000da40001877983 */ /* 0x000ee80000300800 */
        /* <DEDUP_REMOVED lines=57> */
[----:B------:R-:W4:Y:S01]  /*28020*/  LDL.LU R192, [R1+0xa8c] ;  /* 0x000a8c0001c07983 */ /* 0x000f220000300800 */
[----:B--2---:R-:W-:-:S05]  /*28030*/  F2FP.SATFINITE.E5M2.F32.PACK_AB_MERGE_C R4, R136, R137, RZ ;  /* 0x000000898804723e */ /* 0x004fca00048060ff */
        /* <DEDUP_REMOVED lines=607> */
[----:B--2---:R-:W-:-:S02]  /*2a630*/  F2FP.SATFINITE.E5M2.F32.PACK_AB_MERGE_C R4, R242, R240, RZ ;  /* 0x000000f0f204723e */ /* 0x004fc400048060ff */
[----:B---3--:R-:W-:-:S05]  /*2a640*/  F2FP.SATFINITE.E5M2.F32.PACK_AB_MERGE_C R234, R246, R244, RZ ;  /* 0x000000f4f6ea723e */ /* 0x008fca00048060ff */
[----:B------:R-:W-:Y:S01]  /*2a650*/  STL [R1+0x13f0], R234 ;  /* 0x0013f0ea01007387 */ /* 0x000fe20000100800 */
[----:B----4-:R-:W-:-:S03]  /*2a660*/  F2FP.SATFINITE.E5M2.F32.PACK_AB_MERGE_C R7, R237, R248, RZ ;  /* 0x000000f8ed07723e */ /* 0x010fc600048060ff */
[----:B------:R0:W-:Y:S04]  /*2a670*/  STL [R1+0x804], R4 ;  /* 0x0008040401007387 */ /* 0x0001e80000100800 */
[----:B------:R1:W-:Y:S01]  /*2a680*/  STL [R1+0x800], R7 ;  /* 0x0008000701007387 */ /* 0x0003e20000100800 */
[----:B------:R-:W-:-:S05]  /*2a690*/  F2FP.SATFINITE.E5M2.F32.PACK_AB_MERGE_C R6, R239, R252, RZ ;  /* 0x000000fcef06723e */ /* 0x000fca00048060ff */
[----:B------:R2:W-:Y:S01]  /*2a6a0*/  STL [R1+0x684], R6 ;  /* 0x0006840601007387 */ /* 0x0005e20000100800 */
[----:B0-----:R-:W-:Y:S02]  /*2a6b0*/  F2FP.SATFINITE.E5M2.F32.PACK_AB_MERGE_C R4, R243, R241, RZ ;  /* 0x000000f1f304723e */ /* 0x001fe400048060ff */
[----:B------:R-:W-:-:S05]  /*2a6c0*/  F2FP.SATFINITE.E5M2.F32.PACK_AB_MERGE_C R235, R247, R245, RZ ;  /* 0x000000f5f7eb723e */ /* 0x000fca00048060ff */
[----:B------:R-:W-:Y:S01]  /*2a6d0*/  STL [R1+0x13f4], R235 ;  /* 0x0013f4eb01007387 */ /* 0x000fe20000100800 */
[----:B-1----:R-:W-:-:S03]  /*2a6e0*/  F2FP.SATFINITE.E5M2.F32.PACK_AB_MERGE_C R7, R251, R249, RZ ;  /* 0x000000f9fb07723e */ /* 0x002fc600048060ff */
[----:B------:R0:W-:Y:S04]  /*2a6f0*/  STL [R1+0x680], R4 ;  /* 0x0006800401007387 */ /* 0x0001e80000100800 */
[----:B------:R1:W-:Y:S01]  /*2a700*/  STL [R1+0x67c], R7 ;  /* 0x00067c0701007387 */ /* 0x0003e20000100800 */
[----:B--2---:R-:W-:-:S05]  /*2a710*/  F2FP.SATFINITE.E5M2.F32.PACK_AB_MERGE_C R6, R226, R227, RZ ;  /* 0x000000e3e206723e */ /* 0x004fca00048060ff */
        /* <DEDUP_REMOVED lines=31> */
[----:B--2---:R-:W-:-:S03]  /*2a910*/  F2FP.SATFINITE.E5M2.F32.PACK_AB_MERGE_C R6, R194, R195, RZ ;  /* 0x000000c3c206723e */ /* 0x004fc600048060ff */
[----:B------:R-:W2:Y:S04]  /*2a920*/  LDL.LU R129, [R1+0x738] ;  /* 0x0007380001817983 */ /* 0x000ea80000300800 */
[----:B------:R3:W-:Y:S01]  /*2a930*/  STL [R1+0x648], R6 ;  /* 0x0006480601007387 */ /* 0x0007e20000100800 */
[----:B0-----:R-:W-:-:S03]  /*2a940*/  F2FP.SATFINITE.E5M2.F32.PACK_AB_MERGE_C R4, R192, R193, RZ ;  /* 0x000000c1c004723e */ /* 0x001fc600048060ff */
[----:B------:R-:W2:Y:S04]  /*2a950*/  LDL.LU R128, [R1+0x73c] ;  /* 0x00073c0001807983 */ /* 0x000ea80000300800 */
[----:B------:R0:W-:Y:S04]  /*2a960*/  STL [R1+0x644], R4 ;  /* 0x0006440401007387 */ /* 0x0001e80000100800 */
[----:B------:R-:W1:Y:S04]  /*2a970*/  LDL.LU R126, [R1+0x740] ;  /* 0x00074000017e7983 */ /* 0x000e680000300800 */
[----:B------:R-:W1:Y:S04]  /*2a980*/  LDL.LU R238, [R1+0x744] ;  /* 0x0007440001ee7983 */ /* 0x000e680000300800 */
[----:B------:R-:W3:Y:S04]  /*2a990*/  LDL.LU R240, [R1+0x748] ;  /* 0x0007480001f07983 */ /* 0x000ee80000300800 */
[----:B------:R-:W3:Y:S04]  /*2a9a0*/  LDL.LU R242, [R1+0x74c] ;  /* 0x00074c0001f27983 */ /* 0x000ee80000300800 */
[----:B------:R-:W0:Y:S04]  /*2a9b0*/  LDL.LU R244, [R1+0x750] ;  /* 0x0007500001f47983 */ /* 0x000e280000300800 */
[----:B------:R-:W0:Y:S04]  /*2a9c0*/  LDL.LU R246, [R1+0x754] ;  /* 0x0007540001f67983 */ /* 0x000e280000300800 */
        /* <DEDUP_REMOVED lines=47> */
[----:B------:R-:W-:Y:S01]  /*2acc0*/  STL [R1+0x1408], R232 ;  /* 0x001408e801007387 */ /* 0x000fe20000100800 */
[----:B-1----:R-:W-:-:S05]  /*2acd0*/  F2FP.SATFINITE.E5M2.F32.PACK_AB_MERGE_C R7, R238, R126, RZ ;  /* 0x0000007eee07723e */ /* 0x002fca00048060ff */
[----:B------:R1:W-:Y:S01]  /*2ace0*/  STL [R1+0x640], R7 ;  /* 0x0006400701007387 */ /* 0x0003e20000100800 */
[----:B---3--:R-:W-:-:S05]  /*2acf0*/  F2FP.SATFINITE.E5M2.F32.PACK_AB_MERGE_C R6, R242, R240, RZ ;  /* 0x000000f0f206723e */ /* 0x008fca00048060ff */
[----:B------:R2:W-:Y:S01]  /*2ad00*/  STL [R1+0x63c], R6 ;  /* 0x00063c0601007387 */ /* 0x0005e20000100800 */
[----:B0-----:R-:W-:Y:S02]  /*2ad10*/  F2FP.SATFINITE.E5M2.F32.PACK_AB_MERGE_C R4, R246, R244, RZ ;  /* 0x000000f4f604723e */ /* 0x001fe400048060ff */
[----:B----4-:R-:W-:-:S05]  /*2ad20*/  F2FP.SATFINITE.E5M2.F32.PACK_AB_MERGE_C R231, R237, R248, RZ ;  /* 0x000000f8ede7723e */ /* 0x010fca00048060ff */
        /* <DEDUP_REMOVED lines=13> */
[----:B------:R-:W-:Y:S01]  /*2ae00*/  STL [R1+0x624], R6 ;  /* 0x0006240601007387 */ /* 0x000fe20000100800 */
[----:B0-----:R-:W-:Y:S02]  /*2ae10*/  F2FP.SATFINITE.E5M2.F32.PACK_AB_MERGE_C R4, R222, R223, RZ ;  /* 0x000000dfde04723e */ /* 0x001fe400048060ff */
[----:B-1----:R-:W-:-:S05]  /*2ae20*/  F2FP.SATFINITE.E5M2.F32.PACK_AB_MERGE_C R7, R220, R221, RZ ;  /* 0x000000dddc07723e */ /* 0x002fca00048060ff */
[----:B------:R-:W-:Y:S04]  /*2ae30*/  STL [R1+0x1414], R7 ;  /* 0x0014140701007387 */ /* 0x000fe80000100800 */
[----:B------:R0:W-:Y:S02]  /*2ae40*/  STL [R1+0x620], R4 ;  /* 0x0006200401007387 */ /* 0x0001e40000100800 */
[----:B0-----:R-:W-:Y:S02]  /*2ae50*/  F2FP.SATFINITE.E5M2.F32.PACK_AB_MERGE_C R4, R218, R219, RZ ;  /* 0x000000dbda04723e */ /* 0x001fe400048060ff */
[----:B------:R-:W-:-:S03]  /*2ae60*/  F2FP.SATFINITE.E5M2.F32.PACK_AB_MERGE_C R7, R216, R217, RZ ;  /* 0x000000d9d807723e */ /* 0x000fc600048060ff */
[----:B------:R0:W-:Y:S01]  /*2ae70*/  STL [R1+0x61c], R4 ;  /* 0x00061c0401007387 */ /* 0x0001e20000100800 */
[----:B------:R-:W-:-:S03]  /*2ae80*/  F2FP.SATFINITE.E5M2.F32.PACK_AB_MERGE_C R6, R214, R215, RZ ;  /* 0x000000d7d606723e */ /* 0x000fc600048060ff */
[----:B------:R-:W-:Y:S01]  /*2ae90*/  STL [R1+0x618], R7 ;  /* 0x0006180701007387 */ /* 0x000fe20000100800 */
[----:B0-----:R-:W-:-:S05]  /*2aea0*/  F2FP.SATFINITE.E5M2.F32.PACK_AB_MERGE_C R4, R212, R213, RZ ;  /* 0x000000d5d404723e */ /* 0x001fca00048060ff */
[----:B------:R0:W-:Y:S04]  /*2aeb0*/  STL [R1+0x1418], R4 ;  /* 0x0014180401007387 */ /* 0x0001e80000100800 */
[----:B------:R1:W-:Y:S01]  /*2aec0*/  STL [R1+0x614], R6 ;  /* 0x0006140601007387 */ /* 0x0003e20000100800 */
[----:B0-----:R-:W-:Y:S02]  /*2aed0*/  F2FP.SATFINITE.E5M2.F32.PACK_AB_MERGE_C R4, R210, R211, RZ ;  /* 0x000000d3d204723e */ /* 0x001fe400048060ff */
[----:B------:R-:W-:-:S03]  /*2aee0*/  F2FP.SATFINITE.E5M2.F32.PACK_AB_MERGE_C R7, R208, R209, RZ ;  /* 0x000000d1d007723e */ /* 0x000fc600048060ff */
[----:B------:R0:W-:Y:S01]  /*2aef0*/  STL [R1+0x610], R4 ;  /* 0x0006100401007387 */ /* 0x0001e20000100800 */
[----:B-1----:R-:W-:-:S03]  /*2af00*/  F2FP.SATFINITE.E5M2.F32.PACK_AB_MERGE_C R6, R206, R207, RZ ;  /* 0x000000cfce06723e */ /* 0x002fc600048060ff */
[----:B------:R1:W-:Y:S01]  /*2af10*/  STL [R1+0x60c], R7 ;  /* 0x00060c0701007387 */ /* 0x0003e20000100800 */
[----:B0-----:R-:W-:-:S03]  /*2af20*/  F2FP.SATFINITE.E5M2.F32.PACK_AB_MERGE_C R4, R204, R205, RZ ;  /* 0x000000cdcc04723e */ /* 0x001fc600048060ff */
[----:B------:R0:W-:Y:S04]  /*2af30*/  STL [R1+0x608], R6 ;  /* 0x0006080601007387 */ /* 0x0001e80000100800 */
[----:B------:R2:W-:Y:S01]  /*2af40*/  STL [R1+0xdc0], R4 ;  /* 0x000dc00401007387 */ /* 0x0005e20000100800 */
[----:B-1----:R-:W-:-:S05]  /*2af50*/  F2FP.SATFINITE.E5M2.F32.PACK_AB_MERGE_C R7, R202, R203, RZ ;  /* 0x000000cbca07723e */ /* 0x002fca00048060ff */
[----:B------:R1:W-:Y:S01]  /*2af60*/  STL [R1+0x604], R7 ;  /* 0x0006040701007387 */ /* 0x0003e20000100800 */
[----:B0-----:R-:W-:-:S05]  /*2af70*/  F2FP.SATFINITE.E5M2.F32.PACK_AB_MERGE_C R6, R200, R201, RZ ;  /* 0x000000c9c806723e */ /* 0x001fca00048060ff */
[----:B------:R0:W-:Y:S01]  /*2af80*/  STL [R1+0xdbc], R6 ;  /* 0x000dbc0601007387 */ /* 0x0001e20000100800 */
[----:B--2---:R-:W-:-:S05]  /*2af90*/  F2FP.SATFINITE.E5M2.F32.PACK_AB_MERGE_C R4, R198, R199, RZ ;  /* 0x000000c7c604723e */ /* 0x004fca00048060ff */
[----:B------:R2:W-:Y:S01]  /*2afa0*/  STL [R1+0x600], R4 ;  /* 0x0006000401007387 */ /* 0x0005e20000100800 */
[----:B-1----:R-:W-:-:S05]  /*2afb0*/  F2FP.SATFINITE.E5M2.F32.PACK_AB_MERGE_C R7, R196, R197, RZ ;  /* 0x000000c5c407723e */ /* 0x002fca00048060ff */
[----:B------:R-:W-:Y:S01]  /*2afc0*/  STL [R1+0xdb8], R7 ;  /* 0x000db80701007387 */ /* 0x000fe20000100800 */
[----:B0-----:R-:W-:-:S03]  /*2afd0*/  F2FP.SATFINITE.E5M2.F32.PACK_AB_MERGE_C R6, R194, R195, RZ ;  /* 0x000000c3c206723e */ /* 0x001fc600048060ff */
[----:B------:R-:W3:Y:S04]  /*2afe0*/  LDL.LU R137, [R1+0x410] ;  /* 0x0004100001897983 */ /* 0x000ee80000300800 */
[----:B------:R-:W-:Y:S01]  /*2aff0*/  STL [R1+0x728], R6 ;  /* 0x0007280601007387 */ /* 0x000fe20000100800 */
[----:B--2---:R-:W-:-:S03]  /*2b000*/  F2FP.SATFINITE.E5M2.F32.PACK_AB_MERGE_C R4, R192, R193, RZ ;  /* 0x000000c1c004723e */ /* 0x004fc600048060ff */
[----:B------:R-:W3:Y:S04]  /*2b010*/  LDL.LU R136, [R1+0x414] ;  /* 0x0004140001887983 */ /* 0x000ee80000300800 */
[----:B------:R3:W-:Y:S04]  /*2b020*/  STL [R1+0x714], R4 ;  /* 0x0007140401007387 */ /* 0x0007e80000100800 */
[----:B------:R-:W2:Y:S04]  /*2b030*/  LDL.LU R134, [R1+0x418] ;  /* 0x0004180001867983 */ /* 0x000ea80000300800 */
[----:B------:R-:W2:Y:S04]  /*2b040*/  LDL.LU R135, [R1+0x41c] ;  /* 0x00041c0001877983 */ /* 0x000ea80000300800 */
        /* <DEDUP_REMOVED lines=58> */
[----:B---3--:R-:W-:-:S05]  /*2b3f0*/  F2FP.SATFINITE.E5M2.F32.PACK_AB_MERGE_C R4, R136, R137, RZ ;  /* 0x000000898804723e */ /* 0x008fca00048060ff */
[----:B------:R0:W-:Y:S01]  /*2b400*/  STL [R1+0x704], R4 ;  /* 0x0007040401007387 */ /* 0x0001e20000100800 */
[----:B--2---:R-:W-:-:S05]  /*2b410*/  F2FP.SATFINITE.E5M2.F32.PACK_AB_MERGE_C R7, R135, R134, RZ ;  /* 0x000000868707723e */ /* 0x004fca00048060ff */
        /* <DEDUP_REMOVED lines=123> */
[----:B---3--:R-:W-:Y:S02]  /*2bbd0*/  F2FP.SATFINITE.E5M2.F32.PACK_AB_MERGE_C R7, R135, R134, RZ ;  /* 0x000000868707723e */ /* 0x008fe400048060ff */
[----:B----4-:R-:W-:-:S03]  /*2bbe0*/  F2FP.SATFINITE.E5M2.F32.PACK_AB_MERGE_C R6, R132, R133, RZ ;  /* 0x000000858406723e */ /* 0x010fc600048060ff */
[----:B------:R1:W-:Y:S01]  /*2bbf0*/  STL [R1+0x490], R7 ;  /* 0x0004900701007387 */ /* 0x0003e20000100800 */
[----:B0-----:R-:W-:-:S03]  /*2bc00*/  F2FP.SATFINITE.E5M2.F32.PACK_AB_MERGE_C R4, R130, R131, RZ ;  /* 0x000000838204723e */ /* 0x001fc600048060ff */
[----:B------:R0:W-:Y:S04]  /*2bc10*/  STL [R1+0x498], R6 ;  /* 0x0004980601007387 */ /* 0x0001e80000100800 */
[----:B------:R2:W-:Y:S01]  /*2bc20*/  STL [R1+0x474], R4 ;  /* 0x0004740401007387 */ /* 0x0005e20000100800 */
[----:B-1----:R-:W-:Y:S02]  /*2bc30*/  F2FP.SATFINITE.E5M2.F32.PACK_AB_MERGE_C R7, R128, R129, RZ ;  /* 0x000000818007723e */ /* 0x002fe400048060ff */
[----:B0-----:R-:W-:-:S03]  /*2bc40*/  F2FP.SATFINITE.E5M2.F32.PACK_AB_MERGE_C R6, R238, R126, RZ ;  /* 0x0000007eee06723e */ /* 0x001fc600048060ff */
        /* <DEDUP_REMOVED lines=21> */
[----:B------:R0:W-:Y:S01]  /*2bda0*/  STL [R1+0x400], R4 ;  /* 0x0004000401007387 */ /* 0x0001e20000100800 */
[----:B------:R-:W-:Y:S02]  /*2bdb0*/  F2FP.SATFINITE.E5M2.F32.PACK_AB_MERGE_C R251, R218, R219, RZ ;  /* 0x000000dbdafb723e */ /* 0x000fe400048060ff */
[----:B------:R-:W-:Y:S02]  /*2bdc0*/  F2FP.SATFINITE.E5M2.F32.PACK_AB_MERGE_C R249, R216, R217, RZ ;  /* 0x000000d9d8f9723e */ /* 0x000fe400048060ff */
[----:B0-----:R-:W-:-:S05]  /*2bdd0*/  F2FP.SATFINITE.E5M2.F32.PACK_AB_MERGE_C R4, R210, R211, RZ ;  /* 0x000000d3d204723e */ /* 0x001fca00048060ff */
[----:B------:R0:W-:Y:S04]  /*2bde0*/  STL [R1+0x484], R4 ;  /* 0x0004840401007387 */ /* 0x0001e80000100800 */
[----:B------:R-:W2:Y:S04]  /*2bdf0*/  LDL.LU R126, [R1+0x200] ;  /* 0x00020000017e7983 */ /* 0x000ea80000300800 */
[----:B------:R-:W2:Y:S04]  /*2be00*/  LDL.LU R237, [R1+0x204] ;  /* 0x0002040001ed7983 */ /* 0x000ea80000300800 */
[----:B------:R-:W3:Y:S04]  /*2be10*/  LDL.LU R128, [R1+0x208] ;  /* 0x0002080001807983 */ /* 0x000ee80000300800 */
[----:B------:R-:W3:Y:S04]  /*2be20*/  LDL.LU R226, [R1+0x20c] ;  /* 0x00020c0001e27983 */ /* 0x000ee80000300800 */
[----:B------:R-:W4:Y:S04]  /*2be30*/  LDL.LU R129, [R1+0x210] ;  /* 0x0002100001817983 */ /* 0x000f280000300800 */
[----:B------:R-:W4:Y:S04]  /*2be40*/  LDL.LU R223, [R1+0x214] ;  /* 0x0002140001df7983 */ /* 0x000f280000300800 */
[----:B------:R-:W4:Y:S04]  /*2be50*/  LDL.LU R130, [R1+0x218] ;  /* 0x0002180001827983 */ /* 0x000f280000300800 */
[----:B------:R-:W4:Y:S04]  /*2be60*/  LDL.LU R222, [R1+0x21c] ;  /* 0x00021c0001de7983 */ /* 0x000f280000300800 */
[----:B------:R-:W4:Y:S01]  /*2be70*/  LDL.LU R131, [R1+0x220] ;  /* 0x0002200001837983 */ /* 0x000f220000300800 */
[----:B------:R-:W-:-:S03]  /*2be80*/  F2FP.SATFINITE.E5M2.F32.PACK_AB_MERGE_C R248, R214, R215, RZ ;  /* 0x000000d7d6f8723e */ /* 0x000fc600048060ff */
[----:B------:R-:W4:Y:S04]  /*2be90*/  LDL.LU R218, [R1+0x224] ;  /* 0x0002240001da7983 */ /* 0x000f280000300800 */
[----:B------:R-:W4:Y:S01]  /*2bea0*/  LDL.LU R132, [R1+0x228] ;  /* 0x0002280001847983 */ /* 0x000f220000300800 */
[----:B------:R-:W-:-:S03]  /*2beb0*/  F2FP.SATFINITE.E5M2.F32.PACK_AB_MERGE_C R247, R212, R213, RZ ;  /* 0x000000d5d4f7723e */ /* 0x000fc600048060ff */
[----:B------:R-:W4:Y:S04]  /*2bec0*/  LDL.LU R217, [R1+0x22c] ;  /* 0x00022c0001d97983 */ /* 0x000f280000300800 */
[----:B------:R-:W4:Y:S04]  /*2bed0*/  LDL.LU R133, [R1+0x230] ;  /* 0x0002300001857983 */ /* 0x000f280000300800 */
        /* <DEDUP_REMOVED lines=12> */
[----:B0-----:R-:W4:Y:S01]  /*2bfa0*/  LDL.LU R4, [R1+0x258] ;  /* 0x0002580001047983 */ /* 0x001f220000300800 */
[----:B------:R-:W-:-:S03]  /*2bfb0*/  F2FP.SATFINITE.E5M2.F32.PACK_AB_MERGE_C R241, R198, R199, RZ ;  /* 0x000000c7c6f1723e */ /* 0x000fc600048060ff */
        /* <DEDUP_REMOVED lines=111> */
[----:B------:R-:W4:Y:S04]  /*2c6b0*/  LDL R196, [R1] ;  /* 0x0000000001c47983 */ /* 0x000f280000100800 */
[----:B------:R-:W4:Y:S01]  /*2c6c0*/  LDL R192, [R1+0x4] ;  /* 0x0000040001c07983 */ /* 0x000f220000100800 */
[----:B--2---:R-:W-:-:S02]  /*2c6d0*/  F2FP.SATFINITE.E5M2.F32.PACK_AB_MERGE_C R237, R237, R126, RZ ;  /* 0x0000007eeded723e */ /* 0x004fc400048060ff */
[----:B---3--:R-:W-:Y:S01]  /*2c6e0*/  F2FP.SATFINITE.E5M2.F32.PACK_AB_MERGE_C R226, R226, R128, RZ ;  /* 0x00000080e2e2723e */ /* 0x008fe200048060ff */
[----:B------:R-:W2:Y:S01]  /*2c6f0*/  LDL.LU R126, [R1+0x14c0] ;  /* 0x0014c000017e7983 */ /* 0x000ea20000300800 */
[----:B----4-:R-:W-:Y:S02]  /*2c700*/  F2FP.SATFINITE.E5M2.F32.PACK_AB_MERGE_C R223, R223, R129, RZ ;  /* 0x00000081dfdf723e */ /* 0x010fe400048060ff */
[----:B------:R-:W-:Y:S01]  /*2c710*/  F2FP.SATFINITE.E5M2.F32.PACK_AB_MERGE_C R222, R222, R130, RZ ;  /* 0x00000082dede723e */ /* 0x000fe200048060ff */
[----:B------:R-:W3:Y:S01]  /*2c720*/  LDL.LU R128, [R1+0x14bc] ;  /* 0x0014bc0001807983 */ /* 0x000ee20000300800 */
[----:B------:R-:W-:-:S03]  /*2c730*/  F2FP.SATFINITE.E5M2.F32.PACK_AB_MERGE_C R218, R218, R131, RZ ;  /* 0x00000083dada723e */ /* 0x000fc600048060ff */
[----:B------:R-:W3:Y:S01]  /*2c740*/  LDL.LU R129, [R1+0x14b8] ;  /* 0x0014b80001817983 */ /* 0x000ee20000300800 */
[----:B------:R-:W-:-:S03]  /*2c750*/  F2FP.SATFINITE.E5M2.F32.PACK_AB_MERGE_C R217, R217, R132, RZ ;  /* 0x00000084d9d9723e */ /* 0x000fc600048060ff */
[----:B------:R-:W4:Y:S01]  /*2c760*/  LDL.LU R130, [R1+0x14b4] ;  /* 0x0014b40001827983 */ /* 0x000f220000300800 */
[----:B------:R-:W-:-:S03]  /*2c770*/  F2FP.SATFINITE.E5M2.F32.PACK_AB_MERGE_C R214, R214, R133, RZ ;  /* 0x00000085d6d6723e */ /* 0x000fc600048060ff */
[----:B------:R-:W4:Y:S01]  /*2c780*/  LDL.LU R131, [R1+0x14b0] ;  /* 0x0014b00001837983 */ /* 0x000f220000300800 */
[----:B------:R-:W-:-:S03]  /*2c790*/  F2FP.SATFINITE.E5M2.F32.PACK_AB_MERGE_C R212, R212, R135, RZ ;  /* 0x00000087d4d4723e */ /* 0x000fc600048060ff */
[----:B------:R-:W2:Y:S01]  /*2c7a0*/  LDL.LU R132, [R1+0x14ac] ;  /* 0x0014ac0001847983 */ /* 0x000ea20000300800 */
[----:B------:R-:W-:-:S03]  /*2c7b0*/  F2FP.SATFINITE.E5M2.F32.PACK_AB_MERGE_C R210, R210, R134, RZ ;  /* 0x00000086d2d2723e */ /* 0x000fc600048060ff */
[----:B------:R-:W2:Y:S01]  /*2c7c0*/  LDL.LU R133, [R1+0x14a8] ;  /* 0x0014a80001857983 */ /* 0x000ea20000300800 */
[----:B------:R-:W-:-:S03]  /*2c7d0*/  F2FP.SATFINITE.E5M2.F32.PACK_AB_MERGE_C R207, R207, R136, RZ ;  /* 0x00000088cfcf723e */ /* 0x000fc600048060ff */
[----:B------:R-:W4:Y:S01]  /*2c7e0*/  LDL.LU R135, [R1+0x14a4] ;  /* 0x0014a40001877983 */ /* 0x000f220000300800 */
[----:B------:R-:W-:Y:S02]  /*2c7f0*/  F2FP.SATFINITE.E5M2.F32.PACK_AB_MERGE_C R206, R206, R137, RZ ;  /* 0x00000089cece723e */ /* 0x000fe400048060ff */
[----:B------:R-:W-:Y:S01]  /*2c800*/  F2FP.SATFINITE.E5M2.F32.PACK_AB_MERGE_C R181, R181, R10, RZ ;  /* 0x0000000ab5b5723e */ /* 0x000fe200048060ff */
[----:B------:R-:W4:Y:S04]  /*2c810*/  LDL.LU R134, [R1+0x14a0] ;  /* 0x0014a00001867983 */ /* 0x000f280000300800 */
[----:B------:R-:W3:Y:S04]  /*2c820*/  LDL.LU R136, [R1+0x149c] ;  /* 0x00149c0001887983 */ /* 0x000ee80000300800 */
[----:B------:R-:W3:Y:S01]  /*2c830*/  LDL.LU R137, [R1+0x1498] ;  /* 0x0014980001897983 */ /* 0x000ee20000300800 */
[----:B------:R-:W-:-:S02]  /*2c840*/  F2FP.SATFINITE.E5M2.F32.PACK_AB_MERGE_C R185, R185, R8, RZ ;  /* 0x00000008b9b9723e */ /* 0x000fc400048060ff */
[----:B------:R-:W-:Y:S01]  /*2c850*/  F2FP.SATFINITE.E5M2.F32.PACK_AB_MERGE_C R183, R183, R9, RZ ;  /* 0x00000009b7b7723e */ /* 0x000fe200048060ff */
[----:B------:R-:W-:Y:S01]  /*2c860*/  VIADD R9, R0, 0x127 ;  /* 0x0000012700097836 */ /* 0x000fe20000000000 */
[----:B------:R-:W-:Y:S02]  /*2c870*/  F2FP.SATFINITE.E5M2.F32.PACK_AB_MERGE_C R10, R203, R204, RZ ;  /* 0x000000cccb0a723e */ /* 0x000fe400048060ff */
[----:B------:R-:W2:Y:S04]  /*2c880*/  LDL R204, [R1+0x8] ;  /* 0x0000080001cc7983 */ /* 0x000ea80000100800 */
[----:B------:R-:W2:Y:S01]  /*2c890*/  LDL R203, [R1+0xc] ;  /* 0x00000c0001cb7983 */ /* 0x000ea20000100800 */
[----:B------:R-:W-:-:S03]  /*2c8a0*/  F2FP.SATFINITE.E5M2.F32.PACK_AB_MERGE_C R8, R198, R200, RZ ;  /* 0x000000c8c608723e */ /* 0x000fc600048060ff */
[----:B------:R0:W-:Y:S04]  /*2c8b0*/  STL [R1+0x141c], R0 ;  /* 0x00141c0001007387 */ /* 0x0001e80000100800 */
[----:B------:R-:W4:Y:S04]  /*2c8c0*/  LDL R200, [R1+0x10] ;  /* 0x0000100001c87983 */ /* 0x000f280000100800 */
[----:B------:R-:W4:Y:S01]  /*2c8d0*/  LDL R198, [R1+0x14] ;  /* 0x0000140001c67983 */ /* 0x000f220000100800 */
[----:B0-----:R-:W-:-:S05]  /*2c8e0*/  F2FP.SATFINITE.E5M2.F32.PACK_AB_MERGE_C R0, R192, R196, RZ ;  /* 0x000000c4c000723e */ /* 0x001fca00048060ff */
[----:B------:R2:W-:Y:S04]  /*2c8f0*/  STL [R1+0x2c8], R0 ;  /* 0x0002c80001007387 */ /* 0x0005e80000100800 */
[----:B------:R-:W3:Y:S04]  /*2c900*/  LDL R196, [R1+0x18] ;  /* 0x0000180001c47983 */ /* 0x000ee80000100800 */
[----:B------:R-:W3:Y:S01]  /*2c910*/  LDL R192, [R1+0x1c] ;  /* 0x00001c0001c07983 */ /* 0x000ee20000100800 */
[----:B------:R-:W-:-:S04]  /*2c920*/  LOP3.LUT R233, R233, 0xffffff7f, RZ, 0xc0, !PT ;  /* 0xffffff7fe9e97812 */ /* 0x000fc800078ec0ff */
[----:B------:R-:W-:Y:S02]  /*2c930*/  @P0 LOP3.LUT R233, R233, 0x80, RZ, 0xfc, !PT ;  /* 0x00000080e9e90812 */ /* 0x000fe400078efcff */
[----:B------:R-:W-:-:S04]  /*2c940*/  ISETP.GE.AND P0, PT, R9, UR48, PT ;  /* 0x0000003009007c0c */ /* 0x000fc8000bf06270 */
[----:B------:R-:W-:Y:S01]  /*2c950*/  ISETP.LT.AND P1, PT, R3, UR6, !P0 ;  /* 0x0000000603007c0c */ /* 0x000fe2000c721270 */
[----:B------:R-:W-:Y:S01]  /*2c960*/  STL [R1+0x1420], R3 ;  /* 0x0014200301007387 */ /* 0x000fe20000100800 */
[----:B------:R-:W-:Y:S01]  /*2c970*/  F2FP.SATFINITE.E5M2.F32.PACK_AB_MERGE_C R168, R168, R20, RZ ;  /* 0x00000014a8a8723e */ /* 0x000fe200048060ff */
[----:B------:R-:W-:Y:S01]  /*2c980*/  ULDC UR6, c[0x0][0x228] ;  /* 0x00008a0000067ab9 */ /* 0x000fe20000000800 */
[----:B------:R-:W-:Y:S01]  /*2c990*/  F2FP.SATFINITE.E5M2.F32.PACK_AB_MERGE_C R20, R141, R143, RZ ;  /* 0x0000008f8d14723e */ /* 0x000fe200048060ff */
[----:B------:R-:W-:Y:S01]  /*2c9a0*/  STL [R1+0x1424], R2 ;  /* 0x0014240201007387 */ /* 0x000fe20000100800 */
[----:B------:R-:W-:-:S03]  /*2c9b0*/  F2FP.SATFINITE.E5M2.F32.PACK_AB_MERGE_C R169, R169, R19, RZ ;  /* 0x00000013a9a9723e */ /* 0x000fc600048060ff */
[----:B------:R-:W3:Y:S01]  /*2c9c0*/  LDL R143, [R1+0x20] ;  /* 0x00002000018f7983 */ /* 0x000ee20000100800 */
[----:B------:R-:W-:Y:S01]  /*2c9d0*/  ISETP.LT.AND P0, PT, R2, UR5, !P0 ;  /* 0x0000000502007c0c */ /* 0x000fe2000c701270 */
[----:B------:R-:W-:Y:S02]  /*2c9e0*/  ULDC UR5, c[0x0][0x248] ;  /* 0x0000920000057ab9 */ /* 0x000fe40000000800 */
[----:B------:R-:W3:Y:S01]  /*2c9f0*/  LDL R141, [R1+0x24] ;  /* 0x00002400018d7983 */ /* 0x000ee20000100800 */
[----:B------:R-:W-:Y:S02]  /*2ca00*/  F2FP.SATFINITE.E5M2.F32.PACK_AB_MERGE_C R170, R170, R18, RZ ;  /* 0x00000012aaaa723e */ /* 0x000fe400048060ff */
[----:B------:R-:W-:Y:S02]  /*2ca10*/  F2FP.SATFINITE.E5M2.F32.PACK_AB_MERGE_C R19, R139, R140, RZ ;  /* 0x0000008c8b13723e */ /* 0x000fe400048060ff */
[----:B------:R-:W-:Y:S02]  /*2ca20*/  LOP3.LUT R233, R233, 0xffffffef, RZ, 0xc0, !PT ;  /* 0xffffffefe9e97812 */ /* 0x000fe400078ec0ff */
[----:B------:R-:W-:-:S02]  /*2ca30*/  F2FP.SATFINITE.E5M2.F32.PACK_AB_MERGE_C R18, R227, R138, RZ ;  /* 0x0000008ae312723e */ /* 0x000fc400048060ff */
[----:B------:R-:W-:Y:S02]  /*2ca40*/  F2FP.SATFINITE.E5M2.F32.PACK_AB_MERGE_C R171, R171, R17, RZ ;  /* 0x00000011abab723e */ /* 0x000fe400048060ff */
[----:B------:R-:W-:Y:S02]  /*2ca50*/  F2FP.SATFINITE.E5M2.F32.PACK_AB_MERGE_C R17, R224, R225, RZ ;  /* 0x000000e1e011723e */ /* 0x000fe400048060ff */
[----:B------:R-:W-:Y:S02]  /*2ca60*/  @P1 LOP3.LUT R233, R233, 0x10, RZ, 0xfc, !PT ;  /* 0x00000010e9e91812 */ /* 0x000fe400078efcff */
[----:B------:R-:W-:Y:S02]  /*2ca70*/  F2FP.SATFINITE.E5M2.F32.PACK_AB_MERGE_C R173, R173, R16, RZ ;  /* 0x00000010adad723e */ /* 0x000fe400048060ff */
[----:B------:R-:W-:Y:S02]  /*2ca80*/  F2FP.SATFINITE.E5M2.F32.PACK_AB_MERGE_C R16, R220, R221, RZ ;  /* 0x000000dddc10723e */ /* 0x000fe400048060ff */
[----:B------:R-:W-:-:S02]  /*2ca90*/  F2FP.SATFINITE.E5M2.F32.PACK_AB_MERGE_C R175, R175, R15, RZ ;  /* 0x0000000fafaf723e */ /* 0x000fc400048060ff */
[----:B------:R-:W-:Y:S02]  /*2caa0*/  LOP3.LUT R233, R233, 0xfffffff7, RZ, 0xc0, !PT ;  /* 0xfffffff7e9e97812 */ /* 0x000fe400078ec0ff */
[----:B------:R-:W-:Y:S02]  /*2cab0*/  F2FP.SATFINITE.E5M2.F32.PACK_AB_MERGE_C R15, R216, R219, RZ ;  /* 0x000000dbd80f723e */ /* 0x000fe400048060ff */
[----:B------:R-:W-:Y:S02]  /*2cac0*/  @P0 LOP3.LUT R233, R233, 0x8, RZ, 0xfc, !PT ;  /* 0x00000008e9e90812 */ /* 0x000fe400078efcff */
[----:B------:R-:W-:Y:S02]  /*2cad0*/  F2FP.SATFINITE.E5M2.F32.PACK_AB_MERGE_C R177, R177, R13, RZ ;  /* 0x0000000db1b1723e */ /* 0x000fe400048060ff */
[----:B------:R-:W-:Y:S02]  /*2cae0*/  F2FP.SATFINITE.E5M2.F32.PACK_AB_MERGE_C R13, R213, R215, RZ ;  /* 0x000000d7d50d723e */ /* 0x000fe400048060ff */
[----:B------:R-:W-:-:S02]  /*2caf0*/  F2FP.SATFINITE.E5M2.F32.PACK_AB_MERGE_C R178, R178, R12, RZ ;  /* 0x0000000cb2b2723e */ /* 0x000fc400048060ff */
[----:B------:R-:W-:Y:S02]  /*2cb00*/  F2FP.SATFINITE.E5M2.F32.PACK_AB_MERGE_C R12, R209, R211, RZ ;  /* 0x000000d3d10c723e */ /* 0x000fe400048060ff */
[----:B------:R-:W-:Y:S02]  /*2cb10*/  F2FP.SATFINITE.E5M2.F32.PACK_AB_MERGE_C R179, R179, R11, RZ ;  /* 0x0000000bb3b3723e */ /* 0x000fe400048060ff */
[----:B------:R-:W-:Y:S02]  /*2cb20*/  F2FP.SATFINITE.E5M2.F32.PACK_AB_MERGE_C R11, R205, R208, RZ ;  /* 0x000000d0cd0b723e */ /* 0x000fe400048060ff */
[----:B--2---:R-:W-:-:S05]  /*2cb30*/  F2FP.SATFINITE.E5M2.F32.PACK_AB_MERGE_C R0, R203, R204, RZ ;  /* 0x000000cccb00723e */ /* 0x004fca00048060ff */
[----:B------:R0:W-:Y:S04]  /*2cb40*/  STL [R1+0x2b0], R0 ;  /* 0x0002b00001007387 */ /* 0x0001e80000100800 */
[----:B------:R-:W2:Y:S04]  /*2cb50*/  LDL R140, [R1+0x28] ;  /* 0x00002800018c7983 */ /* 0x000ea80000100800 */
[----:B------:R-:W2:Y:S04]  /*2cb60*/  LDL R139, [R1+0x2c] ;  /* 0x00002c00018b7983 */ /* 0x000ea80000100800 */
        /* <DEDUP_REMOVED lines=8> */
[----:B0-----:R-:W-:Y:S01]  /*2cbf0*/  VIADD R0, R5, UR5 ;  /* 0x0000000505007c36 */ /* 0x001fe20008000000 */
[----:B----4-:R-:W-:Y:S01]  /*2cc00*/  F2FP.SATFINITE.E5M2.F32.PACK_AB_MERGE_C R2, R198, R200, RZ ;  /* 0x000000c8c602723e */ /* 0x010fe200048060ff */
[----:B------:R-:W-:Y:S01]  /*2cc10*/  ULDC UR5, c[0x0][0x248] ;  /* 0x0000920000057ab9 */ /* 0x000fe20000000800 */
[----:B------:R-:W4:Y:S04]  /*2cc20*/  LDL.LU R215, [R1+0x50] ;  /* 0x0000500001d77983 */ /* 0x000f280000300800 */
[----:B------:R-:W4:Y:S04]  /*2cc30*/  LDL.LU R213, [R1+0x54] ;  /* 0x0000540001d57983 */ /* 0x000f280000300800 */
[----:B------:R-:W-:Y:S04]  /*2cc40*/  STL [R1+0x1428], R233 ;  /* 0x001428e901007387 */ /* 0x000fe80000100800 */
[----:B------:R-:W4:Y:S04]  /*2cc50*/  LDL.LU R211, [R1+0x58] ;  /* 0x0000580001d37983 */ /* 0x000f280000300800 */
[----:B------:R-:W4:Y:S04]  /*2cc60*/  LDL.LU R209, [R1+0x5c] ;  /* 0x00005c0001d17983 */ /* 0x000f280000300800 */
[----:B------:R-:W4:Y:S04]  /*2cc70*/  LDL.LU R208, [R1+0x60] ;  /* 0x0000600001d07983 */ /* 0x000f280000300800 */
[----:B------:R-:W-:Y:S04]  /*2cc80*/  STL [R1+0x200], R0 ;  /* 0x0002000001007387 */ /* 0x000fe80000100800 */
[----:B------:R-:W4:Y:S04]  /*2cc90*/  LDL.LU R205, [R1+0x64] ;  /* 0x0000640001cd7983 */ /* 0x000f280000300800 */
[----:B------:R-:W4:Y:S04]  /*2cca0*/  LDL.LU R204, [R1+0x68] ;  /* 0x0000680001cc7983 */ /* 0x000f280000300800 */
[----:B------:R-:W4:Y:S04]  /*2ccb0*/  LDL.LU R203, [R1+0x6c] ;  /* 0x00006c0001cb7983 */ /* 0x000f280000300800 */
[----:B------:R3:W-:Y:S04]  /*2ccc0*/  STL [R1+0x278], R2 ;  /* 0x0002780201007387 */ /* 0x0007e80000100800 */
[----:B------:R-:W4:Y:S04]  /*2ccd0*/  LDL.LU R200, [R1+0x70] ;  /* 0x0000700001c87983 */ /* 0x000f280000300800 */
[----:B------:R-:W4:Y:S01]  /*2cce0*/  LDL.LU R198, [R1+0x74] ;  /* 0x0000740001c67983 */ /* 0x000f220000300800 */
[----:B---3--:R-:W-:-:S03]  /*2ccf0*/  F2FP.SATFINITE.E5M2.F32.PACK_AB_MERGE_C R2, R192, R196, RZ ;  /* 0x000000c4c002723e */ /* 0x008fc600048060ff */
[----:B------:R-:W3:Y:S04]  /*2cd00*/  LDL.LU R196, [R1+0x78] ;  /* 0x0000780001c47983 */ /* 0x000ee80000300800 */
[----:B------:R0:W-:Y:S04]  /*2cd10*/  STL [R1+0x260], R2 ;  /* 0x0002600201007387 */ /* 0x0001e80000100800 */
[----:B------:R-:W3:Y:S01]  /*2cd20*/  LDL.LU R192, [R1+0x7c] ;  /* 0x00007c0001c07983 */ /* 0x000ee20000300800 */
[----:B------:R-:W-:Y:S01]  /*2cd30*/  VIADD R0, R0, UR5 ;  /* 0x0000000500007c36 */ /* 0x000fe20008000000 */
[----:B------:R-:W-:Y:S01]  /*2cd40*/  ULDC UR5, c[0x0][0x248] ;  /* 0x0000920000057ab9 */ /* 0x000fe20000000800 */
[----:B0-----:R-:W-:-:S03]  /*2cd50*/  F2FP.SATFINITE.E5M2.F32.PACK_AB_MERGE_C R2, R141, R143, RZ ;  /* 0x0000008f8d02723e */ /* 0x001fc600048060ff */
[----:B------:R0:W-:Y:S04]  /*2cd60*/  STL [R1+0x204], R0 ;  /* 0x0002040001007387 */ /* 0x0001e80000100800 */
[----:B------:R1:W-:Y:S01]  /*2cd70*/  STL [R1+0x254], R2 ;  /* 0x0002540201007387 */ /* 0x0003e20000100800 */
[----:B0-----:R-:W-:Y:S01]  /*2cd80*/  VIADD R0, R0, UR5 ;  /* 0x0000000500007c36 */ /* 0x001fe20008000000 */
[----:B------:R-:W-:Y:S01]  /*2cd90*/  ULDC UR5, c[0x0][0x248] ;  /* 0x0000920000057ab9 */ /* 0x000fe20000000800 */
        /* <DEDUP_REMOVED lines=8> */
[----:B--2---:R-:W-:-:S02]  /*2ce20*/  F2FP.SATFINITE.E5M2.F32.PACK_AB_MERGE_C R3, R139, R140, RZ ;  /* 0x0000008c8b03723e */ /* 0x004fc400048060ff */
[----:B-1----:R-:W-:-:S03]  /*2ce30*/  F2FP.SATFINITE.E5M2.F32.PACK_AB_MERGE_C R2, R227, R138, RZ ;  /* 0x0000008ae302723e */ /* 0x002fc600048060ff */
[----:B------:R-:W-:Y:S04]  /*2ce40*/  STL [R1+0x240], R3 ;  /* 0x0002400301007387 */ /* 0x000fe80000100800 */
[----:B------:R0:W-:Y:S01]  /*2ce50*/  STL [R1+0x228], R2 ;  /* 0x0002280201007387 */ /* 0x0001e20000100800 */
[----:B------:R-:W-:-:S03]  /*2ce60*/  F2FP.SATFINITE.E5M2.F32.PACK_AB_MERGE_C R233, R224, R225, RZ ;  /* 0x000000e1e0e9723e */ /* 0x000fc600048060ff */
[----:B------:R1:W-:Y:S04]  /*2ce70*/  STL [R1+0x208], R0 ;  /* 0x0002080001007387 */ /* 0x0003e80000100800 */
[----:B------:R2:W-:Y:S01]  /*2ce80*/  STL [R1+0x142c], R233 ;  /* 0x00142ce901007387 */ /* 0x0005e20000100800 */
[----:B0-----:R-:W-:Y:S01]  /*2ce90*/  F2FP.SATFINITE.E5M2.F32.PACK_AB_MERGE_C R2, R220, R221, RZ ;  /* 0x000000dddc02723e */ /* 0x001fe200048060ff */
[----:B-1----:R-:W-:Y:S01]  /*2cea0*/  VIADD R0, R0, UR5 ;  /* 0x0000000500007c36 */ /* 0x002fe20008000000 */
[----:B------:R-:W-:-:S03]  /*2ceb0*/  ULDC UR5, c[0x0][0x248] ;  /* 0x0000920000057ab9 */ /* 0x000fc60000000800 */
[----:B------:R-:W-:Y:S01]  /*2cec0*/  STL [R1+0x30], R2 ;  /* 0x0000300201007387 */ /* 0x000fe20000100800 */
[----:B--2---:R-:W-:-:S03]  /*2ced0*/  F2FP.SATFINITE.E5M2.F32.PACK_AB_MERGE_C R233, R216, R219, RZ ;  /* 0x000000dbd8e9723e */ /* 0x004fc600048060ff */
[----:B------:R0:W-:Y:S04]  /*2cee0*/  STL [R1+0x20c], R0 ;  /* 0x00020c0001007387 */ /* 0x0001e80000100800 */
[----:B------:R4:W-:Y:S01]  /*2cef0*/  STL [R1+0x1430], R233 ;  /* 0x001430e901007387 */ /* 0x0009e20000100800 */
[----:B0-----:R-:W-:Y:S01]  /*2cf00*/  VIADD R0, R0, UR5 ;  /* 0x0000000500007c36 */ /* 0x001fe20008000000 */
[----:B------:R-:W-:Y:S01]  /*2cf10*/  ULDC UR5, c[0x0][0x248] ;  /* 0x0000920000057ab9 */ /* 0x000fe20000000800 */
[----:B----4-:R-:W-:Y:S02]  /*2cf20*/  F2FP.SATFINITE.E5M2.F32.PACK_AB_MERGE_C R233, R213, R215, RZ ;  /* 0x000000d7d5e9723e */ /* 0x010fe400048060ff */
[----:B------:R-:W-:-:S03]  /*2cf30*/  F2FP.SATFINITE.E5M2.F32.PACK_AB_MERGE_C R2, R209, R211, RZ ;  /* 0x000000d3d102723e */ /* 0x000fc600048060ff */
[----:B------:R-:W-:Y:S04]  /*2cf40*/  STL [R1+0x1434], R233 ;  /* 0x001434e901007387 */ /* 0x000fe80000100800 */
[----:B------:R0:W-:Y:S04]  /*2cf50*/  STL [R1+0x210], R0 ;  /* 0x0002100001007387 */ /* 0x0001e80000100800 */
[----:B------:R1:W-:Y:S01]  /*2cf60*/  STL [R1+0x1438], R2 ;  /* 0x0014380201007387 */ /* 0x0003e20000100800 */
[----:B0-----:R-:W-:Y:S01]  /*2cf70*/  VIADD R0, R0, UR5 ;  /* 0x0000000500007c36 */ /* 0x001fe20008000000 */
[----:B------:R-:W-:Y:S01]  /*2cf80*/  ULDC UR5, c[0x0][0x248] ;  /* 0x0000920000057ab9 */ /* 0x000fe20000000800 */
[----:B-1----:R-:W-:-:S02]  /*2cf90*/  F2FP.SATFINITE.E5M2.F32.PACK_AB_MERGE_C R2, R205, R208, RZ ;  /* 0x000000d0cd02723e */ /* 0x002fc400048060ff */
[----:B------:R-:W-:-:S03]  /*2cfa0*/  F2FP.SATFINITE.E5M2.F32.PACK_AB_MERGE_C R233, R203, R204, RZ ;  /* 0x000000cccbe9723e */ /* 0x000fc600048060ff */
[----:B------:R0:W-:Y:S04]  /*2cfb0*/  STL [R1+0x143c], R2 ;  /* 0x00143c0201007387 */ /* 0x0001e80000100800 */
[----:B------:R1:W-:Y:S01]  /*2cfc0*/  STL [R1+0x214], R0 ;  /* 0x0002140001007387 */ /* 0x0003e20000100800 */
[----:B0-----:R-:W-:-:S03]  /*2cfd0*/  F2FP.SATFINITE.E5M2.F32.PACK_AB_MERGE_C R2, R198, R200, RZ ;  /* 0x000000c8c602723e */ /* 0x001fc600048060ff */
[----:B------:R-:W-:Y:S01]  /*2cfe0*/  STL [R1+0x1440], R233 ;  /* 0x001440e901007387 */ /* 0x000fe20000100800 */
[----:B-1----:R-:W-:-:S03]  /*2cff0*/  VIADD R0, R0, UR5 ;  /* 0x0000000500007c36 */ /* 0x002fc60008000000 */
[----:B------:R-:W-:Y:S01]  /*2d000*/  STL [R1+0x1444], R2 ;  /* 0x0014440201007387 */ /* 0x000fe20000100800 */
[----:B------:R-:W-:Y:S01]  /*2d010*/  ULDC UR5, c[0x0][0x248] ;  /* 0x0000920000057ab9 */ /* 0x000fe20000000800 */
[----:B---3--:R-:W-:Y:S02]  /*2d020*/  F2FP.SATFINITE.E5M2.F32.PACK_AB_MERGE_C R3, R192, R196, RZ ;  /* 0x000000c4c003723e */ /* 0x008fe400048060ff */
[----:B------:R0:W-:Y:S04]  /*2d030*/  STL [R1+0x218], R0 ;  /* 0x0002180001007387 */ /* 0x0001e80000100800 */
[----:B------:R1:W-:Y:S04]  /*2d040*/  STL [R1+0x1448], R3 ;  /* 0x0014480301007387 */ /* 0x0003e80000100800 */
[----:B------:R-:W2:Y:S04]  /*2d050*/  LDL.LU R151, [R1+0x80] ;  /* 0x0000800001977983 */ /* 0x000ea80000300800 */
[----:B------:R-:W2:Y:S01]  /*2d060*/  LDL.LU R149, [R1+0x84] ;  /* 0x0000840001957983 */ /* 0x000ea20000300800 */
[----:B0-----:R-:W-:Y:S01]  /*2d070*/  VIADD R0, R0, UR5 ;  /* 0x0000000500007c36 */ /* 0x001fe20008000000 */
[----:B------:R-:W-:-:S02]  /*2d080*/  ULDC UR5, c[0x0][0x248] ;  /* 0x0000920000057ab9 */ /* 0x000fc40000000800 */
[----:B------:R-:W3:Y:S04]  /*2d090*/  LDL.LU R148, [R1+0x88] ;  /* 0x0000880001947983 */ /* 0x000ee80000300800 */
[----:B------:R-:W3:Y:S04]  /*2d0a0*/  LDL.LU R146, [R1+0x8c] ;  /* 0x00008c0001927983 */ /* 0x000ee80000300800 */
[----:B------:R-:W1:Y:S04]  /*2d0b0*/  LDL.LU R147, [R1+0x90] ;  /* 0x0000900001937983 */ /* 0x000e680000300800 */
[----:B------:R-:W1:Y:S04]  /*2d0c0*/  LDL.LU R145, [R1+0x94] ;  /* 0x0000940001917983 */ /* 0x000e680000300800 */
[----:B------:R-:W4:Y:S04]  /*2d0d0*/  LDL.LU R144, [R1+0x98] ;  /* 0x0000980001907983 */ /* 0x000f280000300800 */
[----:B------:R4:W-:Y:S04]  /*2d0e0*/  STL [R1+0x21c], R0 ;  /* 0x00021c0001007387 */ /* 0x0009e80000100800 */
        /* <DEDUP_REMOVED lines=25> */
[----:B------:R-:W-:Y:S01]  /*2d280*/  F2FP.SATFINITE.E5M2.F32.PACK_AB_MERGE_C R202, R202, R4, RZ ;  /* 0x00000004caca723e */ /* 0x000fe200048060ff */
[----:B------:R-:W-:Y:S01]  /*2d290*/  VIADD R4, R0, UR5 ;  /* 0x0000000500047c36 */ /* 0x000fe20008000000 */
        /* <DEDUP_REMOVED lines=8> */
[----:B--2---:R-:W-:Y:S02]  /*2d320*/  F2FP.SATFINITE.E5M2.F32.PACK_AB_MERGE_C R2, R149, R151, RZ ;  /* 0x000000979502723e */ /* 0x004fe400048060ff */
[----:B---3--:R-:W-:-:S03]  /*2d330*/  F2FP.SATFINITE.E5M2.F32.PACK_AB_MERGE_C R233, R146, R148, RZ ;  /* 0x0000009492e9723e */ /* 0x008fc600048060ff */
[----:B------:R-:W-:Y:S01]  /*2d340*/  STL [R1+0x144c], R2 ;  /* 0x00144c0201007387 */ /* 0x000fe20000100800 */
[----:B-1----:R-:W-:-:S03]  /*2d350*/  F2FP.SATFINITE.E5M2.F32.PACK_AB_MERGE_C R3, R145, R147, RZ ;  /* 0x000000939103723e */ /* 0x002fc600048060ff */
[----:B------:R-:W-:Y:S04]  /*2d360*/  STL [R1+0x1450], R233 ;  /* 0x001450e901007387 */ /* 0x000fe80000100800 */
[----:B------:R-:W-:Y:S04]  /*2d370*/  STL [R1+0x1454], R3 ;  /* 0x0014540301007387 */ /* 0x000fe80000100800 */
[----:B------:R0:W-:Y:S01]  /*2d380*/  STL [R1+0x220], R4 ;  /* 0x0002200401007387 */ /* 0x0001e20000100800 */
[----:B----4-:R-:W-:Y:S01]  /*2d390*/  F2FP.SATFINITE.E5M2.F32.PACK_AB_MERGE_C R0, R142, R144, RZ ;  /* 0x000000908e00723e */ /* 0x010fe200048060ff */
[----:B0-----:R-:W-:Y:S01]  /*2d3a0*/  VIADD R4, R4, UR5 ;  /* 0x0000000504047c36 */ /* 0x001fe20008000000 */
[----:B------:R-:W-:-:S03]  /*2d3b0*/  ULDC UR5, c[0x0][0x248] ;  /* 0x0000920000057ab9 */ /* 0x000fc60000000800 */
[----:B------:R0:W-:Y:S01]  /*2d3c0*/  STL [R1+0x1458], R0 ;  /* 0x0014580001007387 */ /* 0x0001e20000100800 */
[----:B------:R-:W-:Y:S01]  /*2d3d0*/  F2FP.SATFINITE.E5M2.F32.PACK_AB_MERGE_C R233, R141, R143, RZ ;  /* 0x0000008f8de9723e */ /* 0x000fe200048060ff */
[----:B0-----:R-:W-:Y:S01]  /*2d3e0*/  VIADD R0, R4, UR5 ;  /* 0x0000000504007c36 */ /* 0x001fe20008000000 */
[----:B------:R-:W-:-:S03]  /*2d3f0*/  ULDC UR5, c[0x0][0x248] ;  /* 0x0000920000057ab9 */ /* 0x000fc60000000800 */
[----:B------:R-:W-:Y:S01]  /*2d400*/  STL [R1+0x145c], R233 ;  /* 0x00145ce901007387 */ /* 0x000fe20000100800 */
[----:B------:R-:W-:Y:S01]  /*2d410*/  VIADD R5, R0, UR5 ;  /* 0x0000000500057c36 */ /* 0x000fe20008000000 */
[----:B------:R-:W-:Y:S02]  /*2d420*/  ULDC UR5, c[0x0][0x248] ;  /* 0x0000920000057ab9 */ /* 0x000fe40000000800 */
[----:B------:R-:W-:Y:S04]  /*2d430*/  STL [R1+0x224], R4 ;  /* 0x0002240401007387 */ /* 0x000fe80000100800 */
[----:B------:R-:W-:Y:S04]  /*2d440*/  STL [R1+0xa8], R0 ;  /* 0x0000a80001007387 */ /* 0x000fe80000100800 */
[----:B------:R0:W-:Y:S02]  /*2d450*/  STL [R1+0xac], R5 ;  /* 0x0000ac0501007387 */ /* 0x0001e40000100800 */
[----:B0-----:R-:W-:Y:S01]  /*2d460*/  VIADD R5, R5, UR5 ;  /* 0x0000000505057c36 */ /* 0x001fe20008000000 */
[----:B------:R-:W-:-:S04]  /*2d470*/  ULDC UR5, c[0x0][0x248] ;  /* 0x0000920000057ab9 */ /* 0x000fc80000000800 */
[----:B------:R0:W-:Y:S02]  /*2d480*/  STL [R1+0xb0], R5 ;  /* 0x0000b00501007387 */ /* 0x0001e40000100800 */
[----:B0-----:R-:W-:Y:S01]  /*2d490*/  VIADD R5, R5, UR5 ;  /* 0x0000000505057c36 */ /* 0x001fe20008000000 */
[----:B------:R-:W-:-:S04]  /*2d4a0*/  ULDC UR5, c[0x0][0x248] ;  /* 0x0000920000057ab9 */ /* 0x000fc80000000800 */
[----:B------:R0:W-:Y:S02]  /*2d4b0*/  STL [R1+0xb4], R5 ;  /* 0x0000b40501007387 */ /* 0x0001e40000100800 */
[----:B0-----:R-:W-:Y:S01]  /*2d4c0*/  VIADD R5, R5, UR5 ;  /* 0x0000000505057c36 */ /* 0x001fe20008000000 */
[----:B------:R-:W-:-:S04]  /*2d4d0*/  ULDC UR5, c[0x0][0x248] ;  /* 0x0000920000057ab9 */ /* 0x000fc80000000800 */
[----:B------:R0:W-:Y:S04]  /*2d4e0*/  STL [R1+0xb8], R5 ;  /* 0x0000b80501007387 */ /* 0x0001e80000100800 */
[----:B------:R-:W2:Y:S04]  /*2d4f0*/  LDL.LU R151, [R1+0x100] ;  /* 0x0001000001977983 */ /* 0x000ea80000300800 */
[----:B------:R-:W2:Y:S01]  /*2d500*/  LDL.LU R149, [R1+0x104] ;  /* 0x0001040001957983 */ /* 0x000ea20000300800 */
[----:B0-----:R-:W-:Y:S01]  /*2d510*/  VIADD R5, R5, UR5 ;  /* 0x0000000505057c36 */ /* 0x001fe20008000000 */
[----:B------:R-:W-:-:S02]  /*2d520*/  F2FP.SATFINITE.E5M2.F32.PACK_AB_MERGE_C R2, R139, R140, RZ ;  /* 0x0000008c8b02723e */ /* 0x000fc400048060ff */
[----:B------:R-:W3:Y:S01]  /*2d530*/  LDL.LU R148, [R1+0x108] ;  /* 0x0001080001947983 */ /* 0x000ee20000300800 */
[----:B------:R-:W-:Y:S01]  /*2d540*/  F2FP.SATFINITE.E5M2.F32.PACK_AB_MERGE_C R3, R227, R138, RZ ;  /* 0x0000008ae303723e */ /* 0x000fe200048060ff */
[----:B------:R-:W-:Y:S02]  /*2d550*/  ULDC UR5, c[0x0][0x248] ;  /* 0x0000920000057ab9 */ /* 0x000fe40000000800 */
[----:B------:R-:W3:Y:S04]  /*2d560*/  LDL.LU R146, [R1+0x10c] ;  /* 0x00010c0001927983 */ /* 0x000ee80000300800 */
[----:B------:R-:W4:Y:S04]  /*2d570*/  LDL.LU R147, [R1+0x110] ;  /* 0x0001100001937983 */ /* 0x000f280000300800 */
[----:B------:R-:W4:Y:S04]  /*2d580*/  LDL.LU R145, [R1+0x114] ;  /* 0x0001140001917983 */ /* 0x000f280000300800 */
[----:B------:R-:W4:Y:S04]  /*2d590*/  LDL.LU R144, [R1+0x118] ;  /* 0x0001180001907983 */ /* 0x000f280000300800 */
[----:B------:R0:W-:Y:S04]  /*2d5a0*/  STL [R1+0xbc], R5 ;  /* 0x0000bc0501007387 */ /* 0x0001e80000100800 */
        /* <DEDUP_REMOVED lines=8> */
[----:B------:R-:W4:Y:S01]  /*2d630*/  LDL.LU R192, [R1+0x134] ;  /* 0x0001340001c07983 */ /* 0x000f220000300800 */
[----:B------:R-:W-:-:S03]  /*2d640*/  F2FP.SATFINITE.E5M2.F32.PACK_AB_MERGE_C R233, R220, R221, RZ ;  /* 0x000000dddce9723e */ /* 0x000fc600048060ff */
[----:B------:R-:W4:Y:S01]  /*2d650*/  LDL.LU R227, [R1+0x138] ;  /* 0x0001380001e37983 */ /* 0x000f220000300800 */
[----:B------:R-:W-:-:S03]  /*2d660*/  F2FP.SATFINITE.E5M2.F32.PACK_AB_MERGE_C R176, R198, R200, RZ ;  /* 0x000000c8c6b0723e */ /* 0x000fc600048060ff */
[----:B------:R-:W4:Y:S04]  /*2d670*/  LDL.LU R225, [R1+0x13c] ;  /* 0x00013c0001e17983 */ /* 0x000f280000300800 */
[----:B------:R-:W4:Y:S04]  /*2d680*/  LDL.LU R224, [R1+0x140] ;  /* 0x0001400001e07983 */ /* 0x000f280000300800 */
[----:B------:R-:W4:Y:S01]  /*2d690*/  LDL.LU R196, [R1+0x144] ;  /* 0x0001440001c47983 */ /* 0x000f220000300800 */
[----:B------:R-:W-:-:S03]  /*2d6a0*/  F2FP.SATFINITE.E5M2.F32.PACK_AB_MERGE_C R0, R216, R219, RZ ;  /* 0x000000dbd800723e */ /* 0x000fc600048060ff */
        /* <DEDUP_REMOVED lines=35> */
[----:B------:R0:W-:Y:S01]  /*2d8e0*/  STL [R1+0xd4], R5 ;  /* 0x0000d40501007387 */ /* 0x0001e20000100800 */
[----:B------:R-:W-:Y:S01]  /*2d8f0*/  F2FP.SATFINITE.E5M2.F32.PACK_AB_MERGE_C R193, R193, R229, RZ ;  /* 0x000000e5c1c1723e */ /* 0x000fe200048060ff */
[----:B0-----:R-:W-:Y:S01]  /*2d900*/  VIADD R5, R5, UR5 ;  /* 0x0000000505057c36 */ /* 0x001fe20008000000 */
[----:B------:R-:W-:-:S04]  /*2d910*/  ULDC UR5, c[0x0][0x248] ;  /* 0x0000920000057ab9 */ /* 0x000fc80000000800 */
[----:B------:R0:W-:Y:S01]  /*2d920*/  STL [R1+0xd8], R5 ;  /* 0x0000d80501007387 */ /* 0x0001e20000100800 */
[----:B------:R-:W-:Y:S01]  /*2d930*/  F2FP.SATFINITE.E5M2.F32.PACK_AB_MERGE_C R191, R191, R228, RZ ;  /* 0x000000e4bfbf723e */ /* 0x000fe200048060ff */
[----:B0-----:R-:W-:Y:S01]  /*2d940*/  VIADD R5, R5, UR5 ;  /* 0x0000000505057c36 */ /* 0x001fe20008000000 */
[----:B------:R-:W-:Y:S01]  /*2d950*/  F2FP.SATFINITE.E5M2.F32.PACK_AB_MERGE_C R197, R197, R231, RZ ;  /* 0x000000e7c5c5723e */ /* 0x000fe200048060ff */
[----:B------:R-:W-:Y:S01]  /*2d960*/  ULDC UR5, c[0x0][0x248] ;  /* 0x0000920000057ab9 */ /* 0x000fe20000000800 */
        /* <DEDUP_REMOVED lines=11> */
[----:B---3--:R-:W-:Y:S02]  /*2da20*/  F2FP.SATFINITE.E5M2.F32.PACK_AB_MERGE_C R182, R146, R148, RZ ;  /* 0x0000009492b6723e */ /* 0x008fe400048060ff */
[----:B----4-:R-:W-:Y:S02]  /*2da30*/  F2FP.SATFINITE.E5M2.F32.PACK_AB_MERGE_C R184, R145, R147, RZ ;  /* 0x0000009391b8723e */ /* 0x010fe400048060ff */
[----:B------:R-:W-:Y:S02]  /*2da40*/  F2FP.SATFINITE.E5M2.F32.PACK_AB_MERGE_C R231, R142, R144, RZ ;  /* 0x000000908ee7723e */ /* 0x000fe400048060ff */
[----:B------:R-:W-:Y:S02]  /*2da50*/  F2FP.SATFINITE.E5M2.F32.PACK_AB_MERGE_C R188, R141, R143, RZ ;  /* 0x0000008f8dbc723e */ /* 0x000fe400048060ff */
[----:B------:R-:W-:-:S02]  /*2da60*/  F2FP.SATFINITE.E5M2.F32.PACK_AB_MERGE_C R190, R139, R140, RZ ;  /* 0x0000008c8bbe723e */ /* 0x000fc400048060ff */
[----:B------:R-:W-:Y:S02]  /*2da70*/  F2FP.SATFINITE.E5M2.F32.PACK_AB_MERGE_C R192, R192, R138, RZ ;  /* 0x0000008ac0c0723e */ /* 0x000fe400048060ff */
[----:B------:R-:W2:Y:S01]  /*2da80*/  LDL.LU R138, [R1+0x180] ;  /* 0x00018000018a7983 */ /* 0x000ea20000300800 */
        /* <DEDUP_REMOVED lines=9> */
[----:B------:R-:W2:Y:S04]  /*2db20*/  LDL.LU R208, [R1+0x184] ;  /* 0x0001840001d07983 */ /* 0x000ea80000300800 */
[----:B------:R-:W3:Y:S04]  /*2db30*/  LDL.LU R139, [R1+0x188] ;  /* 0x00018800018b7983 */ /* 0x000ee80000300800 */
[----:B------:R-:W3:Y:S04]  /*2db40*/  LDL.LU R209, [R1+0x18c] ;  /* 0x00018c0001d17983 */ /* 0x000ee80000300800 */
[----:B------:R-:W4:Y:S04]  /*2db50*/  LDL.LU R140, [R1+0x190] ;  /* 0x00019000018c7983 */ /* 0x000f280000300800 */
[----:B------:R-:W4:Y:S04]  /*2db60*/  LDL.LU R211, [R1+0x194] ;  /* 0x0001940001d37983 */ /* 0x000f280000300800 */
        /* <DEDUP_REMOVED lines=28> */
[----:B0-----:R-:W-:Y:S01]  /*2dd30*/  VIADD R5, R5, UR5 ;  /* 0x0000000505057c36 */ /* 0x001fe20008000000 */
[----:B------:R-:W-:Y:S01]  /*2dd40*/  ULDC UR5, c[0x0][0x248] ;  /* 0x0000920000057ab9 */ /* 0x000fe20000000800 */
[----:B--2---:R-:W-:-:S02]  /*2dd50*/  F2FP.SATFINITE.E5M2.F32.PACK_AB_MERGE_C R208, R208, R138, RZ ;  /* 0x0000008ad0d0723e */ /* 0x004fc400048060ff */
[----:B------:R-:W2:Y:S01]  /*2dd60*/  LDL.LU R138, [R1+0x1494] ;  /* 0x00149400018a7983 */ /* 0x000ea20000300800 */
[----:B---3--:R-:W-:-:S03]  /*2dd70*/  F2FP.SATFINITE.E5M2.F32.PACK_AB_MERGE_C R209, R209, R139, RZ ;  /* 0x0000008bd1d1723e */ /* 0x008fc600048060ff */
[----:B------:R-:W2:Y:S01]  /*2dd80*/  LDL.LU R139, [R1+0x1490] ;  /* 0x00149000018b7983 */ /* 0x000ea20000300800 */
[----:B----4-:R-:W-:-:S03]  /*2dd90*/  F2FP.SATFINITE.E5M2.F32.PACK_AB_MERGE_C R211, R211, R140, RZ ;  /* 0x0000008cd3d3723e */ /* 0x010fc600048060ff */
[----:B------:R-:W3:Y:S01]  /*2dda0*/  LDL.LU R140, [R1+0x148c] ;  /* 0x00148c00018c7983 */ /* 0x000ee20000300800 */
[----:B------:R-:W-:-:S03]  /*2ddb0*/  F2FP.SATFINITE.E5M2.F32.PACK_AB_MERGE_C R228, R228, R141, RZ ;  /* 0x0000008de4e4723e */ /* 0x000fc600048060ff */
[----:B------:R-:W3:Y:S04]  /*2ddc0*/  LDL.LU R141, [R1+0x1488] ;  /* 0x00148800018d7983 */ /* 0x000ee80000300800 */
[----:B------:R0:W-:Y:S01]  /*2ddd0*/  STL [R1+0xe0], R5 ;  /* 0x0000e00501007387 */ /* 0x0001e20000100800 */
[----:B------:R-:W-:-:S03]  /*2dde0*/  F2FP.SATFINITE.E5M2.F32.PACK_AB_MERGE_C R213, R213, R143, RZ ;  /* 0x0000008fd5d5723e */ /* 0x000fc600048060ff */
[----:B------:R-:W4:Y:S01]  /*2ddf0*/  LDL.LU R143, [R1+0x1484] ;  /* 0x00148400018f7983 */ /* 0x000f220000300800 */
[----:B0-----:R-:W-:Y:S01]  /*2de00*/  VIADD R5, R5, UR5 ;  /* 0x0000000505057c36 */ /* 0x001fe20008000000 */
[----:B------:R-:W-:Y:S01]  /*2de10*/  F2FP.SATFINITE.E5M2.F32.PACK_AB_MERGE_C R215, R215, R142, RZ ;  /* 0x0000008ed7d7723e */ /* 0x000fe200048060ff */
[----:B------:R-:W-:Y:S01]  /*2de20*/  ULDC UR5, c[0x0][0x248] ;  /* 0x0000920000057ab9 */ /* 0x000fe20000000800 */
[----:B------:R-:W4:Y:S04]  /*2de30*/  LDL.LU R142, [R1+0x1480] ;  /* 0x00148000018e7983 */ /* 0x000f280000300800 */
[----:B------:R0:W-:Y:S01]  /*2de40*/  STL [R1+0xe8], R5 ;  /* 0x0000e80501007387 */ /* 0x0001e20000100800 */
[----:B------:R-:W-:-:S03]  /*2de50*/  F2FP.SATFINITE.E5M2.F32.PACK_AB_MERGE_C R216, R216, R144, RZ ;  /* 0x00000090d8d8723e */ /* 0x000fc600048060ff */
[----:B------:R-:W2:Y:S01]  /*2de60*/  LDL.LU R144, [R1+0x147c] ;  /* 0x00147c0001907983 */ /* 0x000ea20000300800 */
[----:B0-----:R-:W-:Y:S01]  /*2de70*/  VIADD R5, R5, UR5 ;  /* 0x0000000505057c36 */ /* 0x001fe20008000000 */
[----:B------:R-:W-:Y:S01]  /*2de80*/  F2FP.SATFINITE.E5M2.F32.PACK_AB_MERGE_C R236, R236, R145, RZ ;  /* 0x00000091ecec723e */ /* 0x000fe200048060ff */
[----:B------:R-:W-:Y:S01]  /*2de90*/  ULDC UR5, c[0x0][0x248] ;  /* 0x0000920000057ab9 */ /* 0x000fe20000000800 */
[----:B------:R-:W2:Y:S04]  /*2dea0*/  LDL.LU R145, [R1+0x1478] ;  /* 0x0014780001917983 */ /* 0x000ea80000300800 */
[----:B------:R0:W-:Y:S01]  /*2deb0*/  STL [R1+0xec], R5 ;  /* 0x0000ec0501007387 */ /* 0x0001e20000100800 */
[----:B------:R-:W-:-:S03]  /*2dec0*/  F2FP.SATFINITE.E5M2.F32.PACK_AB_MERGE_C R219, R219, R147, RZ ;  /* 0x00000093dbdb723e */ /* 0x000fc600048060ff */
[----:B------:R-:W3:Y:S01]  /*2ded0*/  LDL.LU R147, [R1+0x1474] ;  /* 0x0014740001937983 */ /* 0x000ee20000300800 */
[----:B0-----:R-:W-:Y:S01]  /*2dee0*/  VIADD R5, R5, UR5 ;  /* 0x0000000505057c36 */ /* 0x001fe20008000000 */
[----:B------:R-:W-:Y:S01]  /*2def0*/  F2FP.SATFINITE.E5M2.F32.PACK_AB_MERGE_C R220, R220, R146, RZ ;  /* 0x00000092dcdc723e */ /* 0x000fe200048060ff */
[----:B------:R-:W-:Y:S01]  /*2df00*/  ULDC UR5, c[0x0][0x248] ;  /* 0x0000920000057ab9 */ /* 0x000fe20000000800 */
[----:B------:R-:W3:Y:S04]  /*2df10*/  LDL.LU R146, [R1+0x1470] ;  /* 0x0014700001927983 */ /* 0x000ee80000300800 */
[----:B------:R0:W-:Y:S01]  /*2df20*/  STL [R1+0xf0], R5 ;  /* 0x0000f00501007387 */ /* 0x0001e20000100800 */
[----:B------:R-:W-:-:S03]  /*2df30*/  F2FP.SATFINITE.E5M2.F32.PACK_AB_MERGE_C R221, R221, R148, RZ ;  /* 0x00000094dddd723e */ /* 0x000fc600048060ff */
[----:B------:R-:W2:Y:S01]  /*2df40*/  LDL.LU R148, [R1+0x146c] ;  /* 0x00146c0001947983 */ /* 0x000ea20000300800 */
[----:B------:R-:W-:-:S03]  /*2df50*/  F2FP.SATFINITE.E5M2.F32.PACK_AB_MERGE_C R235, R235, R149, RZ ;  /* 0x00000095ebeb723e */ /* 0x000fc600048060ff */
[----:B------:R-:W2:Y:S01]  /*2df60*/  LDL.LU R149, [R1+0x1468] ;  /* 0x0014680001957983 */ /* 0x000ea20000300800 */
[----:B0-----:R-:W-:Y:S01]  /*2df70*/  VIADD R5, R5, UR5 ;  /* 0x0000000505057c36 */ /* 0x001fe20008000000 */
[----:B------:R-:W-:-:S04]  /*2df80*/  ULDC UR5, c[0x0][0x248] ;  /* 0x0000920000057ab9 */ /* 0x000fc80000000800 */
[----:B------:R0:W-:Y:S01]  /*2df90*/  STL [R1+0xf4], R5 ;  /* 0x0000f40501007387 */ /* 0x0001e20000100800 */
[----:B------:R-:W-:-:S03]  /*2dfa0*/  F2FP.SATFINITE.E5M2.F32.PACK_AB_MERGE_C R224, R224, R151, RZ ;  /* 0x00000097e0e0723e */ /* 0x000fc600048060ff */
[----:B------:R-:W2:Y:S01]  /*2dfb0*/  LDL.LU R151, [R1+0x1464] ;  /* 0x0014640001977983 */ /* 0x000ea20000300800 */
[----:B0-----:R-:W-:Y:S01]  /*2dfc0*/  VIADD R5, R5, UR5 ;  /* 0x0000000505057c36 */ /* 0x001fe20008000000 */
[----:B------:R-:W-:Y:S01]  /*2dfd0*/  F2FP.SATFINITE.E5M2.F32.PACK_AB_MERGE_C R225, R225, R150, RZ ;  /* 0x00000096e1e1723e */ /* 0x000fe200048060ff */
[----:B------:R-:W-:Y:S01]  /*2dfe0*/  ULDC UR5, c[0x0][0x248] ;  /* 0x0000920000057ab9 */ /* 0x000fe20000000800 */
[----:B------:R-:W2:Y:S04]  /*2dff0*/  LDL.LU R150, [R1+0x1460] ;  /* 0x0014600001967983 */ /* 0x000ea80000300800 */
        /* <DEDUP_REMOVED lines=79> */
[----:B------:R-:W-:-:S03]  /*2e4f0*/  ULDC UR5, c[0x0][0x248] ;  /* 0x0000920000057ab9 */ /* 0x000fc60000000800 */
[----:B------:R-:W-:Y:S01]  /*2e500*/  VIADD R14, R5, UR5 ;  /* 0x00000005050e7c36 */ /* 0x000fe20008000000 */
[----:B------:R-:W-:Y:S01]  /*2e510*/  STL [R1+0x160], R5 ;  /* 0x0001600501007387 */ /* 0x000fe20000100800 */
[----:B------:R-:W-:-:S03]  /*2e520*/  ULDC UR5, c[0x0][0x248] ;  /* 0x0000920000057ab9 */ /* 0x000fc60000000800 */
[----:B------:R-:W2:Y:S04]  /*2e530*/  LDL.LU R25, [R1+0xa04] ;  /* 0x000a040001197983 */ /* 0x000ea80000300800 */
[----:B------:R0:W-:Y:S04]  /*2e540*/  STL [R1+0x164], R14 ;  /* 0x0001640e01007387 */ /* 0x0001e80000100800 */
[----:B------:R-:W2:Y:S01]  /*2e550*/  LDL.LU R27, [R1+0xa00] ;  /* 0x000a0000011b7983 */ /* 0x000ea20000300800 */
[----:B0-----:R-:W-:Y:S01]  /*2e560*/  VIADD R14, R14, UR5 ;  /* 0x000000050e0e7c36 */ /* 0x001fe20008000000 */
[----:B------:R-:W-:-:S03]  /*2e570*/  ULDC UR5, c[0x0][0x248] ;  /* 0x0000920000057ab9 */ /* 0x000fc60000000800 */
[----:B------:R-:W-:Y:S01]  /*2e580*/  VIADD R29, R14, UR5 ;  /* 0x000000050e1d7c36 */ /* 0x000fe20008000000 */
[----:B------:R-:W-:Y:S01]  /*2e590*/  STL [R1+0x16c], R14 ;  /* 0x00016c0e01007387 */ /* 0x000fe20000100800 */
[----:B------:R-:W-:-:S03]  /*2e5a0*/  ULDC UR5, c[0x0][0x248] ;  /* 0x0000920000057ab9 */ /* 0x000fc60000000800 */
[----:B------:R0:W-:Y:S02]  /*2e5b0*/  STL [R1+0x170], R29 ;  /* 0x0001701d01007387 */ /* 0x0001e40000100800 */
[----:B0-----:R-:W-:Y:S01]  /*2e5c0*/  VIADD R29, R29, UR5 ;  /* 0x000000051d1d7c36 */ /* 0x001fe20008000000 */
[----:B------:R-:W-:-:S04]  /*2e5d0*/  ULDC UR5, c[0x0][0x248] ;  /* 0x0000920000057ab9 */ /* 0x000fc80000000800 */
[----:B------:R0:W-:Y:S01]  /*2e5e0*/  STL [R1+0x178], R29 ;  /* 0x0001781d01007387 */ /* 0x0001e20000100800 */
[----:B----4-:R-:W-:Y:S01]  /*2e5f0*/  F2FP.SATFINITE.E5M2.F32.PACK_AB_MERGE_C R31, R143, R142, RZ ;  /* 0x0000008e8f1f723e */ /* 0x010fe200048060ff */
[----:B0-----:R-:W-:Y:S01]  /*2e600*/  VIADD R29, R29, UR5 ;  /* 0x000000051d1d7c36 */ /* 0x001fe20008000000 */
[----:B------:R-:W-:-:S04]  /*2e610*/  ULDC UR5, c[0x0][0x248] ;  /* 0x0000920000057ab9 */ /* 0x000fc80000000800 */
[----:B------:R0:W-:Y:S04]  /*2e620*/  STL [R1+0x17c], R29 ;  /* 0x00017c1d01007387 */ /* 0x0001e80000100800 */
[----:B------:R3:W-:Y:S04]  /*2e630*/  STL [R1+0xcf8], R31 ;  /* 0x000cf81f01007387 */ /* 0x0007e80000100800 */
[----:B------:R-:W4:Y:S01]  /*2e640*/  LDL.LU R37, [R1+0x600] ;  /* 0x0006000001257983 */ /* 0x000f220000300800 */
[----:B0-----:R-:W-:Y:S01]  /*2e650*/  VIADD R29, R29, UR5 ;  /* 0x000000051d1d7c36 */ /* 0x001fe20008000000 */
[----:B------:R-:W-:-:S04]  /*2e660*/  ULDC UR5, c[0x0][0x248] ;  /* 0x0000920000057ab9 */ /* 0x000fc80000000800 */
[----:B------:R0:W-:Y:S04]  /*2e670*/  STL [R1+0x180], R29 ;  /* 0x0001801d01007387 */ /* 0x0001e80000100800 */
[----:B------:R-:W4:Y:S01]  /*2e680*/  LDL.LU R35, [R1+0xa08] ;  /* 0x000a080001237983 */ /* 0x000f220000300800 */
[----:B---3--:R-:W-:Y:S02]  /*2e690*/  F2FP.SATFINITE.E5M2.F32.PACK_AB_MERGE_C R31, R147, R146, RZ ;  /* 0x00000092931f723e */ /* 0x008fe400048060ff */
[----:B--2---:R-:W-:Y:S01]  /*2e6a0*/  F2FP.SATFINITE.E5M2.F32.PACK_AB_MERGE_C R33, R151, R150, RZ ;  /* 0x000000969721723e */ /* 0x004fe200048060ff */
[----:B0-----:R-:W-:Y:S01]  /*2e6b0*/  VIADD R29, R29, UR5 ;  /* 0x000000051d1d7c36 */ /* 0x001fe20008000000 */
[----:B------:R-:W-:Y:S01]  /*2e6c0*/  LOP3.LUT R10, R10, 0xffff, RZ, 0xc0, !PT ;  /* 0x0000ffff0a0a7812 */ /* 0x000fe200078ec0ff */
[----:B------:R0:W-:Y:S01]  /*2e6d0*/  STL [R1+0xcf4], R31 ;  /* 0x000cf41f01007387 */ /* 0x0001e20000100800 */
[----:B------:R-:W-:Y:S01]  /*2e6e0*/  ULDC UR5, c[0x0][0x248] ;  /* 0x0000920000057ab9 */ /* 0x000fe20000000800 */
[----:B------:R-:W-:-:S02]  /*2e6f0*/  LOP3.LUT R8, R8, 0xffff, RZ, 0xc0, !PT ;  /* 0x0000ffff08087812 */ /* 0x000fc400078ec0ff */
[----:B------:R1:W-:Y:S04]  /*2e700*/  STL [R1+0x174], R29 ;  /* 0x0001741d01007387 */ /* 0x0003e80000100800 */
[----:B------:R2:W-:Y:S01]  /*2e710*/  STL [R1+0xcf0], R33 ;  /* 0x000cf02101007387 */ /* 0x0005e20000100800 */
[----:B0-----:R-:W-:Y:S01]  /*2e720*/  VIADD R31, R29, UR5 ;  /* 0x000000051d1f7c36 */ /* 0x001fe20008000000 */
[----:B------:R-:W-:-:S04]  /*2e730*/  ULDC UR5, c[0x0][0x248] ;  /* 0x0000920000057ab9 */ /* 0x000fc80000000800 */
[----:B------:R-:W-:Y:S01]  /*2e740*/  STL [R1+0x168], R31 ;  /* 0x0001681f01007387 */ /* 0x000fe20000100800 */
[----:B------:R-:W-:Y:S01]  /*2e750*/  VIADD R39, R31, UR5 ;  /* 0x000000051f277c36 */ /* 0x000fe20008000000 */
[----:B------:R-:W-:Y:S01]  /*2e760*/  F2FP.SATFINITE.E5M2.F32.PACK_AB_MERGE_C R148, R149, R148, RZ ;  /* 0x000000949594723e */ /* 0x000fe200048060ff */
[----:B------:R-:W-:Y:S01]  /*2e770*/  ULDC UR5, c[0x0][0x248] ;  /* 0x0000920000057ab9 */ /* 0x000fe20000000800 */
[----:B------:R-:W-:-:S04]  /*2e780*/  LOP3.LUT R25, R25, 0xffff, RZ, 0xc0, !PT ;  /* 0x0000ffff19197812 */ /* 0x000fc800078ec0ff */
[----:B-1----:R-:W-:Y:S02]  /*2e790*/  SHF.R.U32.HI R29, RZ, 0x8, R25 ;  /* 0x00000008ff1d7819 */ /* 0x002fe40000011619 */
[--C-:B--2---:R-:W-:Y:S02]  /*2e7a0*/  PRMT R33, R25, 0x3340, R10.reuse ;  /* 0x0000334019217816 */ /* 0x104fe4000000000a */
[----:B------:R-:W-:Y:S02]  /*2e7b0*/  LOP3.LUT R27, R27, 0xffff, RZ, 0xc0, !PT ;  /* 0x0000ffff1b1b7812 */ /* 0x000fe400078ec0ff */
[----:B------:R-:W-:Y:S02]  /*2e7c0*/  SHF.R.U32.HI R25, RZ, 0x8, R10 ;  /* 0x00000008ff197819 */ /* 0x000fe4000001160a */
[----:B------:R-:W-:Y:S02]  /*2e7d0*/  SHF.R.U32.HI R10, RZ, 0x8, R27 ;  /* 0x00000008ff0a7819 */ /* 0x000fe4000001161b */
[--C-:B------:R-:W-:Y:S01]  /*2e7e0*/  PRMT R27, R27, 0x3340, R8.reuse ;  /* 0x000033401b1b7816 */ /* 0x100fe20000000008 */
[----:B------:R0:W-:Y:S04]  /*2e7f0*/  STL [R1+0x11c0], R33 ;  /* 0x0011c02101007387 */ /* 0x0001e80000100800 */
[----:B0-----:R-:W2:Y:S04]  /*2e800*/  LDL.LU R33, [R1+0xa0c] ;  /* 0x000a0c0001217983 */ /* 0x001ea80000300800 */
[----:B------:R0:W-:Y:S04]  /*2e810*/  STL [R1+0x11bc], R27 ;  /* 0x0011bc1b01007387 */ /* 0x0001e80000100800 */
[----:B------:R-:W3:Y:S01]  /*2e820*/  LDL.LU R31, [R1+0x604] ;  /* 0x00060400011f7983 */ /* 0x000ee20000300800 */
[----:B------:R-:W-:-:S02]  /*2e830*/  SHF.R.U32.HI R8, RZ, 0x8, R8 ;  /* 0x00000008ff087819 */ /* 0x000fc40000011608 */
[----:B------:R-:W-:Y:S02]  /*2e840*/  LOP3.LUT R29, R29, 0xffff, RZ, 0xc0, !PT ;  /* 0x0000ffff1d1d7812 */ /* 0x000fe400078ec0ff */
[----:B------:R-:W-:Y:S02]  /*2e850*/  LOP3.LUT R25, R25, 0xffff, RZ, 0xc0, !PT ;  /* 0x0000ffff19197812 */ /* 0x000fe400078ec0ff */
[----:B------:R-:W-:Y:S02]  /*2e860*/  LOP3.LUT R10, R10, 0xffff, RZ, 0xc0, !PT ;  /* 0x0000ffff0a0a7812 */ /* 0x000fe400078ec0ff */
[----:B------:R-:W-:Y:S02]  /*2e870*/  LOP3.LUT R8, R8, 0xffff, RZ, 0xc0, !PT ;  /* 0x0000ffff08087812 */ /* 0x000fe400078ec0ff */
[----:B------:R-:W-:Y:S02]  /*2e880*/  PRMT R25, R29, 0x3340, R25 ;  /* 0x000033401d197816 */ /* 0x000fe40000000019 */
[----:B------:R-:W-:Y:S01]  /*2e890*/  PRMT R8, R10, 0x3340, R8 ;  /* 0x000033400a087816 */ /* 0x000fe20000000008 */
[----:B------:R-:W-:Y:S01]  /*2e8a0*/  STL [R1+0x188], R39 ;  /* 0x0001882701007387 */ /* 0x000fe20000100800 */
[----:B------:R-:W-:-:S03]  /*2e8b0*/  LOP3.LUT R148, R148, 0xffff, RZ, 0xc0, !PT ;  /* 0x0000ffff94947812 */ /* 0x000fc600078ec0ff */
[----:B------:R-:W-:Y:S01]  /*2e8c0*/  STL [R1+0x10bc], R25 ;  /* 0x0010bc1901007387 */ /* 0x000fe20000100800 */
[----:B------:R-:W-:-:S03]  /*2e8d0*/  LOP3.LUT R12, R12, 0xffff, RZ, 0xc0, !PT ;  /* 0x0000ffff0c0c7812 */ /* 0x000fc600078ec0ff */
[----:B------:R4:W-:Y:S01]  /*2e8e0*/  STL [R1+0x10b8], R8 ;  /* 0x0010b80801007387 */ /* 0x0009e20000100800 */
[----:B0-----:R-:W-:Y:S01]  /*2e8f0*/  VIADD R27, R39, UR5 ;  /* 0x00000005271b7c36 */ /* 0x001fe20008000000 */
[----:B------:R-:W-:Y:S01]  /*2e900*/  ULDC UR5, c[0x0][0x248] ;  /* 0x0000920000057ab9 */ /* 0x000fe20000000800 */
[----:B----4-:R-:W-:-:S04]  /*2e910*/  LOP3.LUT R8, R37, 0xffff, RZ, 0xc0, !PT ;  /* 0x0000ffff25087812 */ /* 0x010fc800078ec0ff */
[----:B------:R-:W-:Y:S02]  /*2e920*/  SHF.R.U32.HI R25, RZ, 0x8, R8 ;  /* 0x00000008ff197819 */ /* 0x000fe40000011608 */
[----:B------:R-:W-:Y:S02]  /*2e930*/  LOP3.LUT R10, R35, 0xffff, RZ, 0xc0, !PT ;  /* 0x0000ffff230a7812 */ /* 0x000fe400078ec0ff */
[----:B------:R-:W-:Y:S02]  /*2e940*/  PRMT R29, R8, 0x3340, R148 ;  /* 0x00003340081d7816 */ /* 0x000fe40000000094 */
[----:B------:R-:W-:Y:S02]  /*2e950*/  SHF.R.U32.HI R8, RZ, 0x8, R10 ;  /* 0x00000008ff087819 */ /* 0x000fe4000001160a */
[----:B------:R-:W-:Y:S01]  /*2e960*/  PRMT R10, R10, 0x3340, R12 ;  /* 0x000033400a0a7816 */ /* 0x000fe2000000000c */
[----:B------:R0:W-:Y:S01]  /*2e970*/  STL [R1+0x18c], R27 ;  /* 0x00018c1b01007387 */ /* 0x0001e20000100800 */
[----:B------:R-:W-:-:S03]  /*2e980*/  SHF.R.U32.HI R148, RZ, 0x8, R148 ;  /* 0x00000008ff947819 */ /* 0x000fc60000011694 */
[----:B------:R-:W-:Y:S01]  /*2e990*/  STL [R1+0x11b8], R29 ;  /* 0x0011b81d01007387 */ /* 0x000fe20000100800 */
[----:B------:R-:W-:-:S03]  /*2e9a0*/  SHF.R.U32.HI R12, RZ, 0x8, R12 ;  /* 0x00000008ff0c7819 */ /* 0x000fc6000001160c */
[----:B------:R-:W4:Y:S01]  /*2e9b0*/  LDL.LU R37, [R1+0xa14] ;  /* 0x000a140001257983 */ /* 0x000f220000300800 */
[----:B------:R-:W-:-:S03]  /*2e9c0*/  LOP3.LUT R25, R25, 0xffff, RZ, 0xc0, !PT ;  /* 0x0000ffff19197812 */ /* 0x000fc600078ec0ff */
[----:B------:R1:W-:Y:S01]  /*2e9d0*/  STL [R1+0x11b4], R10 ;  /* 0x0011b40a01007387 */ /* 0x0003e20000100800 */
[----:B------:R-:W-:-:S03]  /*2e9e0*/  LOP3.LUT R148, R148, 0xffff, RZ, 0xc0, !PT ;  /* 0x0000ffff94947812 */ /* 0x000fc600078ec0ff */
[----:B------:R-:W4:Y:S01]  /*2e9f0*/  LDL.LU R35, [R1+0xa10] ;  /* 0x000a100001237983 */ /* 0x000f220000300800 */
[----:B------:R-:W-:Y:S02]  /*2ea00*/  LOP3.LUT R8, R8, 0xffff, RZ, 0xc0, !PT ;  /* 0x0000ffff08087812 */ /* 0x000fe400078ec0ff */
[----:B------:R-:W-:Y:S01]  /*2ea10*/  LOP3.LUT R12, R12, 0xffff, RZ, 0xc0, !PT ;  /* 0x0000ffff0c0c7812 */ /* 0x000fe200078ec0ff */
[----:B0-----:R-:W-:Y:S01]  /*2ea20*/  VIADD R27, R27, UR5 ;  /* 0x000000051b1b7c36 */ /* 0x001fe20008000000 */
[----:B------:R-:W-:Y:S01]  /*2ea30*/  F2FP.SATFINITE.E5M2.F32.PACK_AB_MERGE_C R144, R145, R144, RZ ;  /* 0x000000909190723e */ /* 0x000fe200048060ff */
[----:B------:R-:W-:Y:S01]  /*2ea40*/  ULDC UR5, c[0x0][0x248] ;  /* 0x0000920000057ab9 */ /* 0x000fe20000000800 */
[----:B-1----:R-:W-:Y:S02]  /*2ea50*/  PRMT R10, R25, 0x3340, R148 ;  /* 0x00003340190a7816 */ /* 0x002fe40000000094 */
[----:B------:R-:W-:Y:S01]  /*2ea60*/  PRMT R8, R8, 0x3340, R12 ;  /* 0x0000334008087816 */ /* 0x000fe2000000000c */
[----:B------:R-:W-:Y:S01]  /*2ea70*/  STL [R1+0x198], R27 ;  /* 0x0001981b01007387 */ /* 0x000fe20000100800 */
[----:B------:R-:W-:-:S03]  /*2ea80*/  LOP3.LUT R11, R11, 0xffff, RZ, 0xc0, !PT ;  /* 0x0000ffff0b0b7812 */ /* 0x000fc600078ec0ff */
[----:B------:R-:W-:Y:S01]  /*2ea90*/  STL [R1+0x10b0], R10 ;  /* 0x0010b00a01007387 */ /* 0x000fe20000100800 */
[----:B------:R-:W-:-:S03]  /*2eaa0*/  LOP3.LUT R144, R144, 0xffff, RZ, 0xc0, !PT ;  /* 0x0000ffff90907812 */ /* 0x000fc600078ec0ff */
[----:B------:R2:W-:Y:S01]  /*2eab0*/  STL [R1+0x10ac], R8 ;  /* 0x0010ac0801007387 */ /* 0x0005e20000100800 */
[----:B------:R-:W-:Y:S01]  /*2eac0*/  VIADD R25, R27, UR5 ;  /* 0x000000051b197c36 */ /* 0x000fe20008000000 */
[----:B------:R-:W-:-:S04]  /*2ead0*/  ULDC UR5, c[0x0][0x248] ;  /* 0x0000920000057ab9 */ /* 0x000fc80000000800 */
[----:B------:R0:W-:Y:S01]  /*2eae0*/  STL [R1+0x19c], R25 ;  /* 0x00019c1901007387 */ /* 0x0001e20000100800 */
[----:B--2---:R-:W-:-:S04]  /*2eaf0*/  LOP3.LUT R8, R33, 0xffff, RZ, 0xc0, !PT ;  /* 0x0000ffff21087812 */ /* 0x004fc800078ec0ff */
[----:B------:R-:W-:Y:S02]  /*2eb00*/  SHF.R.U32.HI R12, RZ, 0x8, R8 ;  /* 0x00000008ff0c7819 */ /* 0x000fe40000011608 */
[----:B---3--:R-:W-:Y:S02]  /*2eb10*/  LOP3.LUT R10, R31, 0xffff, RZ, 0xc0, !PT ;  /* 0x0000ffff1f0a7812 */ /* 0x008fe400078ec0ff */
[--C-:B------:R-:W-:Y:S02]  /*2eb20*/  PRMT R27, R8, 0x3340, R11.reuse ;  /* 0x00003340081b7816 */ /* 0x100fe4000000000b */
[----:B------:R-:W-:Y:S02]  /*2eb30*/  SHF.R.U32.HI R8, RZ, 0x8, R10 ;  /* 0x00000008ff087819 */ /* 0x000fe4000001160a */
[----:B------:R-:W-:Y:S01]  /*2eb40*/  PRMT R10, R10, 0x3340, R144 ;  /* 0x000033400a0a7816 */ /* 0x000fe20000000090 */
[----:B------:R-:W-:Y:S04]  /*2eb50*/  STL [R1+0x11b0], R27 ;  /* 0x0011b01b01007387 */ /* 0x000fe80000100800 */
[----:B------:R-:W2:Y:S04]  /*2eb60*/  LDL.LU R33, [R1+0x608] ;  /* 0x0006080001217983 */ /* 0x000ea80000300800 */
[----:B------:R1:W-:Y:S04]  /*2eb70*/  STL [R1+0x11ac], R10 ;  /* 0x0011ac0a01007387 */ /* 0x0003e80000100800 */
[----:B------:R-:W3:Y:S01]  /*2eb80*/  LDL.LU R31, [R1+0xa18] ;  /* 0x000a1800011f7983 */ /* 0x000ee20000300800 */
[----:B------:R-:W-:-:S02]  /*2eb90*/  SHF.R.U32.HI R11, RZ, 0x8, R11 ;  /* 0x00000008ff0b7819 */ /* 0x000fc4000001160b */
[----:B------:R-:W-:Y:S02]  /*2eba0*/  SHF.R.U32.HI R144, RZ, 0x8, R144 ;  /* 0x00000008ff907819 */ /* 0x000fe40000011690 */
[----:B------:R-:W-:Y:S02]  /*2ebb0*/  LOP3.LUT R12, R12, 0xffff, RZ, 0xc0, !PT ;  /* 0x0000ffff0c0c7812 */ /* 0x000fe400078ec0ff */
[----:B------:R-:W-:Y:S02]  /*2ebc0*/  LOP3.LUT R11, R11, 0xffff, RZ, 0xc0, !PT ;  /* 0x0000ffff0b0b7812 */ /* 0x000fe400078ec0ff */
[----:B------:R-:W-:Y:S02]  /*2ebd0*/  LOP3.LUT R8, R8, 0xffff, RZ, 0xc0, !PT ;  /* 0x0000ffff08087812 */ /* 0x000fe400078ec0ff */
[----:B------:R-:W-:Y:S01]  /*2ebe0*/  LOP3.LUT R144, R144, 0xffff, RZ, 0xc0, !PT ;  /* 0x0000ffff90907812 */ /* 0x000fe200078ec0ff */
[----:B0-----:R-:W-:Y:S01]  /*2ebf0*/  VIADD R25, R25, UR5 ;  /* 0x0000000519197c36 */ /* 0x001fe20008000000 */
[----:B-1----:R-:W-:Y:S01]  /*2ec00*/  PRMT R10, R12, 0x3340, R11 ;  /* 0x000033400c0a7816 */ /* 0x002fe2000000000b */
[----:B------:R-:W-:Y:S01]  /*2ec10*/  ULDC UR5, c[0x0][0x248] ;  /* 0x0000920000057ab9 */ /* 0x000fe20000000800 */
[----:B------:R-:W-:-:S02]  /*2ec20*/  PRMT R8, R8, 0x3340, R144 ;  /* 0x0000334008087816 */ /* 0x000fc40000000090 */
[----:B------:R-:W-:Y:S01]  /*2ec30*/  STL [R1+0x1a0], R25 ;  /* 0x0001a01901007387 */ /* 0x000fe20000100800 */
[----:B------:R-:W-:-:S03]  /*2ec40*/  LOP3.LUT R15, R15, 0xffff, RZ, 0xc0, !PT ;  /* 0x0000ffff0f0f7812 */ /* 0x000fc600078ec0ff */
[----:B------:R-:W-:Y:S01]  /*2ec50*/  STL [R1+0x10a4], R10 ;  /* 0x0010a40a01007387 */ /* 0x000fe20000100800 */
[----:B------:R-:W-:-:S03]  /*2ec60*/  LOP3.LUT R13, R13, 0xffff, RZ, 0xc0, !PT ;  /* 0x0000ffff0d0d7812 */ /* 0x000fc600078ec0ff */
[----:B------:R4:W-:Y:S01]  /*2ec70*/  STL [R1+0x10a0], R8 ;  /* 0x0010a00801007387 */ /* 0x0009e20000100800 */
[----:B------:R-:W-:Y:S01]  /*2ec80*/  VIADD R12, R25, UR5 ;  /* 0x00000005190c7c36 */ /* 0x000fe20008000000 */
        /* <DEDUP_REMOVED lines=23> */
[----:B------:R0:W-:Y:S01]  /*2ee00*/  STL [R1+0x1ac], R12 ;  /* 0x0001ac0c01007387 */ /* 0x0001e20000100800 */
[----:B------:R-:W-:-:S03]  /*2ee10*/  LOP3.LUT R140, R140, 0xffff, RZ, 0xc0, !PT ;  /* 0x0000ffff8c8c7812 */ /* 0x000fc600078ec0ff */
[----:B------:R-:W-:Y:S01]  /*2ee20*/  STL [R1+0x1094], R10 ;  /* 0x0010940a01007387 */ /* 0x000fe20000100800 */
[----:B------:R-:W-:-:S03]  /*2ee30*/  LOP3.LUT R17, R17, 0xffff, RZ, 0xc0, !PT ;  /* 0x0000ffff11117812 */ /* 0x000fc600078ec0ff */
[----:B------:R2:W-:Y:S01]  /*2ee40*/  STL [R1+0x1090], R8 ;  /* 0x0010900801007387 */ /* 0x0005e20000100800 */
[----:B0-----:R-:W-:Y:S01]  /*2ee50*/  VIADD R12, R12, UR5 ;  /* 0x000000050c0c7c36 */ /* 0x001fe20008000000 */
[----:B------:R-:W-:-:S04]  /*2ee60*/  ULDC UR5, c[0x0][0x248] ;  /* 0x0000920000057ab9 */ /* 0x000fc80000000800 */
[----:B------:R0:W-:Y:S01]  /*2ee70*/  STL [R1+0x1b0], R12 ;  /* 0x0001b00c01007387 */ /* 0x0001e20000100800 */
[----:B--2---:R-:W-:-:S04]  /*2ee80*/  LOP3.LUT R8, R33, 0xffff, RZ, 0xc0, !PT ;  /* 0x0000ffff21087812 */ /* 0x004fc800078ec0ff */
[----:B------:R-:W-:Y:S02]  /*2ee90*/  SHF.R.U32.HI R11, RZ, 0x8, R8 ;  /* 0x00000008ff0b7819 */ /* 0x000fe40000011608 */
[----:B---3--:R-:W-:Y:S02]  /*2eea0*/  LOP3.LUT R10, R31, 0xffff, RZ, 0xc0, !PT ;  /* 0x0000ffff1f0a7812 */ /* 0x008fe400078ec0ff */
[----:B------:R-:W-:Y:S02]  /*2eeb0*/  PRMT R13, R8, 0x3340, R140 ;  /* 0x00003340080d7816 */ /* 0x000fe4000000008c */
        /* <DEDUP_REMOVED lines=16> */
[----:B------:R0:W-:Y:S01]  /*2efc0*/  STL [R1+0x1b4], R12 ;  /* 0x0001b40c01007387 */ /* 0x0001e20000100800 */
[----:B------:R-:W-:-:S03]  /*2efd0*/  F2FP.SATFINITE.E5M2.F32.PACK_AB_MERGE_C R136, R137, R136, RZ ;  /* 0x000000888988723e */ /* 0x000fc600048060ff */
[----:B------:R-:W-:Y:S01]  /*2efe0*/  STL [R1+0x1088], R10 ;  /* 0x0010880a01007387 */ /* 0x000fe20000100800 */
[----:B------:R-:W-:-:S03]  /*2eff0*/  LOP3.LUT R16, R16, 0xffff, RZ, 0xc0, !PT ;  /* 0x0000ffff10107812 */ /* 0x000fc600078ec0ff */
[----:B------:R4:W-:Y:S01]  /*2f000*/  STL [R1+0x1078], R8 ;  /* 0x0010780801007387 */ /* 0x0009e20000100800 */
[----:B------:R-:W-:Y:S01]  /*2f010*/  LOP3.LUT R136, R136, 0xffff, RZ, 0xc0, !PT ;  /* 0x0000ffff88887812 */ /* 0x000fe200078ec0ff */
        /* <DEDUP_REMOVED lines=59> */
[----:B------:R-:W-:-:S04]  /*2f3d0*/  ULDC UR5, c[0x0][0x248] ;  /* 0x0000920000057ab9 */ /* 0x000fc80000000800 */
[----:B------:R0:W-:Y:S01]  /*2f3e0*/  STL [R1+0x1d4], R12 ;  /* 0x0001d40c01007387 */ /* 0x0001e20000100800 */
[----:B----4-:R-:W-:-:S04]  /*2f3f0*/  LOP3.LUT R8, R37, 0xffff, RZ, 0xc0, !PT ;  /* 0x0000ffff25087812 */ /* 0x010fc800078ec0ff */
[----:B------:R-:W-:Y:S02]  /*2f400*/  SHF.R.U32.HI R11, RZ, 0x8, R8 ;  /* 0x00000008ff0b7819 */ /* 0x000fe40000011608 */
[----:B------:R-:W-:Y:S02]  /*2f410*/  LOP3.LUT R10, R35, 0xffff, RZ, 0xc0, !PT ;  /* 0x0000ffff230a7812 */ /* 0x000fe400078ec0ff */
[----:B------:R-:W-:Y:S02]  /*2f420*/  PRMT R13, R8, 0x3340, R18 ;  /* 0x00003340080d7816 */ /* 0x000fe40000000012 */
[----:B------:R-:W-:Y:S02]  /*2f430*/  SHF.R.U32.HI R8, RZ, 0x8, R10 ;  /* 0x00000008ff087819 */ /* 0x000fe4000001160a */
[----:B------:R-:W-:Y:S01]  /*2f440*/  PRMT R10, R10, 0x3340, R132 ;  /* 0x000033400a0a7816 */ /* 0x000fe20000000084 */
[----:B------:R-:W-:Y:S01]  /*2f450*/  STL [R1+0x1188], R13 ;  /* 0x0011880d01007387 */ /* 0x000fe20000100800 */
[----:B------:R-:W-:-:S02]  /*2f460*/  SHF.R.U32.HI R18, RZ, 0x8, R18 ;  /* 0x00000008ff127819 */ /* 0x000fc40000011612 */
[----:B------:R-:W-:Y:S01]  /*2f470*/  SHF.R.U32.HI R132, RZ, 0x8, R132 ;  /* 0x00000008ff847819 */ /* 0x000fe20000011684 */
        /* <DEDUP_REMOVED lines=8> */
[----:B------:R-:W-:Y:S01]  /*2f500*/  LOP3.LUT R21, R21, 0xffff, RZ, 0xc0, !PT ;  /* 0x0000ffff15157812 */ /* 0x000fe200078ec0ff */
[----:B------:R-:W-:Y:S01]  /*2f510*/  ULDC UR5, c[0x0][0x248] ;  /* 0x0000920000057ab9 */ /* 0x000fe20000000800 */
[----:B-1----:R-:W-:Y:S02]  /*2f520*/  PRMT R10, R11, 0x3340, R18 ;  /* 0x000033400b0a7816 */ /* 0x002fe40000000012 */
[----:B------:R-:W-:Y:S01]  /*2f530*/  PRMT R8, R8, 0x3340, R132 ;  /* 0x0000334008087816 */ /* 0x000fe20000000084 */
[----:B------:R0:W-:Y:S04]  /*2f540*/  STL [R1+0x1d8], R12 ;  /* 0x0001d80c01007387 */ /* 0x0001e80000100800 */
        /* <DEDUP_REMOVED lines=26> */
[----:B------:R-:W-:Y:S01]  /*2f6f0*/  F2FP.SATFINITE.E5M2.F32.PACK_AB_MERGE_C R128, R129, R128, RZ ;  /* 0x000000808180723e */ /* 0x000fe200048060ff */
        /* <DEDUP_REMOVED lines=57> */
[----:B------:R0:W-:Y:S04]  /*2fa90*/  STL [R1+0x1f8], R12 ;  /* 0x0001f80c01007387 */ /* 0x0001e80000100800 */
[----:B------:R-:W-:Y:S01]  /*2faa0*/  STL [R1+0x1030], R10 ;  /* 0x0010300a01007387 */ /* 0x000fe20000100800 */
[----:B------:R-:W-:-:S03]  /*2fab0*/  LOP3.LUT R153, R153, 0xffff, RZ, 0xc0, !PT ;  /* 0x0000ffff99997812 */ /* 0x000fc600078ec0ff */
[----:B------:R4:W-:Y:S01]  /*2fac0*/  STL [R1+0x102c], R8 ;  /* 0x00102c0801007387 */ /* 0x0009e20000100800 */
        /* <DEDUP_REMOVED lines=25> */
[----:B------:R-:W-:Y:S04]  /*2fc60*/  STL [R1+0x1028], R10 ;  /* 0x0010280a01007387 */ /* 0x000fe80000100800 */
        /* <DEDUP_REMOVED lines=89> */
[--C-:B------:R-:W-:Y:S02]  /*30200*/  PRMT R13, R8, 0x3340, R157.reuse ;  /* 0x00003340080d7816 */ /* 0x100fe4000000009d */
        /* <DEDUP_REMOVED lines=1222> */
[----:B------:R-:W-:Y:S04]  /*34e70*/  STL [R1+0xbb8], R10 ;  /* 0x000bb80a01007387 */ /* 0x000fe80000100800 */
[----:B------:R4:W-:Y:S01]  /*34e80*/  STL [R1+0xbbc], R8 ;  /* 0x000bbc0801007387 */ /* 0x0009e20000100800 */
[----:B------:R-:W-:Y:S01]  /*34e90*/  LOP3.LUT R242, R242, 0xffff, RZ, 0xc0, !PT ;  /* 0x0000fffff2f27812 */ /* 0x000fe200078ec0ff */
[----:B0-----:R-:W-:Y:S01]  /*34ea0*/  VIADD R12, R12, UR5 ;  /* 0x000000050c0c7c36 */ /* 0x001fe20008000000 */
[----:B------:R-:W-:-:S04]  /*34eb0*/  ULDC UR5, c[0x0][0x248] ;  /* 0x0000920000057ab9 */ /* 0x000fc80000000800 */
[----:B------:R0:W-:Y:S01]  /*34ec0*/  STL [R1+0x3fc], R12 ;  /* 0x0003fc0c01007387 */ /* 0x0001e20000100800 */
[----:B----4-:R-:W-:-:S04]  /*34ed0*/  LOP3.LUT R8, R37, 0xffff, RZ, 0xc0, !PT ;  /* 0x0000ffff25087812 */ /* 0x010fc800078ec0ff */
[--C-:B------:R-:W-:Y:S02]  /*34ee0*/  PRMT R13, R8, 0x3340, R243.reuse ;  /* 0x00003340080d7816 */ /* 0x100fe400000000f3 */
[----:B------:R-:W-:Y:S02]  /*34ef0*/  LOP3.LUT R10, R35, 0xffff, RZ, 0xc0, !PT ;  /* 0x0000ffff230a7812 */ /* 0x000fe400078ec0ff */
[----:B------:R-:W-:Y:S02]  /*34f00*/  SHF.R.U32.HI R11, RZ, 0x8, R8 ;  /* 0x00000008ff0b7819 */ /* 0x000fe40000011608 */
[----:B------:R-:W-:Y:S02]  /*34f10*/  SHF.R.U32.HI R8, RZ, 0x8, R10 ;  /* 0x00000008ff087819 */ /* 0x000fe4000001160a */
[----:B------:R-:W-:Y:S01]  /*34f20*/  PRMT R10, R10, 0x3340, R242 ;  /* 0x000033400a0a7816 */ /* 0x000fe200000000f2 */
[----:B------:R-:W-:Y:S01]  /*34f30*/  STL [R1+0xdd0], R13 ;  /* 0x000dd00d01007387 */ /* 0x000fe20000100800 */
[----:B------:R-:W-:-:S03]  /*34f40*/  SHF.R.U32.HI R243, RZ, 0x8, R243 ;  /* 0x00000008fff37819 */ /* 0x000fc600000116f3 */
[----:B------:R-:W4:Y:S01]  /*34f50*/  LDL.LU R37, [R1+0xc70] ;  /* 0x000c700001257983 */ /* 0x000f220000300800 */
[----:B------:R-:W-:-:S03]  /*34f60*/  SHF.R.U32.HI R242, RZ, 0x8, R242 ;  /* 0x00000008fff27819 */ /* 0x000fc600000116f2 */
[----:B------:R1:W-:Y:S01]  /*34f70*/  STL [R1+0xdcc], R10 ;  /* 0x000dcc0a01007387 */ /* 0x0003e20000100800 */
[----:B------:R-:W-:-:S03]  /*34f80*/  LOP3.LUT R11, R11, 0xffff, RZ, 0xc0, !PT ;  /* 0x0000ffff0b0b7812 */ /* 0x000fc600078ec0ff */
[----:B------:R-:W4:Y:S01]  /*34f90*/  LDL.LU R35, [R1+0x844] ;  /* 0x0008440001237983 */ /* 0x000f220000300800 */
[----:B------:R-:W-:Y:S02]  /*34fa0*/  LOP3.LUT R243, R243, 0xffff, RZ, 0xc0, !PT ;  /* 0x0000fffff3f37812 */ /* 0x000fe400078ec0ff */
[----:B------:R-:W-:Y:S02]  /*34fb0*/  LOP3.LUT R8, R8, 0xffff, RZ, 0xc0, !PT ;  /* 0x0000ffff08087812 */ /* 0x000fe400078ec0ff */
[----:B------:R-:W-:Y:S01]  /*34fc0*/  LOP3.LUT R242, R242, 0xffff, RZ, 0xc0, !PT ;  /* 0x0000fffff2f27812 */ /* 0x000fe200078ec0ff */
[----:B0-----:R-:W-:Y:S01]  /*34fd0*/  VIADD R12, R12, UR5 ;  /* 0x000000050c0c7c36 */ /* 0x001fe20008000000 */
[----:B-1----:R-:W-:Y:S01]  /*34fe0*/  PRMT R10, R11, 0x3340, R243 ;  /* 0x000033400b0a7816 */ /* 0x002fe200000000f3 */
[----:B------:R-:W-:Y:S01]  /*34ff0*/  ULDC UR5, c[0x0][0x248] ;  /* 0x0000920000057ab9 */ /* 0x000fe20000000800 */
[----:B------:R-:W-:Y:S02]  /*35000*/  PRMT R8, R8, 0x3340, R242 ;  /* 0x0000334008087816 */ /* 0x000fe400000000f2 */
        /* <DEDUP_REMOVED lines=37> */
[----:B------:R-:W-:Y:S02]  /*35260*/  PRMT R13, R8, 0x3340, R244 ;  /* 0x00003340080d7816 */ /* 0x000fe400000000f4 */
[----:B------:R-:W-:Y:S02]  /*35270*/  LOP3.LUT R10, R35, 0xffff, RZ, 0xc0, !PT ;  /* 0x0000ffff230a7812 */ /* 0x000fe400078ec0ff */
[----:B------:R-:W-:Y:S02]  /*35280*/  SHF.R.U32.HI R11, RZ, 0x8, R8 ;  /* 0x00000008ff0b7819 */ /* 0x000fe40000011608 */
[----:B------:R-:W-:Y:S01]  /*35290*/  SHF.R.U32.HI R8, RZ, 0x8, R10 ;  /* 0x00000008ff087819 */ /* 0x000fe2000001160a */
[----:B------:R-:W-:Y:S01]  /*352a0*/  STL [R1+0xd90], R13 ;  /* 0x000d900d01007387 */ /* 0x000fe20000100800 */
[----:B------:R-:W-:-:S03]  /*352b0*/  PRMT R10, R10, 0x3340, R219 ;  /* 0x000033400a0a7816 */ /* 0x000fc600000000db */
[----:B------:R-:W4:Y:S01]  /*352c0*/  LDL.LU R37, [R1+0x84c] ;  /* 0x00084c0001257983 */ /* 0x000f220000300800 */
[----:B------:R-:W-:Y:S02]  /*352d0*/  SHF.R.U32.HI R244, RZ, 0x8, R244 ;  /* 0x00000008fff47819 */ /* 0x000fe400000116f4 */
[----:B------:R-:W-:Y:S01]  /*352e0*/  SHF.R.U32.HI R219, RZ, 0x8, R219 ;  /* 0x00000008ffdb7819 */ /* 0x000fe200000116db */
        /* <DEDUP_REMOVED lines=42> */
[----:B0-----:R-:W-:Y:S01]  /*35590*/  VIADD R12, R12, UR5 ;  /* 0x000000050c0c7c36 */ /* 0x001fe20008000000 */
[----:B------:R-:W-:Y:S01]  /*355a0*/  LOP3.LUT R248, R248, 0xffff, RZ, 0xc0, !PT ;  /* 0x0000fffff8f87812 */ /* 0x000fe200078ec0ff */
[----:B------:R-:W-:-:S03]  /*355b0*/  ULDC UR5, c[0x0][0x248] ;  /* 0x0000920000057ab9 */ /* 0x000fc60000000800 */
[----:B------:R0:W-:Y:S01]  /*355c0*/  STL [R1+0x430], R12 ;  /* 0x0004300c01007387 */ /* 0x0001e20000100800 */
[----:B----4-:R-:W-:-:S04]  /*355d0*/  LOP3.LUT R8, R37, 0xffff, RZ, 0xc0, !PT ;  /* 0x0000ffff25087812 */ /* 0x010fc800078ec0ff */
[----:B------:R-:W-:Y:S02]  /*355e0*/  PRMT R13, R8, 0x3340, R216 ;  /* 0x00003340080d7816 */ /* 0x000fe400000000d8 */
[----:B------:R-:W-:Y:S02]  /*355f0*/  LOP3.LUT R10, R35, 0xffff, RZ, 0xc0, !PT ;  /* 0x0000ffff230a7812 */ /* 0x000fe400078ec0ff */
[----:B------:R-:W-:Y:S01]  /*35600*/  SHF.R.U32.HI R11, RZ, 0x8, R8 ;  /* 0x00000008ff0b7819 */ /* 0x000fe20000011608 */
[----:B------:R-:W-:Y:S01]  /*35610*/  STL [R1+0xd74], R13 ;  /* 0x000d740d01007387 */ /* 0x000fe20000100800 */
[----:B------:R-:W-:Y:S02]  /*35620*/  SHF.R.U32.HI R8, RZ, 0x8, R10 ;  /* 0x00000008ff087819 */ /* 0x000fe4000001160a */
[----:B------:R-:W-:Y:S01]  /*35630*/  PRMT R10, R10, 0x3340, R248 ;  /* 0x000033400a0a7816 */ /* 0x000fe200000000f8 */
[----:B------:R-:W4:Y:S01]  /*35640*/  LDL.LU R37, [R1+0x854] ;  /* 0x0008540001257983 */ /* 0x000f220000300800 */
[----:B------:R-:W-:-:S02]  /*35650*/  SHF.R.U32.HI R216, RZ, 0x8, R216 ;  /* 0x00000008ffd87819 */ /* 0x000fc400000116d8 */
        /* <DEDUP_REMOVED lines=38> */
[----:B------:R-:W-:-:S03]  /*358c0*/  PRMT R8, R8, 0x3340, R213 ;  /* 0x0000334008087816 */ /* 0x000fc600000000d5 */
[----:B------:R-:W-:Y:S01]  /*358d0*/  STL [R1+0xb44], R10 ;  /* 0x000b440a01007387 */ /* 0x000fe20000100800 */
[----:B------:R-:W-:-:S03]  /*358e0*/  LOP3.LUT R215, R215, 0xffff, RZ, 0xc0, !PT ;  /* 0x0000ffffd7d77812 */ /* 0x000fc600078ec0ff */
[----:B------:R0:W-:Y:S04]  /*358f0*/  STL [R1+0x43c], R12 ;  /* 0x00043c0c01007387 */ /* 0x0001e80000100800 */
[----:B------:R4:W-:Y:S01]  /*35900*/  STL [R1+0xb40], R8 ;  /* 0x000b400801007387 */ /* 0x0009e20000100800 */
[----:B------:R-:W-:Y:S01]  /*35910*/  LOP3.LUT R251, R251, 0xffff, RZ, 0xc0, !PT ;  /* 0x0000fffffbfb7812 */ /* 0x000fe200078ec0ff */
[----:B0-----:R-:W-:Y:S01]  /*35920*/  VIADD R12, R12, UR5 ;  /* 0x000000050c0c7c36 */ /* 0x001fe20008000000 */
[----:B------:R-:W-:Y:S01]  /*35930*/  ULDC UR5, c[0x0][0x248] ;  /* 0x0000920000057ab9 */ /* 0x000fe20000000800 */
[----:B----4-:R-:W-:-:S04]  /*35940*/  LOP3.LUT R8, R37, 0xffff, RZ, 0xc0, !PT ;  /* 0x0000ffff25087812 */ /* 0x010fc800078ec0ff */
[----:B------:R-:W-:Y:S01]  /*35950*/  PRMT R13, R8, 0x3340, R215 ;  /* 0x00003340080d7816 */ /* 0x000fe200000000d7 */
[----:B------:R0:W-:Y:S01]  /*35960*/  STL [R1+0x440], R12 ;  /* 0x0004400c01007387 */ /* 0x0001e20000100800 */
[----:B------:R-:W-:-:S03]  /*35970*/  LOP3.LUT R10, R35, 0xffff, RZ, 0xc0, !PT ;  /* 0x0000ffff230a7812 */ /* 0x000fc600078ec0ff */
[----:B------:R-:W-:Y:S01]  /*35980*/  STL [R1+0xc78], R13 ;  /* 0x000c780d01007387 */ /* 0x000fe20000100800 */
[----:B------:R-:W-:Y:S02]  /*35990*/  SHF.R.U32.HI R11, RZ, 0x8, R8 ;  /* 0x00000008ff0b7819 */ /* 0x000fe40000011608 */
[----:B------:R-:W-:Y:S01]  /*359a0*/  SHF.R.U32.HI R8, RZ, 0x8, R10 ;  /* 0x00000008ff087819 */ /* 0x000fe2000001160a */
[----:B------:R-:W4:Y:S01]  /*359b0*/  LDL.LU R39, [R1+0xc8c] ;  /* 0x000c8c0001277983 */ /* 0x000f220000300800 */
        /* <DEDUP_REMOVED lines=29> */
[----:B------:R1:W-:Y:S04]  /*35b90*/  STL [R1+0xc6c], R10 ;  /* 0x000c6c0a01007387 */ /* 0x0003e80000100800 */
[----:B------:R-:W2:Y:S04]  /*35ba0*/  LDL.LU R33, [R1+0x860] ;  /* 0x0008600001217983 */ /* 0x000ea80000300800 */
        /* <DEDUP_REMOVED lines=11> */
[----:B------:R-:W-:Y:S04]  /*35c60*/  STL [R1+0x458], R12 ;  /* 0x0004580c01007387 */ /* 0x000fe80000100800 */
[----:B------:R-:W-:Y:S04]  /*35c70*/  STL [R1+0xb24], R10 ;  /* 0x000b240a01007387 */ /* 0x000fe80000100800 */
[----:B------:R4:W-:Y:S01]  /*35c80*/  STL [R1+0xb20], R8 ;  /* 0x000b200801007387 */ /* 0x0009e20000100800 */
[----:B------:R-:W-:Y:S01]  /*35c90*/  VIADD R13, R12, UR5 ;  /* 0x000000050c0d7c36 */ /* 0x000fe20008000000 */
[----:B------:R-:W-:Y:S01]  /*35ca0*/  LOP3.LUT R252, R252, 0xffff, RZ, 0xc0, !PT ;  /* 0x0000fffffcfc7812 */ /* 0x000fe200078ec0ff */
[----:B------:R-:W-:Y:S01]  /*35cb0*/  ULDC UR5, c[0x0][0x248] ;  /* 0x0000920000057ab9 */ /* 0x000fe20000000800 */
[----:B----4-:R-:W-:-:S02]  /*35cc0*/  LOP3.LUT R8, R39, 0xffff, RZ, 0xc0, !PT ;  /* 0x0000ffff27087812 */ /* 0x010fc400078ec0ff */
[----:B------:R-:W-:Y:S02]  /*35cd0*/  LOP3.LUT R10, R37, 0xffff, RZ, 0xc0, !PT ;  /* 0x0000ffff250a7812 */ /* 0x000fe400078ec0ff */
[----:B------:R-:W-:Y:S02]  /*35ce0*/  SHF.R.U32.HI R12, RZ, 0x8, R8 ;  /* 0x00000008ff0c7819 */ /* 0x000fe40000011608 */
[--C-:B------:R-:W-:Y:S02]  /*35cf0*/  PRMT R15, R8, 0x3340, R10.reuse ;  /* 0x00003340080f7816 */ /* 0x100fe4000000000a */
[----:B------:R-:W-:Y:S02]  /*35d00*/  LOP3.LUT R11, R35, 0xffff, RZ, 0xc0, !PT ;  /* 0x0000ffff230b7812 */ /* 0x000fe400078ec0ff */
[----:B------:R-:W-:Y:S02]  /*35d10*/  SHF.R.U32.HI R10, RZ, 0x8, R10 ;  /* 0x00000008ff0a7819 */ /* 0x000fe4000001160a */
[----:B------:R-:W-:-:S02]  /*35d20*/  SHF.R.U32.HI R8, RZ, 0x8, R11 ;  /* 0x00000008ff087819 */ /* 0x000fc4000001160b */
[----:B------:R-:W-:Y:S02]  /*35d30*/  LOP3.LUT R12, R12, 0xffff, RZ, 0xc0, !PT ;  /* 0x0000ffff0c0c7812 */ /* 0x000fe400078ec0ff */
[----:B------:R-:W-:Y:S02]  /*35d40*/  LOP3.LUT R10, R10, 0xffff, RZ, 0xc0, !PT ;  /* 0x0000ffff0a0a7812 */ /* 0x000fe400078ec0ff */
[----:B------:R-:W-:Y:S01]  /*35d50*/  PRMT R11, R11, 0x3340, R252 ;  /* 0x000033400b0b7816 */ /* 0x000fe200000000fc */
[----:B------:R0:W-:Y:S01]  /*35d60*/  STL [R1+0x464], R13 ;  /* 0x0004640d01007387 */ /* 0x0001e20000100800 */
[----:B------:R-:W-:-:S03]  /*35d70*/  PRMT R10, R12, 0x3340, R10 ;  /* 0x000033400c0a7816 */ /* 0x000fc6000000000a */
[----:B------:R-:W-:Y:S01]  /*35d80*/  STL [R1+0xc68], R15 ;  /* 0x000c680f01007387 */ /* 0x000fe20000100800 */
[----:B------:R-:W-:-:S03]  /*35d90*/  SHF.R.U32.HI R252, RZ, 0x8, R252 ;  /* 0x00000008fffc7819 */ /* 0x000fc600000116fc */
[----:B------:R-:W-:Y:S01]  /*35da0*/  STL [R1+0xc64], R11 ;  /* 0x000c640b01007387 */ /* 0x000fe20000100800 */
[----:B0-----:R-:W-:Y:S01]  /*35db0*/  VIADD R13, R13, UR5 ;  /* 0x000000050d0d7c36 */ /* 0x001fe20008000000 */
[----:B------:R-:W-:Y:S02]  /*35dc0*/  LOP3.LUT R8, R8, 0xffff, RZ, 0xc0, !PT ;  /* 0x0000ffff08087812 */ /* 0x000fe400078ec0ff */
[----:B------:R-:W4:Y:S01]  /*35dd0*/  LDL.LU R43, [R1+0xc94] ;  /* 0x000c9400012b7983 */ /* 0x000f220000300800 */
[----:B------:R-:W-:Y:S01]  /*35de0*/  LOP3.LUT R252, R252, 0xffff, RZ, 0xc0, !PT ;  /* 0x0000fffffcfc7812 */ /* 0x000fe200078ec0ff */
[----:B------:R-:W-:Y:S02]  /*35df0*/  ULDC UR5, c[0x0][0x248] ;  /* 0x0000920000057ab9 */ /* 0x000fe40000000800 */
[----:B------:R-:W4:Y:S04]  /*35e00*/  LDL.LU R41, [R1+0x408] ;  /* 0x0004080001297983 */ /* 0x000f280000300800 */
[----:B------:R-:W-:Y:S04]  /*35e10*/  STL [R1+0xb14], R10 ;  /* 0x000b140a01007387 */ /* 0x000fe80000100800 */
[----:B------:R-:W-:Y:S04]  /*35e20*/  STL [R1+0x46c], R13 ;  /* 0x00046c0d01007387 */ /* 0x000fe80000100800 */
[----:B------:R-:W4:Y:S01]  /*35e30*/  LDL.LU R37, [R1+0xc90] ;  /* 0x000c900001257983 */ /* 0x000f220000300800 */
[----:B------:R-:W-:-:S03]  /*35e40*/  PRMT R8, R8, 0x3340, R252 ;  /* 0x0000334008087816 */ /* 0x000fc600000000fc */
[----:B------:R-:W4:Y:S01]  /*35e50*/  LDL.LU R35, [R1+0x404] ;  /* 0x0004040001237983 */ /* 0x000f220000300800 */
[----:B------:R-:W-:-:S03]  /*35e60*/  LOP3.LUT R208, R208, 0xffff, RZ, 0xc0, !PT ;  /* 0x0000ffffd0d07812 */ /* 0x000fc600078ec0ff */
[----:B------:R-:W-:Y:S01]  /*35e70*/  STL [R1+0xb10], R8 ;  /* 0x000b100801007387 */ /* 0x000fe20000100800 */
[----:B------:R-:W-:Y:S01]  /*35e80*/  VIADD R12, R13, UR5 ;  /* 0x000000050d0c7c36 */ /* 0x000fe20008000000 */
[----:B------:R-:W-:Y:S01]  /*35e90*/  LOP3.LUT R209, R209, 0xffff, RZ, 0xc0, !PT ;  /* 0x0000ffffd1d17812 */ /* 0x000fe200078ec0ff */
[----:B------:R-:W-:-:S03]  /*35ea0*/  ULDC UR5, c[0x0][0x248] ;  /* 0x0000920000057ab9 */ /* 0x000fc60000000800 */
[----:B------:R0:W-:Y:S02]  /*35eb0*/  STL [R1+0x470], R12 ;  /* 0x0004700c01007387 */ /* 0x0001e40000100800 */
[----:B0-----:R-:W-:Y:S01]  /*35ec0*/  VIADD R12, R12, UR5 ;  /* 0x000000050c0c7c36 */ /* 0x001fe20008000000 */
[----:B------:R-:W-:Y:S01]  /*35ed0*/  ULDC UR5, c[0x0][0x248] ;  /* 0x0000920000057ab9 */ /* 0x000fe20000000800 */
[----:B--2---:R-:W-:Y:S02]  /*35ee0*/  LOP3.LUT R8, R33, 0xffff, RZ, 0xc0, !PT ;  /* 0x0000ffff21087812 */ /* 0x004fe400078ec0ff */
[----:B---3--:R-:W-:Y:S02]  /*35ef0*/  LOP3.LUT R10, R31, 0xffff, RZ, 0xc0, !PT ;  /* 0x0000ffff1f0a7812 */ /* 0x008fe400078ec0ff */
[----:B------:R-:W-:Y:S02]  /*35f00*/  PRMT R13, R8, 0x3340, R208 ;  /* 0x00003340080d7816 */ /* 0x000fe400000000d0 */
[----:B------:R-:W-:-:S02]  /*35f10*/  SHF.R.U32.HI R11, RZ, 0x8, R8 ;  /* 0x00000008ff0b7819 */ /* 0x000fc40000011608 */
[----:B------:R-:W-:Y:S02]  /*35f20*/  SHF.R.U32.HI R208, RZ, 0x8, R208 ;  /* 0x00000008ffd07819 */ /* 0x000fe400000116d0 */
[----:B------:R-:W-:Y:S02]  /*35f30*/  SHF.R.U32.HI R8, RZ, 0x8, R10 ;  /* 0x00000008ff087819 */ /* 0x000fe4000001160a */
[----:B------:R-:W-:Y:S02]  /*35f40*/  PRMT R10, R10, 0x3340, R209 ;  /* 0x000033400a0a7816 */ /* 0x000fe400000000d1 */
[----:B------:R-:W-:Y:S02]  /*35f50*/  LOP3.LUT R11, R11, 0xffff, RZ, 0xc0, !PT ;  /* 0x0000ffff0b0b7812 */ /* 0x000fe400078ec0ff */
[----:B------:R-:W-:Y:S01]  /*35f60*/  LOP3.LUT R208, R208, 0xffff, RZ, 0xc0, !PT ;  /* 0x0000ffffd0d07812 */ /* 0x000fe200078ec0ff */
[----:B------:R-:W-:Y:S04]  /*35f70*/  STL [R1+0xc5c], R13 ;  /* 0x000c5c0d01007387 */ /* 0x000fe80000100800 */
[----:B------:R0:W-:Y:S04]  /*35f80*/  STL [R1+0xc60], R10 ;  /* 0x000c600a01007387 */ /* 0x0001e80000100800 */
[----:B------:R-:W2:Y:S04]  /*35f90*/  LDL.LU R39, [R1+0x864] ;  /* 0x0008640001277983 */ /* 0x000ea80000300800 */
[----:B------:R-:W3:Y:S01]  /*35fa0*/  LDL.LU R33, [R1+0xc98] ;  /* 0x000c980001217983 */ /* 0x000ee20000300800 */
[----:B0-----:R-:W-:-:S03]  /*35fb0*/  PRMT R10, R11, 0x3340, R208 ;  /* 0x000033400b0a7816 */ /* 0x001fc600000000d0 */
[----:B------:R-:W-:Y:S04]  /*35fc0*/  STL [R1+0x47c], R12 ;  /* 0x00047c0c01007387 */ /* 0x000fe80000100800 */
[----:B------:R-:W-:Y:S04]  /*35fd0*/  STL [R1+0xb00], R10 ;  /* 0x000b000a01007387 */ /* 0x000fe80000100800 */
[----:B------:R-:W3:Y:S01]  /*35fe0*/  LDL.LU R31, [R1+0x410] ;  /* 0x00041000011f7983 */ /* 0x000ee20000300800 */
[----:B------:R-:W-:Y:S02]  /*35ff0*/  SHF.R.U32.HI R209, RZ, 0x8, R209 ;  /* 0x00000008ffd17819 */ /* 0x000fe400000116d1 */
[----:B------:R-:W-:-:S02]  /*36000*/  LOP3.LUT R8, R8, 0xffff, RZ, 0xc0, !PT ;  /* 0x0000ffff08087812 */ /* 0x000fc400078ec0ff */
[----:B------:R-:W-:-:S04]  /*36010*/  LOP3.LUT R209, R209, 0xffff, RZ, 0xc0, !PT ;  /* 0x0000ffffd1d17812 */ /* 0x000fc800078ec0ff */
[----:B------:R-:W-:Y:S01]  /*36020*/  PRMT R8, R8, 0x3340, R209 ;  /* 0x0000334008087816 */ /* 0x000fe200000000d1 */
[----:B------:R-:W-:Y:S01]  /*36030*/  VIADD R15, R12, UR5 ;  /* 0x000000050c0f7c36 */ /* 0x000fe20008000000 */
[----:B------:R-:W-:-:S03]  /*36040*/  ULDC UR5, c[0x0][0x248] ;  /* 0x0000920000057ab9 */ /* 0x000fc60000000800 */
[----:B------:R4:W-:Y:S04]  /*36050*/  STL [R1+0xb08], R8 ;  /* 0x000b080801007387 */ /* 0x0009e80000100800 */
[----:B------:R0:W-:Y:S01]  /*36060*/  STL [R1+0x480], R15 ;  /* 0x0004800f01007387 */ /* 0x0001e20000100800 */
[----:B----4-:R-:W-:Y:S02]  /*36070*/  LOP3.LUT R8, R43, 0xffff, RZ, 0xc0, !PT ;  /* 0x0000ffff2b087812 */ /* 0x010fe400078ec0ff */
[----:B------:R-:W-:Y:S02]  /*36080*/  LOP3.LUT R10, R41, 0xffff, RZ, 0xc0, !PT ;  /* 0x0000ffff290a7812 */ /* 0x000fe400078ec0ff */
[----:B------:R-:W-:Y:S02]  /*36090*/  SHF.R.U32.HI R13, RZ, 0x8, R8 ;  /* 0x00000008ff0d7819 */ /* 0x000fe40000011608 */
[----:B------:R-:W-:-:S02]  /*360a0*/  PRMT R16, R8, 0x3340, R10 ;  /* 0x0000334008107816 */ /* 0x000fc4000000000a */
[----:B------:R-:W-:Y:S02]  /*360b0*/  LOP3.LUT R11, R37, 0xffff, RZ, 0xc0, !PT ;  /* 0x0000ffff250b7812 */ /* 0x000fe400078ec0ff */
[----:B------:R-:W-:Y:S02]  /*360c0*/  LOP3.LUT R12, R35, 0xffff, RZ, 0xc0, !PT ;  /* 0x0000ffff230c7812 */ /* 0x000fe400078ec0ff */
[----:B------:R-:W-:Y:S02]  /*360d0*/  SHF.R.U32.HI R8, RZ, 0x8, R11 ;  /* 0x00000008ff087819 */ /* 0x000fe4000001160b */
[----:B------:R-:W-:Y:S01]  /*360e0*/  PRMT R11, R11, 0x3340, R12 ;  /* 0x000033400b0b7816 */ /* 0x000fe2000000000c */
[----:B------:R-:W-:Y:S01]  /*360f0*/  STL [R1+0xc58], R16 ;  /* 0x000c581001007387 */ /* 0x000fe20000100800 */
[----:B------:R-:W-:Y:S01]  /*36100*/  SHF.R.U32.HI R10, RZ, 0x8, R10 ;  /* 0x00000008ff0a7819 */ /* 0x000fe2000001160a */
[----:B0-----:R-:W-:Y:S01]  /*36110*/  VIADD R15, R15, UR5 ;  /* 0x000000050f0f7c36 */ /* 0x001fe20008000000 */
[----:B------:R-:W-:Y:S01]  /*36120*/  SHF.R.U32.HI R12, RZ, 0x8, R12 ;  /* 0x00000008ff0c7819 */ /* 0x000fe2000001160c */
[----:B------:R-:W-:Y:S01]  /*36130*/  STL [R1+0xc54], R11 ;  /* 0x000c540b01007387 */ /* 0x000fe20000100800 */
[----:B------:R-:W-:Y:S01]  /*36140*/  LOP3.LUT R13, R13, 0xffff, RZ, 0xc0, !PT ;  /* 0x0000ffff0d0d7812 */ /* 0x000fe200078ec0ff */
[----:B------:R-:W-:-:S02]  /*36150*/  ULDC UR5, c[0x0][0x248] ;  /* 0x0000920000057ab9 */ /* 0x000fc40000000800 */
[----:B------:R-:W4:Y:S01]  /*36160*/  LDL.LU R41, [R1+0xc9c] ;  /* 0x000c9c0001297983 */ /* 0x000f220000300800 */
[----:B------:R-:W-:-:S03]  /*36170*/  LOP3.LUT R10, R10, 0xffff, RZ, 0xc0, !PT ;  /* 0x0000ffff0a0a7812 */ /* 0x000fc600078ec0ff */
[----:B------:R-:W4:Y:S01]  /*36180*/  LDL.LU R37, [R1+0x40c] ;  /* 0x00040c0001257983 */ /* 0x000f220000300800 */
[----:B------:R-:W-:Y:S02]  /*36190*/  LOP3.LUT R8, R8, 0xffff, RZ, 0xc0, !PT ;  /* 0x0000ffff08087812 */ /* 0x000fe400078ec0ff */
[----:B------:R-:W-:Y:S01]  /*361a0*/  LOP3.LUT R12, R12, 0xffff, RZ, 0xc0, !PT ;  /* 0x0000ffff0c0c7812 */ /* 0x000fe200078ec0ff */
[----:B------:R-:W-:Y:S01]  /*361b0*/  STL [R1+0x488], R15 ;  /* 0x0004880f01007387 */ /* 0x000fe20000100800 */
[----:B------:R-:W-:-:S03]  /*361c0*/  PRMT R10, R13, 0x3340, R10 ;  /* 0x000033400d0a7816 */ /* 0x000fc6000000000a */
[----:B------:R-:W4:Y:S01]  /*361d0*/  LDL.LU R35, [R1+0x868] ;  /* 0x0008680001237983 */ /* 0x000f220000300800 */
[----:B------:R-:W-:-:S03]  /*361e0*/  PRMT R8, R8, 0x3340, R12 ;  /* 0x0000334008087816 */ /* 0x000fc6000000000c */
[----:B------:R-:W-:Y:S01]  /*361f0*/  STL [R1+0xaf4], R10 ;  /* 0x000af40a01007387 */ /* 0x000fe20000100800 */
[----:B------:R-:W-:-:S03]  /*36200*/  LOP3.LUT R205, R205, 0xffff, RZ, 0xc0, !PT ;  /* 0x0000ffffcdcd7812 */ /* 0x000fc600078ec0ff */
[----:B------:R-:W-:Y:S01]  /*36210*/  STL [R1+0xaf0], R8 ;  /* 0x000af00801007387 */ /* 0x000fe20000100800 */
[----:B------:R-:W-:Y:S01]  /*36220*/  VIADD R13, R15, UR5 ;  /* 0x000000050f0d7c36 */ /* 0x000fe20008000000 */
[----:B------:R-:W-:-:S04]  /*36230*/  ULDC UR5, c[0x0][0x248] ;  /* 0x0000920000057ab9 */ /* 0x000fc80000000800 */
        /* <DEDUP_REMOVED lines=9> */
[----:B------:R-:W-:Y:S02]  /*362d0*/  LOP3.LUT R11, R31, 0xffff, RZ, 0xc0, !PT ;  /* 0x0000ffff1f0b7812 */ /* 0x000fe400078ec0ff */
[----:B------:R-:W-:Y:S02]  /*362e0*/  LOP3.LUT R12, R12, 0xffff, RZ, 0xc0, !PT ;  /* 0x0000ffff0c0c7812 */ /* 0x000fe400078ec0ff */
[----:B------:R-:W-:Y:S02]  /*362f0*/  PRMT R10, R10, 0x3340, R11 ;  /* 0x000033400a0a7816 */ /* 0x000fe4000000000b */
[----:B------:R-:W-:Y:S01]  /*36300*/  LOP3.LUT R205, R205, 0xffff, RZ, 0xc0, !PT ;  /* 0x0000ffffcdcd7812 */ /* 0x000fe200078ec0ff */
[----:B------:R-:W-:Y:S04]  /*36310*/  STL [R1+0xc50], R15 ;  /* 0x000c500f01007387 */ /* 0x000fe80000100800 */
[----:B------:R0:W-:Y:S04]  /*36320*/  STL [R1+0xc4c], R10 ;  /* 0x000c4c0a01007387 */ /* 0x0001e80000100800 */
[----:B------:R-:W2:Y:S04]  /*36330*/  LDL.LU R39, [R1+0x86c] ;  /* 0x00086c0001277983 */ /* 0x000ea80000300800 */
[----:B------:R-:W3:Y:S01]  /*36340*/  LDL.LU R33, [R1+0xca0] ;  /* 0x000ca00001217983 */ /* 0x000ee20000300800 */
[----:B0-----:R-:W-:-:S03]  /*36350*/  PRMT R10, R12, 0x3340, R205 ;  /* 0x000033400c0a7816 */ /* 0x001fc600000000cd */
[----:B------:R0:W-:Y:S04]  /*36360*/  STL [R1+0x494], R13 ;  /* 0x0004940d01007387 */ /* 0x0001e80000100800 */
[----:B------:R-:W-:Y:S04]  /*36370*/  STL [R1+0xae8], R10 ;  /* 0x000ae80a01007387 */ /* 0x000fe80000100800 */
[----:B------:R-:W3:Y:S01]  /*36380*/  LDL.LU R31, [R1+0x448] ;  /* 0x00044800011f7983 */ /* 0x000ee20000300800 */
[----:B------:R-:W-:Y:S02]  /*36390*/  SHF.R.U32.HI R11, RZ, 0x8, R11 ;  /* 0x00000008ff0b7819 */ /* 0x000fe4000001160b */
[----:B------:R-:W-:-:S02]  /*363a0*/  LOP3.LUT R8, R8, 0xffff, RZ, 0xc0, !PT ;  /* 0x0000ffff08087812 */ /* 0x000fc400078ec0ff */
[----:B------:R-:W-:-:S04]  /*363b0*/  LOP3.LUT R11, R11, 0xffff, RZ, 0xc0, !PT ;  /* 0x0000ffff0b0b7812 */ /* 0x000fc800078ec0ff */
[----:B------:R-:W-:-:S05]  /*363c0*/  PRMT R8, R8, 0x3340, R11 ;  /* 0x0000334008087816 */ /* 0x000fca000000000b */
[----:B------:R4:W-:Y:S01]  /*363d0*/  STL [R1+0xadc], R8 ;  /* 0x000adc0801007387 */ /* 0x0009e20000100800 */
[----:B------:R-:W-:Y:S01]  /*363e0*/  LOP3.LUT R203, R203, 0xffff, RZ, 0xc0, !PT ;  /* 0x0000ffffcbcb7812 */ /* 0x000fe200078ec0ff */
[----:B0-----:R-:W-:Y:S01]  /*363f0*/  VIADD R13, R13, UR5 ;  /* 0x000000050d0d7c36 */ /* 0x001fe20008000000 */
[----:B------:R-:W-:Y:S01]  /*36400*/  ULDC UR5, c[0x0][0x248] ;  /* 0x0000920000057ab9 */ /* 0x000fe20000000800 */
[----:B----4-:R-:W-:Y:S02]  /*36410*/  LOP3.LUT R8, R41, 0xffff, RZ, 0xc0, !PT ;  /* 0x0000ffff29087812 */ /* 0x010fe400078ec0ff */
[----:B------:R-:W-:Y:S02]  /*36420*/  LOP3.LUT R10, R37, 0xffff, RZ, 0xc0, !PT ;  /* 0x0000ffff250a7812 */ /* 0x000fe400078ec0ff */
[----:B------:R-:W-:Y:S02]  /*36430*/  SHF.R.U32.HI R12, RZ, 0x8, R8 ;  /* 0x00000008ff0c7819 */ /* 0x000fe40000011608 */
[----:B------:R-:W-:-:S02]  /*36440*/  PRMT R15, R8, 0x3340, R10 ;  /* 0x00003340080f7816 */ /* 0x000fc4000000000a */
[----:B------:R-:W-:Y:S02]  /*36450*/  SHF.R.U32.HI R10, RZ, 0x8, R10 ;  /* 0x00000008ff0a7819 */ /* 0x000fe4000001160a */
[----:B------:R-:W-:Y:S02]  /*36460*/  LOP3.LUT R11, R35, 0xffff, RZ, 0xc0, !PT ;  /* 0x0000ffff230b7812 */ /* 0x000fe400078ec0ff */
[----:B------:R-:W-:Y:S02]  /*36470*/  LOP3.LUT R12, R12, 0xffff, RZ, 0xc0, !PT ;  /* 0x0000ffff0c0c7812 */ /* 0x000fe400078ec0ff */
[----:B------:R-:W-:Y:S02]  /*36480*/  SHF.R.U32.HI R8, RZ, 0x8, R11 ;  /* 0x00000008ff087819 */ /* 0x000fe4000001160b */
[----:B------:R-:W-:Y:S02]  /*36490*/  LOP3.LUT R10, R10, 0xffff, RZ, 0xc0, !PT ;  /* 0x0000ffff0a0a7812 */ /* 0x000fe400078ec0ff */
[----:B------:R-:W-:Y:S01]  /*364a0*/  PRMT R11, R11, 0x3340, R203 ;  /* 0x000033400b0b7816 */ /* 0x000fe200000000cb */
[----:B------:R0:W-:Y:S01]  /*364b0*/  STL [R1+0x4a0], R13 ;  /* 0x0004a00d01007387 */ /* 0x0001e20000100800 */
[----:B------:R-:W-:-:S03]  /*364c0*/  PRMT R10, R12, 0x3340, R10 ;  /* 0x000033400c0a7816 */ /* 0x000fc6000000000a */
[----:B------:R1:W-:Y:S04]  /*364d0*/  STL [R1+0xc48], R15 ;  /* 0x000c480f01007387 */ /* 0x0003e80000100800 */
[----:B------:R-:W-:Y:S01]  /*364e0*/  STL [R1+0xc44], R11 ;  /* 0x000c440b01007387 */ /* 0x000fe20000100800 */
[----:B0-----:R-:W-:Y:S01]  /*364f0*/  VIADD R13, R13, UR5 ;  /* 0x000000050d0d7c36 */ /* 0x001fe20008000000 */
[----:B------:R-:W-:Y:S02]  /*36500*/  SHF.R.U32.HI R203, RZ, 0x8, R203 ;  /* 0x00000008ffcb7819 */ /* 0x000fe400000116cb */
[----:B------:R-:W4:Y:S01]  /*36510*/  LDL.LU R43, [R1+0xca4] ;  /* 0x000ca400012b7983 */ /* 0x000f220000300800 */
[----:B------:R-:W-:Y:S01]  /*36520*/  LOP3.LUT R8, R8, 0xffff, RZ, 0xc0, !PT ;  /* 0x0000ffff08087812 */ /* 0x000fe200078ec0ff */
[----:B------:R-:W-:-:S02]  /*36530*/  ULDC UR5, c[0x0][0x248] ;  /* 0x0000920000057ab9 */ /* 0x000fc40000000800 */
[----:B------:R-:W4:Y:S04]  /*36540*/  LDL.LU R37, [R1+0x450] ;  /* 0x0004500001257983 */ /* 0x000f280000300800 */
[----:B------:R-:W-:Y:S04]  /*36550*/  STL [R1+0xad8], R10 ;  /* 0x000ad80a01007387 */ /* 0x000fe80000100800 */
[----:B------:R-:W-:Y:S04]  /*36560*/  STL [R1+0x4a8], R13 ;  /* 0x0004a80d01007387 */ /* 0x000fe80000100800 */
[----:B------:R-:W4:Y:S01]  /*36570*/  LDL.LU R35, [R1+0x870] ;  /* 0x0008700001237983 */ /* 0x000f220000300800 */
[----:B------:R-:W-:-:S02]  /*36580*/  LOP3.LUT R203, R203, 0xffff, RZ, 0xc0, !PT ;  /* 0x0000ffffcbcb7812 */ /* 0x000fc400078ec0ff */
[----:B------:R-:W-:Y:S01]  /*36590*/  LOP3.LUT R204, R204, 0xffff, RZ, 0xc0, !PT ;  /* 0x0000ffffcccc7812 */ /* 0x000fe200078ec0ff */
[----:B-1----:R-:W-:Y:S01]  /*365a0*/  VIADD R15, R13, UR5 ;  /* 0x000000050d0f7c36 */ /* 0x002fe20008000000 */
[----:B------:R-:W-:Y:S01]  /*365b0*/  PRMT R8, R8, 0x3340, R203 ;  /* 0x0000334008087816 */ /* 0x000fe200000000cb */
[----:B------:R-:W-:-:S04]  /*365c0*/  ULDC UR5, c[0x0][0x248] ;  /* 0x0000920000057ab9 */ /* 0x000fc80000000800 */
[----:B------:R-:W-:Y:S04]  /*365d0*/  STL [R1+0xad4], R8 ;  /* 0x000ad40801007387 */ /* 0x000fe80000100800 */
[----:B------:R0:W-:Y:S02]  /*365e0*/  STL [R1+0x4ac], R15 ;  /* 0x0004ac0f01007387 */ /* 0x0001e40000100800 */
[----:B0-----:R-:W-:Y:S01]  /*365f0*/  VIADD R15, R15, UR5 ;  /* 0x000000050f0f7c36 */ /* 0x001fe20008000000 */
[----:B------:R-:W-:Y:S01]  /*36600*/  ULDC UR5, c[0x0][0x248] ;  /* 0x0000920000057ab9 */ /* 0x000fe20000000800 */
[----:B--2---:R-:W-:-:S04]  /*36610*/  LOP3.LUT R10, R39, 0xffff, RZ, 0xc0, !PT ;  /* 0x0000ffff270a7812 */ /* 0x004fc800078ec0ff */
[----:B------:R-:W-:Y:S02]  /*36620*/  PRMT R16, R10, 0x3340, R204 ;  /* 0x000033400a107816 */ /* 0x000fe400000000cc */
[----:B---3--:R-:W-:Y:S02]  /*36630*/  LOP3.LUT R12, R33, 0xffff, RZ, 0xc0, !PT ;  /* 0x0000ffff210c7812 */ /* 0x008fe400078ec0ff */
[----:B------:R-:W-:Y:S01]  /*36640*/  SHF.R.U32.HI R8, RZ, 0x8, R10 ;  /* 0x00000008ff087819 */ /* 0x000fe2000001160a */
[----:B------:R0:W-:Y:S01]  /*36650*/  STL [R1+0xc34], R16 ;  /* 0x000c341001007387 */ /* 0x0001e20000100800 */
[----:B------:R-:W-:Y:S02]  /*36660*/  SHF.R.U32.HI R10, RZ, 0x8, R204 ;  /* 0x00000008ff0a7819 */ /* 0x000fe400000116cc */
[----:B------:R-:W-:-:S04]  /*36670*/  LOP3.LUT R13, R31, 0xffff, RZ, 0xc0, !PT ;  /* 0x0000ffff1f0d7812 */ /* 0x000fc800078ec0ff */
[----:B0-----:R-:W-:Y:S02]  /*36680*/  PRMT R16, R12, 0x3340, R13 ;  /* 0x000033400c107816 */ /* 0x001fe4000000000d */
[----:B------:R-:W-:Y:S02]  /*36690*/  LOP3.LUT R8, R8, 0xffff, RZ, 0xc0, !PT ;  /* 0x0000ffff08087812 */ /* 0x000fe400078ec0ff */
[----:B------:R-:W-:Y:S01]  /*366a0*/  LOP3.LUT R10, R10, 0xffff, RZ, 0xc0, !PT ;  /* 0x0000ffff0a0a7812 */ /* 0x000fe200078ec0ff */
[----:B------:R-:W-:Y:S03]  /*366b0*/  STL [R1+0xc2c], R16 ;  /* 0x000c2c1001007387 */ /* 0x000fe60000100800 */
[----:B------:R-:W-:Y:S01]  /*366c0*/  PRMT R8, R8, 0x3340, R10 ;  /* 0x0000334008087816 */ /* 0x000fe2000000000a */
[----:B------:R-:W2:Y:S04]  /*366d0*/  LDL.LU R41, [R1+0xcac] ;  /* 0x000cac0001297983 */ /* 0x000ea80000300800 */
[----:B------:R-:W3:Y:S04]  /*366e0*/  LDL.LU R39, [R1+0x45c] ;  /* 0x00045c0001277983 */ /* 0x000ee80000300800 */
[----:B------:R-:W-:Y:S04]  /*366f0*/  STL [R1+0x4b4], R15 ;  /* 0x0004b40f01007387 */ /* 0x000fe80000100800 */
[----:B------:R-:W3:Y:S04]  /*36700*/  LDL.LU R33, [R1+0xca8] ;  /* 0x000ca80001217983 */ /* 0x000ee80000300800 */
[----:B------:R0:W-:Y:S04]  /*36710*/  STL [R1+0xacc], R8 ;  /* 0x000acc0801007387 */ /* 0x0001e80000100800 */
[----:B------:R-:W3:Y:S01]  /*36720*/  LDL.LU R31, [R1+0x454] ;  /* 0x00045400011f7983 */ /* 0x000ee20000300800 */
[----:B------:R-:W-:-:S02]  /*36730*/  SHF.R.U32.HI R11, RZ, 0x8, R12 ;  /* 0x00000008ff0b7819 */ /* 0x000fc4000001160c */
[----:B------:R-:W-:Y:S02]  /*36740*/  SHF.R.U32.HI R12, RZ, 0x8, R13 ;  /* 0x00000008ff0c7819 */ /* 0x000fe4000001160d */
[----:B------:R-:W-:Y:S02]  /*36750*/  LOP3.LUT R11, R11, 0xffff, RZ, 0xc0, !PT ;  /* 0x0000ffff0b0b7812 */ /* 0x000fe400078ec0ff */
[----:B------:R-:W-:-:S04]  /*36760*/  LOP3.LUT R12, R12, 0xffff, RZ, 0xc0, !PT ;  /* 0x0000ffff0c0c7812 */ /* 0x000fc800078ec0ff */
[----:B0-----:R-:W-:Y:S01]  /*36770*/  PRMT R8, R11, 0x3340, R12 ;  /* 0x000033400b087816 */ /* 0x001fe2000000000c */
[----:B------:R-:W-:Y:S01]  /*36780*/  VIADD R13, R15, UR5 ;  /* 0x000000050f0d7c36 */ /* 0x000fe20008000000 */
[----:B------:R-:W-:Y:S01]  /*36790*/  LOP3.LUT R200, R200, 0xffff, RZ, 0xc0, !PT ;  /* 0x0000ffffc8c87812 */ /* 0x000fe200078ec0ff */
[----:B------:R-:W-:Y:S02]  /*367a0*/  ULDC UR5, c[0x0][0x248] ;  /* 0x0000920000057ab9 */ /* 0x000fe40000000800 */
[----:B------:R0:W-:Y:S01]  /*367b0*/  STL [R1+0xac8], R8 ;  /* 0x000ac80801007387 */ /* 0x0001e20000100800 */
[----:B----4-:R-:W-:Y:S02]  /*367c0*/  LOP3.LUT R11, R43, 0xffff, RZ, 0xc0, !PT ;  /* 0x0000ffff2b0b7812 */ /* 0x010fe400078ec0ff */
[----:B0-----:R-:W-:Y:S02]  /*367d0*/  LOP3.LUT R8, R37, 0xffff, RZ, 0xc0, !PT ;  /* 0x0000ffff25087812 */ /* 0x001fe400078ec0ff */
[----:B------:R-:W-:-:S02]  /*367e0*/  SHF.R.U32.HI R12, RZ, 0x8, R11 ;  /* 0x00000008ff0c7819 */ /* 0x000fc4000001160b */
[--C-:B------:R-:W-:Y:S02]  /*367f0*/  PRMT R15, R11, 0x3340, R8.reuse ;  /* 0x000033400b0f7816 */ /* 0x100fe40000000008 */
[----:B------:R-:W-:Y:S02]  /*36800*/  SHF.R.U32.HI R11, RZ, 0x8, R8 ;  /* 0x00000008ff0b7819 */ /* 0x000fe40000011608 */
[----:B------:R-:W-:-:S04]  /*36810*/  LOP3.LUT R10, R35, 0xffff, RZ, 0xc0, !PT ;  /* 0x0000ffff230a7812 */ /* 0x000fc800078ec0ff */
[----:B------:R-:W-:Y:S02]  /*36820*/  SHF.R.U32.HI R8, RZ, 0x8, R10 ;  /* 0x00000008ff087819 */ /* 0x000fe4000001160a */
[----:B------:R-:W-:Y:S01]  /*36830*/  PRMT R10, R10, 0x3340, R200 ;  /* 0x000033400a0a7816 */ /* 0x000fe200000000c8 */
[----:B------:R0:W-:Y:S04]  /*36840*/  STL [R1+0x4bc], R13 ;  /* 0x0004bc0d01007387 */ /* 0x0001e80000100800 */
[----:B------:R-:W-:Y:S04]  /*36850*/  STL [R1+0xc20], R15 ;  /* 0x000c200f01007387 */ /* 0x000fe80000100800 */
[----:B------:R1:W-:Y:S01]  /*36860*/  STL [R1+0xc1c], R10 ;  /* 0x000c1c0a01007387 */ /* 0x0003e20000100800 */
[----:B------:R-:W-:-:S03]  /*36870*/  LOP3.LUT R12, R12, 0xffff, RZ, 0xc0, !PT ;  /* 0x0000ffff0c0c7812 */ /* 0x000fc600078ec0ff */
[----:B------:R-:W4:Y:S01]  /*36880*/  LDL.LU R37, [R1+0x878] ;  /* 0x0008780001257983 */ /* 0x000f220000300800 */
[----:B------:R-:W-:-:S03]  /*36890*/  LOP3.LUT R11, R11, 0xffff, RZ, 0xc0, !PT ;  /* 0x0000ffff0b0b7812 */ /* 0x000fc600078ec0ff */
[----:B------:R-:W4:Y:S01]  /*368a0*/  LDL.LU R35, [R1+0x874] ;  /* 0x0008740001237983 */ /* 0x000f220000300800 */
[----:B------:R-:W-:Y:S01]  /*368b0*/  SHF.R.U32.HI R200, RZ, 0x8, R200 ;  /* 0x00000008ffc87819 */ /* 0x000fe200000116c8 */
[----:B0-----:R-:W-:Y:S01]  /*368c0*/  VIADD R13, R13, UR5 ;  /* 0x000000050d0d7c36 */ /* 0x001fe20008000000 */
[----:B-1----:R-:W-:Y:S01]  /*368d0*/  PRMT R10, R12, 0x3340, R11 ;  /* 0x000033400c0a7816 */ /* 0x002fe2000000000b */
[----:B------:R-:W-:Y:S01]  /*368e0*/  ULDC UR5, c[0x0][0x248] ;  /* 0x0000920000057ab9 */ /* 0x000fe20000000800 */
[----:B------:R-:W-:Y:S02]  /*368f0*/  LOP3.LUT R8, R8, 0xffff, RZ, 0xc0, !PT ;  /* 0x0000ffff08087812 */ /* 0x000fe400078ec0ff */
[----:B------:R-:W-:Y:S01]  /*36900*/  LOP3.LUT R200, R200, 0xffff, RZ, 0xc0, !PT ;  /* 0x0000ffffc8c87812 */ /* 0x000fe200078ec0ff */
[----:B------:R-:W-:Y:S03]  /*36910*/  STL [R1+0x4c0], R13 ;  /* 0x0004c00d01007387 */ /* 0x000fe60000100800 */
[----:B------:R-:W-:Y:S01]  /*36920*/  PRMT R8, R8, 0x3340, R200 ;  /* 0x0000334008087816 */ /* 0x000fe200000000c8 */
[----:B------:R-:W-:Y:S01]  /*36930*/  STL [R1+0xab8], R10 ;  /* 0x000ab80a01007387 */ /* 0x000fe20000100800 */
[----:B------:R-:W-:Y:S01]  /*36940*/  VIADD R15, R13, UR5 ;  /* 0x000000050d0f7c36 */ /* 0x000fe20008000000 */
[----:B------:R-:W-:-:S02]  /*36950*/  ULDC UR5, c[0x0][0x248] ;  /* 0x0000920000057ab9 */ /* 0x000fc40000000800 */
[----:B------:R-:W-:Y:S04]  /*36960*/  STL [R1+0xab4], R8 ;  /* 0x000ab40801007387 */ /* 0x000fe80000100800 */
[----:B------:R0:W-:Y:S02]  /*36970*/  STL [R1+0x4c8], R15 ;  /* 0x0004c80f01007387 */ /* 0x0001e40000100800 */
[----:B0-----:R-:W-:Y:S01]  /*36980*/  VIADD R15, R15, UR5 ;  /* 0x000000050f0f7c36 */ /* 0x001fe20008000000 */
[----:B------:R-:W-:Y:S01]  /*36990*/  LOP3.LUT R196, R196, 0xffff, RZ, 0xc0, !PT ;  /* 0x0000ffffc4c47812 */ /* 0x000fe200078ec0ff */
[----:B------:R-:W-:Y:S01]  /*369a0*/  ULDC UR5, c[0x0][0x248] ;  /* 0x0000920000057ab9 */ /* 0x000fe20000000800 */
[----:B--2---:R-:W-:Y:S02]  /*369b0*/  LOP3.LUT R10, R41, 0xffff, RZ, 0xc0, !PT ;  /* 0x0000ffff290a7812 */ /* 0x004fe400078ec0ff */
[----:B---3--:R-:W-:-:S02]  /*369c0*/  LOP3.LUT R11, R39, 0xffff, RZ, 0xc0, !PT ;  /* 0x0000ffff270b7812 */ /* 0x008fc400078ec0ff */
[----:B------:R-:W-:Y:S02]  /*369d0*/  SHF.R.U32.HI R8, RZ, 0x8, R10 ;  /* 0x00000008ff087819 */ /* 0x000fe4000001160a */
[--C-:B------:R-:W-:Y:S02]  /*369e0*/  PRMT R16, R10, 0x3340, R11.reuse ;  /* 0x000033400a107816 */ /* 0x100fe4000000000b */
[----:B------:R-:W-:Y:S02]  /*369f0*/  SHF.R.U32.HI R10, RZ, 0x8, R11 ;  /* 0x00000008ff0a7819 */ /* 0x000fe4000001160b */
[----:B------:R-:W-:Y:S01]  /*36a00*/  LOP3.LUT R12, R33, 0xffff, RZ, 0xc0, !PT ;  /* 0x0000ffff210c7812 */ /* 0x000fe200078ec0ff */
[----:B------:R0:W-:Y:S01]  /*36a10*/  STL [R1+0xc08], R16 ;  /* 0x000c081001007387 */ /* 0x0001e20000100800 */
[----:B------:R-:W-:Y:S02]  /*36a20*/  LOP3.LUT R8, R8, 0xffff, RZ, 0xc0, !PT ;  /* 0x0000ffff08087812 */ /* 0x000fe400078ec0ff */
[----:B------:R-:W-:-:S02]  /*36a30*/  LOP3.LUT R13, R31, 0xffff, RZ, 0xc0, !PT ;  /* 0x0000ffff1f0d7812 */ /* 0x000fc400078ec0ff */
[----:B------:R-:W-:Y:S02]  /*36a40*/  LOP3.LUT R10, R10, 0xffff, RZ, 0xc0, !PT ;  /* 0x0000ffff0a0a7812 */ /* 0x000fe400078ec0ff */
[----:B0-----:R-:W-:Y:S02]  /*36a50*/  PRMT R16, R12, 0x3340, R13 ;  /* 0x000033400c107816 */ /* 0x001fe4000000000d */
[----:B------:R-:W-:-:S03]  /*36a60*/  PRMT R8, R8, 0x3340, R10 ;  /* 0x0000334008087816 */ /* 0x000fc6000000000a */
[----:B------:R-:W-:Y:S04]  /*36a70*/  STL [R1+0xc04], R16 ;  /* 0x000c041001007387 */ /* 0x000fe80000100800 */
[----:B------:R-:W2:Y:S04]  /*36a80*/  LDL.LU R43, [R1+0xcb4] ;  /* 0x000cb400012b7983 */ /* 0x000ea80000300800 */
[----:B------:R-:W3:Y:S04]  /*36a90*/  LDL.LU R41, [R1+0x468] ;  /* 0x0004680001297983 */ /* 0x000ee80000300800 */
[----:B------:R0:W-:Y:S04]  /*36aa0*/  STL [R1+0xaa0], R8 ;  /* 0x000aa00801007387 */ /* 0x0001e80000100800 */
[----:B------:R-:W-:Y:S04]  /*36ab0*/  STL [R1+0x4d4], R15 ;  /* 0x0004d40f01007387 */ /* 0x000fe80000100800 */
[----:B------:R-:W3:Y:S04]  /*36ac0*/  LDL.LU R33, [R1+0xcb0] ;  /* 0x000cb00001217983 */ /* 0x000ee80000300800 */
[----:B------:R-:W3:Y:S01]  /*36ad0*/  LDL.LU R31, [R1+0x460] ;  /* 0x00046000011f7983 */ /* 0x000ee20000300800 */
[----:B------:R-:W-:-:S02]  /*36ae0*/  SHF.R.U32.HI R11, RZ, 0x8, R12 ;  /* 0x00000008ff0b7819 */ /* 0x000fc4000001160c */
[----:B------:R-:W-:Y:S02]  /*36af0*/  SHF.R.U32.HI R12, RZ, 0x8, R13 ;  /* 0x00000008ff0c7819 */ /* 0x000fe4000001160d */
[----:B------:R-:W-:Y:S02]  /*36b00*/  LOP3.LUT R11, R11, 0xffff, RZ, 0xc0, !PT ;  /* 0x0000ffff0b0b7812 */ /* 0x000fe400078ec0ff */
[----:B------:R-:W-:-:S04]  /*36b10*/  LOP3.LUT R12, R12, 0xffff, RZ, 0xc0, !PT ;  /* 0x0000ffff0c0c7812 */ /* 0x000fc800078ec0ff */
[----:B0-----:R-:W-:-:S05]  /*36b20*/  PRMT R8, R11, 0x3340, R12 ;  /* 0x000033400b087816 */ /* 0x001fca000000000c */
[----:B------:R4:W-:Y:S01]  /*36b30*/  STL [R1+0xa9c], R8 ;  /* 0x000a9c0801007387 */ /* 0x0009e20000100800 */
[----:B------:R-:W-:Y:S01]  /*36b40*/  LOP3.LUT R198, R198, 0xffff, RZ, 0xc0, !PT ;  /* 0x0000ffffc6c67812 */ /* 0x000fe200078ec0ff */
[----:B------:R-:W-:Y:S01]  /*36b50*/  VIADD R13, R15, UR5 ;  /* 0x000000050f0d7c36 */ /* 0x000fe20008000000 */
[----:B------:R-:W-:Y:S01]  /*36b60*/  ULDC UR5, c[0x0][0x248] ;  /* 0x0000920000057ab9 */ /* 0x000fe20000000800 */
[----:B----4-:R-:W-:Y:S02]  /*36b70*/  LOP3.LUT R8, R37, 0xffff, RZ, 0xc0, !PT ;  /* 0x0000ffff25087812 */ /* 0x010fe400078ec0ff */
[----:B------:R-:W-:Y:S02]  /*36b80*/  LOP3.LUT R10, R35, 0xffff, RZ, 0xc0, !PT ;  /* 0x0000ffff230a7812 */ /* 0x000fe400078ec0ff */
[----:B------:R-:W-:Y:S02]  /*36b90*/  PRMT R12, R8, 0x3340, R196 ;  /* 0x00003340080c7816 */ /* 0x000fe400000000c4 */
[----:B------:R-:W-:-:S02]  /*36ba0*/  SHF.R.U32.HI R11, RZ, 0x8, R8 ;  /* 0x00000008ff0b7819 */ /* 0x000fc40000011608 */
[----:B------:R-:W-:Y:S02]  /*36bb0*/  SHF.R.U32.HI R196, RZ, 0x8, R196 ;  /* 0x00000008ffc47819 */ /* 0x000fe400000116c4 */
[----:B------:R-:W-:Y:S02]  /*36bc0*/  SHF.R.U32.HI R8, RZ, 0x8, R10 ;  /* 0x00000008ff087819 */ /* 0x000fe4000001160a */
[--C-:B------:R-:W-:Y:S01]  /*36bd0*/  PRMT R10, R10, 0x3340, R198.reuse ;  /* 0x000033400a0a7816 */ /* 0x100fe200000000c6 */
[----:B------:R-:W-:Y:S01]  /*36be0*/  STL [R1+0x4dc], R13 ;  /* 0x0004dc0d01007387 */ /* 0x000fe20000100800 */
[----:B------:R-:W-:Y:S02]  /*36bf0*/  LOP3.LUT R11, R11, 0xffff, RZ, 0xc0, !PT ;  /* 0x0000ffff0b0b7812 */ /* 0x000fe400078ec0ff */
[----:B------:R-:W-:Y:S01]  /*36c00*/  LOP3.LUT R196, R196, 0xffff, RZ, 0xc0, !PT ;  /* 0x0000ffffc4c47812 */ /* 0x000fe200078ec0ff */
[----:B------:R0:W-:Y:S04]  /*36c10*/  STL [R1+0xbe4], R12 ;  /* 0x000be40c01007387 */ /* 0x0001e80000100800 */
[----:B------:R1:W-:Y:S04]  /*36c20*/  STL [R1+0xbe8], R10 ;  /* 0x000be80a01007387 */ /* 0x0003e80000100800 */
[----:B------:R-:W4:Y:S01]  /*36c30*/  LDL.LU R39, [R1+0x87c] ;  /* 0x00087c0001277983 */ /* 0x000f220000300800 */
[----:B0-----:R-:W-:Y:S01]  /*36c40*/  VIADD R12, R13, UR5 ;  /* 0x000000050d0c7c36 */ /* 0x001fe20008000000 */
[----:B------:R-:W-:-:S02]  /*36c50*/  SHF.R.U32.HI R198, RZ, 0x8, R198 ;  /* 0x00000008ffc67819 */ /* 0x000fc400000116c6 */
[----:B------:R-:W4:Y:S01]  /*36c60*/  LDL.LU R37, [R1+0xcb8] ;  /* 0x000cb80001257983 */ /* 0x000f220000300800 */
[----:B------:R-:W-:Y:S01]  /*36c70*/  LOP3.LUT R8, R8, 0xffff, RZ, 0xc0, !PT ;  /* 0x0000ffff08087812 */ /* 0x000fe200078ec0ff */
[----:B------:R-:W-:Y:S01]  /*36c80*/  ULDC UR5, c[0x0][0x248] ;  /* 0x0000920000057ab9 */ /* 0x000fe20000000800 */
[----:B-1----:R-:W-:Y:S01]  /*36c90*/  PRMT R10, R11, 0x3340, R196 ;  /* 0x000033400b0a7816 */ /* 0x002fe200000000c4 */
[----:B------:R-:W-:Y:S04]  /*36ca0*/  STL [R1+0x4e8], R12 ;  /* 0x0004e80c01007387 */ /* 0x000fe80000100800 */
[----:B------:R-:W-:Y:S04]  /*36cb0*/  STL [R1+0xa94], R10 ;  /* 0x000a940a01007387 */ /* 0x000fe80000100800 */
[----:B------:R-:W4:Y:S01]  /*36cc0*/  LDL.LU R35, [R1+0x474] ;  /* 0x0004740001237983 */ /* 0x000f220000300800 */
[----:B------:R-:W-:Y:S01]  /*36cd0*/  LOP3.LUT R198, R198, 0xffff, RZ, 0xc0, !PT ;  /* 0x0000ffffc6c67812 */ /* 0x000fe200078ec0ff */
[----:B------:R-:W-:Y:S01]  /*36ce0*/  VIADD R15, R12, UR5 ;  /* 0x000000050c0f7c36 */ /* 0x000fe20008000000 */
[----:B------:R-:W-:-:S02]  /*36cf0*/  ULDC UR5, c[0x0][0x248] ;  /* 0x0000920000057ab9 */ /* 0x000fc40000000800 */
[----:B------:R-:W-:-:S05]  /*36d00*/  PRMT R8, R8, 0x3340, R198 ;  /* 0x0000334008087816 */ /* 0x000fca00000000c6 */
[----:B------:R-:W-:Y:S04]  /*36d10*/  STL [R1+0xa98], R8 ;  /* 0x000a980801007387 */ /* 0x000fe80000100800 */
[----:B------:R0:W-:Y:S02]  /*36d20*/  STL [R1+0x4ec], R15 ;  /* 0x0004ec0f01007387 */ /* 0x0001e40000100800 */
[----:B0-----:R-:W-:Y:S01]  /*36d30*/  VIADD R15, R15, UR5 ;  /* 0x000000050f0f7c36 */ /* 0x001fe20008000000 */
[----:B------:R-:W-:Y:S01]  /*36d40*/  LOP3.LUT R192, R192, 0xffff, RZ, 0xc0, !PT ;  /* 0x0000ffffc0c07812 */ /* 0x000fe200078ec0ff */
[----:B------:R-:W-:Y:S01]  /*36d50*/  ULDC UR5, c[0x0][0x248] ;  /* 0x0000920000057ab9 */ /* 0x000fe20000000800 */
[----:B--2---:R-:W-:Y:S02]  /*36d60*/  LOP3.LUT R10, R43, 0xffff, RZ, 0xc0, !PT ;  /* 0x0000ffff2b0a7812 */ /* 0x004fe400078ec0ff */
[----:B---3--:R-:W-:-:S04]  /*36d70*/  LOP3.LUT R11, R41, 0xffff, RZ, 0xc0, !PT ;  /* 0x0000ffff290b7812 */ /* 0x008fc800078ec0ff */
[----:B------:R-:W-:-:S05]  /*36d80*/  PRMT R16, R10, 0x3340, R11 ;  /* 0x000033400a107816 */ /* 0x000fca000000000b */
[----:B------:R0:W-:Y:S01]  /*36d90*/  STL [R1+0xbd8], R16 ;  /* 0x000bd81001007387 */ /* 0x0001e20000100800 */
[----:B------:R-:W-:Y:S02]  /*36da0*/  LOP3.LUT R12, R33, 0xffff, RZ, 0xc0, !PT ;  /* 0x0000ffff210c7812 */ /* 0x000fe400078ec0ff */
[----:B------:R-:W-:-:S04]  /*36db0*/  LOP3.LUT R13, R31, 0xffff, RZ, 0xc0, !PT ;  /* 0x0000ffff1f0d7812 */ /* 0x000fc800078ec0ff */
[----:B0-----:R-:W-:-:S05]  /*36dc0*/  PRMT R16, R12, 0x3340, R13 ;  /* 0x000033400c107816 */ /* 0x001fca000000000d */
[----:B------:R-:W-:Y:S04]  /*36dd0*/  STL [R1+0xbd4], R16 ;  /* 0x000bd41001007387 */ /* 0x000fe80000100800 */
[----:B------:R-:W2:Y:S04]  /*36de0*/  LDL.LU R41, [R1+0xcbc] ;  /* 0x000cbc0001297983 */ /* 0x000ea80000300800 */
[----:B------:R-:W3:Y:S04]  /*36df0*/  LDL.LU R33, [R1+0x478] ;  /* 0x0004780001217983 */ /* 0x000ee80000300800 */
[----:B------:R0:W-:Y:S04]  /*36e00*/  STL [R1+0x4f4], R15 ;  /* 0x0004f40f01007387 */ /* 0x0001e80000100800 */
[----:B------:R-:W3:Y:S01]  /*36e10*/  LDL.LU R31, [R1+0x880] ;  /* 0x00088000011f7983 */ /* 0x000ee20000300800 */
[----:B------:R-:W-:-:S02]  /*36e20*/  SHF.R.U32.HI R8, RZ, 0x8, R10 ;  /* 0x00000008ff087819 */ /* 0x000fc4000001160a */
[----:B------:R-:W-:Y:S02]  /*36e30*/  SHF.R.U32.HI R10, RZ, 0x8, R11 ;  /* 0x00000008ff0a7819 */ /* 0x000fe4000001160b */
[----:B------:R-:W-:Y:S02]  /*36e40*/  LOP3.LUT R8, R8, 0xffff, RZ, 0xc0, !PT ;  /* 0x0000ffff08087812 */ /* 0x000fe400078ec0ff */
[----:B------:R-:W-:Y:S02]  /*36e50*/  LOP3.LUT R10, R10, 0xffff, RZ, 0xc0, !PT ;  /* 0x0000ffff0a0a7812 */ /* 0x000fe400078ec0ff */
[----:B------:R-:W-:Y:S02]  /*36e60*/  SHF.R.U32.HI R11, RZ, 0x8, R12 ;  /* 0x00000008ff0b7819 */ /* 0x000fe4000001160c */
[----:B------:R-:W-:Y:S02]  /*36e70*/  SHF.R.U32.HI R12, RZ, 0x8, R13 ;  /* 0x00000008ff0c7819 */ /* 0x000fe4000001160d */
[----:B------:R-:W-:-:S02]  /*36e80*/  PRMT R8, R8, 0x3340, R10 ;  /* 0x0000334008087816 */ /* 0x000fc4000000000a */
[----:B------:R-:W-:Y:S02]  /*36e90*/  LOP3.LUT R11, R11, 0xffff, RZ, 0xc0, !PT ;  /* 0x0000ffff0b0b7812 */ /* 0x000fe400078ec0ff */
[----:B------:R-:W-:Y:S01]  /*36ea0*/  LOP3.LUT R12, R12, 0xffff, RZ, 0xc0, !PT ;  /* 0x0000ffff0c0c7812 */ /* 0x000fe200078ec0ff */
[----:B------:R1:W-:Y:S01]  /*36eb0*/  STL [R1+0xa90], R8 ;  /* 0x000a900801007387 */ /* 0x0003e20000100800 */
[----:B0-----:R-:W-:Y:S01]  /*36ec0*/  VIADD R15, R15, UR5 ;  /* 0x000000050f0f7c36 */ /* 0x001fe20008000000 */
[----:B------:R-:W-:Y:S01]  /*36ed0*/  ULDC UR5, c[0x0][0x248] ;  /* 0x0000920000057ab9 */ /* 0x000fe20000000800 */
[----:B-1----:R-:W-:Y:S02]  /*36ee0*/  PRMT R8, R11, 0x3340, R12 ;  /* 0x000033400b087816 */ /* 0x002fe4000000000c */
[----:B----4-:R-:W-:-:S03]  /*36ef0*/  LOP3.LUT R10, R39, 0xffff, RZ, 0xc0, !PT ;  /* 0x0000ffff270a7812 */ /* 0x010fc600078ec0ff */
[----:B------:R0:W-:Y:S01]  /*36f00*/  STL [R1+0xa8c], R8 ;  /* 0x000a8c0801007387 */ /* 0x0001e20000100800 */
[----:B------:R-:W-:Y:S02]  /*36f10*/  PRMT R16, R10, 0x3340, R192 ;  /* 0x000033400a107816 */ /* 0x000fe400000000c0 */
[----:B------:R-:W-:Y:S01]  /*36f20*/  LOP3.LUT R12, R37, 0xffff, RZ, 0xc0, !PT ;  /* 0x0000ffff250c7812 */ /* 0x000fe200078ec0ff */
[----:B------:R-:W-:Y:S01]  /*36f30*/  STL [R1+0x4f8], R15 ;  /* 0x0004f80f01007387 */ /* 0x000fe20000100800 */
[----:B0-----:R-:W-:-:S03]  /*36f40*/  SHF.R.U32.HI R8, RZ, 0x8, R10 ;  /* 0x00000008ff087819 */ /* 0x001fc6000001160a */
[----:B------:R0:W-:Y:S01]  /*36f50*/  STL [R1+0xbcc], R16 ;  /* 0x000bcc1001007387 */ /* 0x0001e20000100800 */
[----:B------:R-:W-:Y:S02]  /*36f60*/  SHF.R.U32.HI R10, RZ, 0x8, R192 ;  /* 0x00000008ff0a7819 */ /* 0x000fe400000116c0 */
[----:B------:R-:W-:Y:S02]  /*36f70*/  LOP3.LUT R13, R35, 0xffff, RZ, 0xc0, !PT ;  /* 0x0000ffff230d7812 */ /* 0x000fe400078ec0ff */
[----:B------:R-:W-:Y:S02]  /*36f80*/  LOP3.LUT R8, R8, 0xffff, RZ, 0xc0, !PT ;  /* 0x0000ffff08087812 */ /* 0x000fe400078ec0ff */
[----:B------:R-:W-:Y:S02]  /*36f90*/  LOP3.LUT R10, R10, 0xffff, RZ, 0xc0, !PT ;  /* 0x0000ffff0a0a7812 */ /* 0x000fe400078ec0ff */
[----:B0-----:R-:W-:Y:S01]  /*36fa0*/  PRMT R16, R12, 0x3340, R13 ;  /* 0x000033400c107816 */ /* 0x001fe2000000000d */
[----:B------:R-:W-:Y:S01]  /*36fb0*/  VIADD R15, R15, UR5 ;  /* 0x000000050f0f7c36 */ /* 0x000fe20008000000 */
[----:B------:R-:W-:Y:S01]  /*36fc0*/  PRMT R8, R8, 0x3340, R10 ;  /* 0x0000334008087816 */ /* 0x000fe2000000000a */
[----:B------:R-:W-:-:S02]  /*36fd0*/  ULDC UR5, c[0x0][0x248] ;  /* 0x0000920000057ab9 */ /* 0x000fc40000000800 */
[----:B------:R-:W-:Y:S01]  /*36fe0*/  STL [R1+0xbac], R16 ;  /* 0x000bac1001007387 */ /* 0x000fe20000100800 */
[----:B------:R-:W-:-:S03]  /*36ff0*/  SHF.R.U32.HI R11, RZ, 0x8, R12 ;  /* 0x00000008ff0b7819 */ /* 0x000fc6000001160c */
[----:B------:R-:W4:Y:S01]  /*37000*/  LDL.LU R39, [R1+0x884] ;  /* 0x0008840001277983 */ /* 0x000f220000300800 */
[----:B------:R-:W-:-:S03]  /*37010*/  SHF.R.U32.HI R12, RZ, 0x8, R13 ;  /* 0x00000008ff0c7819 */ /* 0x000fc6000001160d */
[----:B------:R-:W4:Y:S04]  /*37020*/  LDL.LU R37, [R1+0xcc0] ;  /* 0x000cc00001257983 */ /* 0x000f280000300800 */
[----:B------:R-:W-:Y:S01]  /*37030*/  STL [R1+0x4fc], R15 ;  /* 0x0004fc0f01007387 */ /* 0x000fe20000100800 */
[----:B------:R-:W-:-:S03]  /*37040*/  LOP3.LUT R11, R11, 0xffff, RZ, 0xc0, !PT ;  /* 0x0000ffff0b0b7812 */ /* 0x000fc600078ec0ff */
[----:B------:R0:W-:Y:S01]  /*37050*/  STL [R1+0xa80], R8 ;  /* 0x000a800801007387 */ /* 0x0001e20000100800 */
[----:B------:R-:W-:-:S03]  /*37060*/  LOP3.LUT R12, R12, 0xffff, RZ, 0xc0, !PT ;  /* 0x0000ffff0c0c7812 */ /* 0x000fc600078ec0ff */
[----:B------:R-:W4:Y:S01]  /*37070*/  LDL.LU R35, [R1+0x490] ;  /* 0x0004900001237983 */ /* 0x000f220000300800 */
[----:B0-----:R-:W-:Y:S01]  /*37080*/  PRMT R8, R11, 0x3340, R12 ;  /* 0x000033400b087816 */ /* 0x001fe2000000000c */
[----:B------:R-:W-:Y:S01]  /*37090*/  VIADD R13, R15, UR5 ;  /* 0x000000050f0d7c36 */ /* 0x000fe20008000000 */
[----:B------:R-:W-:Y:S01]  /*370a0*/  LOP3.LUT R188, R188, 0xffff, RZ, 0xc0, !PT ;  /* 0x0000ffffbcbc7812 */ /* 0x000fe200078ec0ff */
[----:B------:R-:W-:Y:S02]  /*370b0*/  ULDC UR5, c[0x0][0x248] ;  /* 0x0000920000057ab9 */ /* 0x000fe40000000800 */
[----:B------:R-:W-:Y:S04]  /*370c0*/  STL [R1+0xa68], R8 ;  /* 0x000a680801007387 */ /* 0x000fe80000100800 */
[----:B------:R0:W-:Y:S02]  /*370d0*/  STL [R1+0x504], R13 ;  /* 0x0005040d01007387 */ /* 0x0001e40000100800 */
[----:B0-----:R-:W-:Y:S01]  /*370e0*/  VIADD R13, R13, UR5 ;  /* 0x000000050d0d7c36 */ /* 0x001fe20008000000 */
[----:B------:R-:W-:Y:S01]  /*370f0*/  LOP3.LUT R190, R190, 0xffff, RZ, 0xc0, !PT ;  /* 0x0000ffffbebe7812 */ /* 0x000fe200078ec0ff */
[----:B------:R-:W-:Y:S01]  /*37100*/  ULDC UR5, c[0x0][0x248] ;  /* 0x0000920000057ab9 */ /* 0x000fe20000000800 */
[----:B--2---:R-:W-:-:S02]  /*37110*/  LOP3.LUT R11, R41, 0xffff, RZ, 0xc0, !PT ;  /* 0x0000ffff290b7812 */ /* 0x004fc400078ec0ff */
[----:B---3--:R-:W-:Y:S02]  /*37120*/  LOP3.LUT R8, R33, 0xffff, RZ, 0xc0, !PT ;  /* 0x0000ffff21087812 */ /* 0x008fe400078ec0ff */
[----:B------:R-:W-:Y:S02]  /*37130*/  SHF.R.U32.HI R12, RZ, 0x8, R11 ;  /* 0x00000008ff0c7819 */ /* 0x000fe4000001160b */
[--C-:B------:R-:W-:Y:S02]  /*37140*/  PRMT R15, R11, 0x3340, R8.reuse ;  /* 0x000033400b0f7816 */ /* 0x100fe40000000008 */
[----:B------:R-:W-:Y:S02]  /*37150*/  LOP3.LUT R10, R31, 0xffff, RZ, 0xc0, !PT ;  /* 0x0000ffff1f0a7812 */ /* 0x000fe400078ec0ff */
[----:B------:R-:W-:Y:S02]  /*37160*/  SHF.R.U32.HI R11, RZ, 0x8, R8 ;  /* 0x00000008ff0b7819 */ /* 0x000fe40000011608 */
[----:B------:R-:W-:-:S02]  /*37170*/  SHF.R.U32.HI R8, RZ, 0x8, R10 ;  /* 0x00000008ff087819 */ /* 0x000fc4000001160a */
[----:B------:R-:W-:Y:S02]  /*37180*/  PRMT R10, R10, 0x3340, R188 ;  /* 0x000033400a0a7816 */ /* 0x000fe400000000bc */
[----:B------:R-:W-:Y:S02]  /*37190*/  LOP3.LUT R12, R12, 0xffff, RZ, 0xc0, !PT ;  /* 0x0000ffff0c0c7812 */ /* 0x000fe400078ec0ff */
[----:B------:R-:W-:Y:S01]  /*371a0*/  LOP3.LUT R11, R11, 0xffff, RZ, 0xc0, !PT ;  /* 0x0000ffff0b0b7812 */ /* 0x000fe200078ec0ff */
[----:B------:R-:W-:Y:S04]  /*371b0*/  STL [R1+0xb98], R15 ;  /* 0x000b980f01007387 */ /* 0x000fe80000100800 */
[----:B------:R0:W-:Y:S04]  /*371c0*/  STL [R1+0xb94], R10 ;  /* 0x000b940a01007387 */ /* 0x0001e80000100800 */
[----:B------:R-:W2:Y:S04]  /*371d0*/  LDL.LU R41, [R1+0xcc8] ;  /* 0x000cc80001297983 */ /* 0x000ea80000300800 */
[----:B------:R-:W3:Y:S01]  /*371e0*/  LDL.LU R33, [R1+0x498] ;  /* 0x0004980001217983 */ /* 0x000ee20000300800 */
[----:B0-----:R-:W-:-:S05]  /*371f0*/  PRMT R10, R12, 0x3340, R11 ;  /* 0x000033400c0a7816 */ /* 0x001fca000000000b */
[----:B------:R4:W-:Y:S04]  /*37200*/  STL [R1+0xa5c], R10 ;  /* 0x000a5c0a01007387 */ /* 0x0009e80000100800 */
[----:B------:R-:W-:Y:S04]  /*37210*/  STL [R1+0x510], R13 ;  /* 0x0005100d01007387 */ /* 0x000fe80000100800 */
[----:B------:R-:W3:Y:S01]  /*37220*/  LDL.LU R31, [R1+0x888] ;  /* 0x00088800011f7983 */ /* 0x000ee20000300800 */
[----:B------:R-:W-:Y:S02]  /*37230*/  SHF.R.U32.HI R188, RZ, 0x8, R188 ;  /* 0x00000008ffbc7819 */ /* 0x000fe400000116bc */
[----:B------:R-:W-:-:S02]  /*37240*/  LOP3.LUT R8, R8, 0xffff, RZ, 0xc0, !PT ;  /* 0x0000ffff08087812 */ /* 0x000fc400078ec0ff */
[----:B------:R-:W-:Y:S01]  /*37250*/  LOP3.LUT R188, R188, 0xffff, RZ, 0xc0, !PT ;  /* 0x0000ffffbcbc7812 */ /* 0x000fe200078ec0ff */
[----:B------:R-:W-:Y:S01]  /*37260*/  VIADD R15, R13, UR5 ;  /* 0x000000050d0f7c36 */ /* 0x000fe20008000000 */
[----:B------:R-:W-:Y:S02]  /*37270*/  ULDC UR5, c[0x0][0x248] ;  /* 0x0000920000057ab9 */ /* 0x000fe40000000800 */
[----:B------:R-:W-:-:S05]  /*37280*/  PRMT R8, R8, 0x3340, R188 ;  /* 0x0000334008087816 */ /* 0x000fca00000000bc */
[----:B------:R0:W-:Y:S04]  /*37290*/  STL [R1+0xa58], R8 ;  /* 0x000a580801007387 */ /* 0x0001e80000100800 */
[----:B------:R-:W-:Y:S01]  /*372a0*/  STL [R1+0x518], R15 ;  /* 0x0005180f01007387 */ /* 0x000fe20000100800 */
[----:B----4-:R-:W-:-:S04]  /*372b0*/  LOP3.LUT R10, R39, 0xffff, RZ, 0xc0, !PT ;  /* 0x0000ffff270a7812 */ /* 0x010fc800078ec0ff */
[----:B------:R-:W-:Y:S02]  /*372c0*/  PRMT R16, R10, 0x3340, R190 ;  /* 0x000033400a107816 */ /* 0x000fe400000000be */
[----:B------:R-:W-:Y:S02]  /*372d0*/  LOP3.LUT R12, R37, 0xffff, RZ, 0xc0, !PT ;  /* 0x0000ffff250c7812 */ /* 0x000fe400078ec0ff */
[----:B0-----:R-:W-:Y:S02]  /*372e0*/  SHF.R.U32.HI R8, RZ, 0x8, R10 ;  /* 0x00000008ff087819 */ /* 0x001fe4000001160a */
[----:B------:R-:W-:Y:S01]  /*372f0*/  SHF.R.U32.HI R10, RZ, 0x8, R190 ;  /* 0x00000008ff0a7819 */ /* 0x000fe200000116be */
[----:B------:R0:W-:Y:S01]  /*37300*/  STL [R1+0xb90], R16 ;  /* 0x000b901001007387 */ /* 0x0001e20000100800 */
[----:B------:R-:W-:Y:S02]  /*37310*/  LOP3.LUT R13, R35, 0xffff, RZ, 0xc0, !PT ;  /* 0x0000ffff230d7812 */ /* 0x000fe400078ec0ff */
[----:B------:R-:W-:-:S02]  /*37320*/  LOP3.LUT R8, R8, 0xffff, RZ, 0xc0, !PT ;  /* 0x0000ffff08087812 */ /* 0x000fc400078ec0ff */
[----:B------:R-:W-:Y:S02]  /*37330*/  LOP3.LUT R10, R10, 0xffff, RZ, 0xc0, !PT ;  /* 0x0000ffff0a0a7812 */ /* 0x000fe400078ec0ff */
[----:B0-----:R-:W-:Y:S01]  /*37340*/  PRMT R16, R12, 0x3340, R13 ;  /* 0x000033400c107816 */ /* 0x001fe2000000000d */
[----:B------:R-:W-:Y:S01]  /*37350*/  VIADD R15, R15, UR5 ;  /* 0x000000050f0f7c36 */ /* 0x000fe20008000000 */
[----:B------:R-:W-:Y:S01]  /*37360*/  PRMT R8, R8, 0x3340, R10 ;  /* 0x0000334008087816 */ /* 0x000fe2000000000a */
[----:B------:R-:W-:Y:S02]  /*37370*/  ULDC UR5, c[0x0][0x248] ;  /* 0x0000920000057ab9 */ /* 0x000fe40000000800 */
[----:B------:R-:W-:Y:S04]  /*37380*/  STL [R1+0xb84], R16 ;  /* 0x000b841001007387 */ /* 0x000fe80000100800 */
[----:B------:R-:W4:Y:S04]  /*37390*/  LDL.LU R43, [R1+0xcd0] ;  /* 0x000cd000012b7983 */ /* 0x000f280000300800 */
[----:B------:R-:W4:Y:S01]  /*373a0*/  LDL.LU R39, [R1+0x4a4] ;  /* 0x0004a40001277983 */ /* 0x000f220000300800 */
[----:B------:R-:W-:-:S03]  /*373b0*/  SHF.R.U32.HI R11, RZ, 0x8, R12 ;  /* 0x00000008ff0b7819 */ /* 0x000fc6000001160c */
[----:B------:R0:W-:Y:S01]  /*373c0*/  STL [R1+0xa54], R8 ;  /* 0x000a540801007387 */ /* 0x0001e20000100800 */
[----:B------:R-:W-:-:S03]  /*373d0*/  SHF.R.U32.HI R12, RZ, 0x8, R13 ;  /* 0x00000008ff0c7819 */ /* 0x000fc6000001160d */
[----:B------:R-:W-:Y:S04]  /*373e0*/  STL [R1+0x524], R15 ;  /* 0x0005240f01007387 */ /* 0x000fe80000100800 */
[----:B------:R-:W4:Y:S01]  /*373f0*/  LDL.LU R37, [R1+0xccc] ;  /* 0x000ccc0001257983 */ /* 0x000f220000300800 */
[----:B------:R-:W-:-:S03]  /*37400*/  LOP3.LUT R11, R11, 0xffff, RZ, 0xc0, !PT ;  /* 0x0000ffff0b0b7812 */ /* 0x000fc600078ec0ff */
[----:B------:R-:W4:Y:S01]  /*37410*/  LDL.LU R35, [R1+0x49c] ;  /* 0x00049c0001237983 */ /* 0x000f220000300800 */
[----:B------:R-:W-:-:S04]  /*37420*/  LOP3.LUT R12, R12, 0xffff, RZ, 0xc0, !PT ;  /* 0x0000ffff0c0c7812 */ /* 0x000fc800078ec0ff */
[----:B0-----:R-:W-:Y:S01]  /*37430*/  PRMT R8, R11, 0x3340, R12 ;  /* 0x000033400b087816 */ /* 0x001fe2000000000c */
[----:B------:R-:W-:Y:S01]  /*37440*/  VIADD R13, R15, UR5 ;  /* 0x000000050f0d7c36 */ /* 0x000fe20008000000 */
[----:B------:R-:W-:Y:S01]  /*37450*/  LOP3.LUT R184, R184, 0xffff, RZ, 0xc0, !PT ;  /* 0x0000ffffb8b87812 */ /* 0x000fe200078ec0ff */
[----:B------:R-:W-:Y:S02]  /*37460*/  ULDC UR5, c[0x0][0x248] ;  /* 0x0000920000057ab9 */ /* 0x000fe40000000800 */
[----:B------:R-:W-:Y:S04]  /*37470*/  STL [R1+0xa50], R8 ;  /* 0x000a500801007387 */ /* 0x000fe80000100800 */
[----:B------:R0:W-:Y:S02]  /*37480*/  STL [R1+0x578], R13 ;  /* 0x0005780d01007387 */ /* 0x0001e40000100800 */
[----:B0-----:R-:W-:Y:S01]  /*37490*/  VIADD R13, R13, UR5 ;  /* 0x000000050d0d7c36 */ /* 0x001fe20008000000 */
[----:B------:R-:W-:Y:S01]  /*374a0*/  ULDC UR5, c[0x0][0x248] ;  /* 0x0000920000057ab9 */ /* 0x000fe20000000800 */
[----:B--2---:R-:W-:-:S02]  /*374b0*/  LOP3.LUT R11, R41, 0xffff, RZ, 0xc0, !PT ;  /* 0x0000ffff290b7812 */ /* 0x004fc400078ec0ff */
[----:B---3--:R-:W-:Y:S02]  /*374c0*/  LOP3.LUT R8, R33, 0xffff, RZ, 0xc0, !PT ;  /* 0x0000ffff21087812 */ /* 0x008fe400078ec0ff */
[----:B------:R-:W-:Y:S02]  /*374d0*/  SHF.R.U32.HI R12, RZ, 0x8, R11 ;  /* 0x00000008ff0c7819 */ /* 0x000fe4000001160b */
[--C-:B------:R-:W-:Y:S02]  /*374e0*/  PRMT R15, R11, 0x3340, R8.reuse ;  /* 0x000033400b0f7816 */ /* 0x100fe40000000008 */
[----:B------:R-:W-:Y:S02]  /*374f0*/  SHF.R.U32.HI R11, RZ, 0x8, R8 ;  /* 0x00000008ff0b7819 */ /* 0x000fe40000011608 */
[----:B------:R-:W-:-:S04]  /*37500*/  LOP3.LUT R10, R31, 0xffff, RZ, 0xc0, !PT ;  /* 0x0000ffff1f0a7812 */ /* 0x000fc800078ec0ff */
[----:B------:R-:W-:Y:S02]  /*37510*/  SHF.R.U32.HI R8, RZ, 0x8, R10 ;  /* 0x00000008ff087819 */ /* 0x000fe4000001160a */
[----:B------:R-:W-:Y:S01]  /*37520*/  PRMT R10, R10, 0x3340, R184 ;  /* 0x000033400a0a7816 */ /* 0x000fe200000000b8 */
[----:B------:R-:W-:Y:S04]  /*37530*/  STL [R1+0xb74], R15 ;  /* 0x000b740f01007387 */ /* 0x000fe80000100800 */
[----:B------:R0:W-:Y:S04]  /*37540*/  STL [R1+0xb70], R10 ;  /* 0x000b700a01007387 */ /* 0x0001e80000100800 */
[----:B------:R-:W2:Y:S04]  /*37550*/  LDL.LU R41, [R1+0xcc4] ;  /* 0x000cc40001297983 */ /* 0x000ea80000300800 */
[----:B------:R-:W3:Y:S04]  /*37560*/  LDL.LU R33, [R1+0x484] ;  /* 0x0004840001217983 */ /* 0x000ee80000300800 */
[----:B------:R-:W-:Y:S04]  /*37570*/  STL [R1+0x560], R13 ;  /* 0x0005600d01007387 */ /* 0x000fe80000100800 */
[----:B------:R-:W3:Y:S01]  /*37580*/  LDL.LU R31, [R1+0x88c] ;  /* 0x00088c00011f7983 */ /* 0x000ee20000300800 */
[----:B------:R-:W-:-:S02]  /*37590*/  LOP3.LUT R12, R12, 0xffff, RZ, 0xc0, !PT ;  /* 0x0000ffff0c0c7812 */ /* 0x000fc400078ec0ff */
[----:B------:R-:W-:Y:S02]  /*375a0*/  LOP3.LUT R11, R11, 0xffff, RZ, 0xc0, !PT ;  /* 0x0000ffff0b0b7812 */ /* 0x000fe400078ec0ff */
[----:B------:R-:W-:Y:S02]  /*375b0*/  SHF.R.U32.HI R184, RZ, 0x8, R184 ;  /* 0x00000008ffb87819 */ /* 0x000fe400000116b8 */
[----:B0-----:R-:W-:Y:S02]  /*375c0*/  PRMT R10, R12, 0x3340, R11 ;  /* 0x000033400c0a7816 */ /* 0x001fe4000000000b */
[----:B------:R-:W-:Y:S02]  /*375d0*/  LOP3.LUT R8, R8, 0xffff, RZ, 0xc0, !PT ;  /* 0x0000ffff08087812 */ /* 0x000fe400078ec0ff */
[----:B------:R-:W-:Y:S01]  /*375e0*/  LOP3.LUT R184, R184, 0xffff, RZ, 0xc0, !PT ;  /* 0x0000ffffb8b87812 */ /* 0x000fe200078ec0ff */
[----:B------:R4:W-:Y:S01]  /*375f0*/  STL [R1+0xa3c], R10 ;  /* 0x000a3c0a01007387 */ /* 0x0009e20000100800 */
[----:B------:R-:W-:Y:S01]  /*37600*/  VIADD R15, R13, UR5 ;  /* 0x000000050d0f7c36 */ /* 0x000fe20008000000 */
[----:B------:R-:W-:Y:S01]  /*37610*/  ULDC UR5, c[0x0][0x248] ;  /* 0x0000920000057ab9 */ /* 0x000fe20000000800 */
[----:B------:R-:W-:-:S05]  /*37620*/  PRMT R8, R8, 0x3340, R184 ;  /* 0x0000334008087816 */ /* 0x000fca00000000b8 */
[----:B------:R0:W-:Y:S01]  /*37630*/  STL [R1+0x81c], R8 ;  /* 0x00081c0801007387 */ /* 0x0001e20000100800 */
[----:B----4-:R-:W-:Y:S02]  /*37640*/  LOP3.LUT R10, R43, 0xffff, RZ, 0xc0, !PT ;  /* 0x0000ffff2b0a7812 */ /* 0x010fe400078ec0ff */
[----:B------:R-:W-:-:S04]  /*37650*/  LOP3.LUT R11, R39, 0xffff, RZ, 0xc0, !PT ;  /* 0x0000ffff270b7812 */ /* 0x000fc800078ec0ff */
[--C-:B------:R-:W-:Y:S01]  /*37660*/  PRMT R16, R10, 0x3340, R11.reuse ;  /* 0x000033400a107816 */ /* 0x100fe2000000000b */
[----:B------:R-:W-:Y:S01]  /*37670*/  STL [R1+0x568], R15 ;  /* 0x0005680f01007387 */ /* 0x000fe20000100800 */
[----:B0-----:R-:W-:Y:S02]  /*37680*/  SHF.R.U32.HI R8, RZ, 0x8, R10 ;  /* 0x00000008ff087819 */ /* 0x001fe4000001160a */
[----:B------:R-:W-:Y:S01]  /*37690*/  SHF.R.U32.HI R10, RZ, 0x8, R11 ;  /* 0x00000008ff0a7819 */ /* 0x000fe2000001160b */
[----:B------:R0:W-:Y:S01]  /*376a0*/  STL [R1+0xb54], R16 ;  /* 0x000b541001007387 */ /* 0x0001e20000100800 */
[----:B------:R-:W-:Y:S02]  /*376b0*/  LOP3.LUT R12, R37, 0xffff, RZ, 0xc0, !PT ;  /* 0x0000ffff250c7812 */ /* 0x000fe400078ec0ff */
[----:B------:R-:W-:Y:S02]  /*376c0*/  LOP3.LUT R13, R35, 0xffff, RZ, 0xc0, !PT ;  /* 0x0000ffff230d7812 */ /* 0x000fe400078ec0ff */
[----:B------:R-:W-:-:S02]  /*376d0*/  LOP3.LUT R8, R8, 0xffff, RZ, 0xc0, !PT ;  /* 0x0000ffff08087812 */ /* 0x000fc400078ec0ff */
[--C-:B0-----:R-:W-:Y:S02]  /*376e0*/  PRMT R16, R12, 0x3340, R13.reuse ;  /* 0x000033400c107816 */ /* 0x101fe4000000000d */
[----:B------:R-:W-:Y:S01]  /*376f0*/  LOP3.LUT R10, R10, 0xffff, RZ, 0xc0, !PT ;  /* 0x0000ffff0a0a7812 */ /* 0x000fe200078ec0ff */
[----:B------:R-:W-:Y:S01]  /*37700*/  VIADD R15, R15, UR5 ;  /* 0x000000050f0f7c36 */ /* 0x000fe20008000000 */
[----:B------:R-:W-:Y:S01]  /*37710*/  SHF.R.U32.HI R11, RZ, 0x8, R12 ;  /* 0x00000008ff0b7819 */ /* 0x000fe2000001160c */
[----:B------:R-:W-:Y:S01]  /*37720*/  STL [R1+0xb50], R16 ;  /* 0x000b501001007387 */ /* 0x000fe20000100800 */
[----:B------:R-:W-:Y:S01]  /*37730*/  PRMT R8, R8, 0x3340, R10 ;  /* 0x0000334008087816 */ /* 0x000fe2000000000a */
[----:B------:R-:W-:Y:S02]  /*37740*/  ULDC UR5, c[0x0][0x248] ;  /* 0x0000920000057ab9 */ /* 0x000fe40000000800 */
[----:B------:R-:W4:Y:S01]  /*37750*/  LDL.LU R39, [R1+0x890] ;  /* 0x0008900001277983 */ /* 0x000f220000300800 */
[----:B------:R-:W-:-:S03]  /*37760*/  SHF.R.U32.HI R12, RZ, 0x8, R13 ;  /* 0x00000008ff0c7819 */ /* 0x000fc6000001160d */
[----:B------:R-:W4:Y:S01]  /*37770*/  LDL.LU R37, [R1+0xcd4] ;  /* 0x000cd40001257983 */ /* 0x000f220000300800 */
[----:B------:R-:W-:-:S03]  /*37780*/  LOP3.LUT R11, R11, 0xffff, RZ, 0xc0, !PT ;  /* 0x0000ffff0b0b7812 */ /* 0x000fc600078ec0ff */
[----:B------:R-:W-:Y:S01]  /*37790*/  STL [R1+0x530], R15 ;  /* 0x0005300f01007387 */ /* 0x000fe20000100800 */
[----:B------:R-:W-:-:S03]  /*377a0*/  LOP3.LUT R12, R12, 0xffff, RZ, 0xc0, !PT ;  /* 0x0000ffff0c0c7812 */ /* 0x000fc600078ec0ff */
[----:B------:R0:W-:Y:S04]  /*377b0*/  STL [R1+0x7fc], R8 ;  /* 0x0007fc0801007387 */ /* 0x0001e80000100800 */
        /* <DEDUP_REMOVED lines=34> */
[----:B------:R0:W-:Y:S01]  /*379e0*/  STL [R1+0x7e8], R8 ;  /* 0x0007e80801007387 */ /* 0x0001e20000100800 */
[----:B----4-:R-:W-:-:S04]  /*379f0*/  LOP3.LUT R10, R39, 0xffff, RZ, 0xc0, !PT ;  /* 0x0000ffff270a7812 */ /* 0x010fc800078ec0ff */
[----:B------:R-:W-:Y:S02]  /*37a00*/  PRMT R16, R10, 0x3340, R182 ;  /* 0x000033400a107816 */ /* 0x000fe400000000b6 */
[----:B------:R-:W-:Y:S02]  /*37a10*/  LOP3.LUT R12, R37, 0xffff, RZ, 0xc0, !PT ;  /* 0x0000ffff250c7812 */ /* 0x000fe400078ec0ff */
[----:B0-----:R-:W-:Y:S01]  /*37a20*/  SHF.R.U32.HI R8, RZ, 0x8, R10 ;  /* 0x00000008ff087819 */ /* 0x001fe2000001160a */
[----:B------:R-:W-:Y:S01]  /*37a30*/  STL [R1+0x640], R15 ;  /* 0x0006400f01007387 */ /* 0x000fe20000100800 */
[----:B------:R-:W-:-:S03]  /*37a40*/  SHF.R.U32.HI R10, RZ, 0x8, R182 ;  /* 0x00000008ff0a7819 */ /* 0x000fc600000116b6 */
[----:B------:R0:W-:Y:S01]  /*37a50*/  STL [R1+0xb34], R16 ;  /* 0x000b341001007387 */ /* 0x0001e20000100800 */
[----:B------:R-:W-:Y:S02]  /*37a60*/  LOP3.LUT R13, R35, 0xffff, RZ, 0xc0, !PT ;  /* 0x0000ffff230d7812 */ /* 0x000fe400078ec0ff */
[----:B------:R-:W-:Y:S02]  /*37a70*/  LOP3.LUT R8, R8, 0xffff, RZ, 0xc0, !PT ;  /* 0x0000ffff08087812 */ /* 0x000fe400078ec0ff */
[----:B------:R-:W-:Y:S02]  /*37a80*/  LOP3.LUT R10, R10, 0xffff, RZ, 0xc0, !PT ;  /* 0x0000ffff0a0a7812 */ /* 0x000fe400078ec0ff */
[----:B0-----:R-:W-:Y:S01]  /*37a90*/  PRMT R16, R12, 0x3340, R13 ;  /* 0x000033400c107816 */ /* 0x001fe2000000000d */
[----:B------:R-:W-:Y:S01]  /*37aa0*/  VIADD R15, R15, UR5 ;  /* 0x000000050f0f7c36 */ /* 0x000fe20008000000 */
[----:B------:R-:W-:Y:S01]  /*37ab0*/  PRMT R8, R8, 0x3340, R10 ;  /* 0x0000334008087816 */ /* 0x000fe2000000000a */
[----:B------:R-:W-:-:S02]  /*37ac0*/  ULDC UR5, c[0x0][0x248] ;  /* 0x0000920000057ab9 */ /* 0x000fc40000000800 */
[----:B------:R-:W-:Y:S04]  /*37ad0*/  STL [R1+0xb2c], R16 ;  /* 0x000b2c1001007387 */ /* 0x000fe80000100800 */
[----:B------:R-:W4:Y:S04]  /*37ae0*/  LDL.LU R41, [R1+0xce0] ;  /* 0x000ce00001297983 */ /* 0x000f280000300800 */
[----:B------:R-:W4:Y:S01]  /*37af0*/  LDL.LU R39, [R1+0x4cc] ;  /* 0x0004cc0001277983 */ /* 0x000f220000300800 */
[----:B------:R-:W-:-:S03]  /*37b00*/  SHF.R.U32.HI R11, RZ, 0x8, R12 ;  /* 0x00000008ff0b7819 */ /* 0x000fc6000001160c */
[----:B------:R-:W-:Y:S01]  /*37b10*/  STL [R1+0x540], R15 ;  /* 0x0005400f01007387 */ /* 0x000fe20000100800 */
[----:B------:R-:W-:-:S03]  /*37b20*/  SHF.R.U32.HI R12, RZ, 0x8, R13 ;  /* 0x00000008ff0c7819 */ /* 0x000fc6000001160d */
[----:B------:R-:W4:Y:S04]  /*37b30*/  LDL.LU R37, [R1+0xcdc] ;  /* 0x000cdc0001257983 */ /* 0x000f280000300800 */
[----:B------:R0:W-:Y:S04]  /*37b40*/  STL [R1+0x7e4], R8 ;  /* 0x0007e40801007387 */ /* 0x0001e80000100800 */
[----:B------:R-:W4:Y:S01]  /*37b50*/  LDL.LU R35, [R1+0x4c4] ;  /* 0x0004c40001237983 */ /* 0x000f220000300800 */
[----:B------:R-:W-:Y:S02]  /*37b60*/  LOP3.LUT R11, R11, 0xffff, RZ, 0xc0, !PT ;  /* 0x0000ffff0b0b7812 */ /* 0x000fe400078ec0ff */
[----:B------:R-:W-:-:S04]  /*37b70*/  LOP3.LUT R12, R12, 0xffff, RZ, 0xc0, !PT ;  /* 0x0000ffff0c0c7812 */ /* 0x000fc800078ec0ff */
[----:B0-----:R-:W-:Y:S01]  /*37b80*/  PRMT R8, R11, 0x3340, R12 ;  /* 0x000033400b087816 */ /* 0x001fe2000000000c */
[----:B------:R-:W-:Y:S01]  /*37b90*/  VIADD R13, R15, UR5 ;  /* 0x000000050f0d7c36 */ /* 0x000fe20008000000 */
[----:B------:R-:W-:Y:S01]  /*37ba0*/  LOP3.LUT R176, R176, 0xffff, RZ, 0xc0, !PT ;  /* 0x0000ffffb0b07812 */ /* 0x000fe200078ec0ff */
[----:B------:R-:W-:Y:S02]  /*37bb0*/  ULDC UR5, c[0x0][0x248] ;  /* 0x0000920000057ab9 */ /* 0x000fe40000000800 */
[----:B------:R3:W-:Y:S04]  /*37bc0*/  STL [R1+0x7dc], R8 ;  /* 0x0007dc0801007387 */ /* 0x0007e80000100800 */
[----:B------:R0:W-:Y:S01]  /*37bd0*/  STL [R1+0x64c], R13 ;  /* 0x00064c0d01007387 */ /* 0x0001e20000100800 */
[----:B--2---:R-:W-:-:S02]  /*37be0*/  LOP3.LUT R11, R43, 0xffff, RZ, 0xc0, !PT ;  /* 0x0000ffff2b0b7812 */ /* 0x004fc400078ec0ff */
[----:B---3--:R-:W-:Y:S02]  /*37bf0*/  LOP3.LUT R8, R33, 0xffff, RZ, 0xc0, !PT ;  /* 0x0000ffff21087812 */ /* 0x008fe400078ec0ff */
[----:B------:R-:W-:Y:S02]  /*37c00*/  SHF.R.U32.HI R12, RZ, 0x8, R11 ;  /* 0x00000008ff0c7819 */ /* 0x000fe4000001160b */
[----:B------:R-:W-:Y:S02]  /*37c10*/  PRMT R15, R11, 0x3340, R8 ;  /* 0x000033400b0f7816 */ /* 0x000fe40000000008 */
[----:B------:R-:W-:-:S04]  /*37c20*/  LOP3.LUT R10, R31, 0xffff, RZ, 0xc0, !PT ;  /* 0x0000ffff1f0a7812 */ /* 0x000fc800078ec0ff */
[----:B------:R-:W-:Y:S02]  /*37c30*/  SHF.R.U32.HI R11, RZ, 0x8, R10 ;  /* 0x00000008ff0b7819 */ /* 0x000fe4000001160a */
[----:B------:R-:W-:Y:S01]  /*37c40*/  PRMT R10, R10, 0x3340, R176 ;  /* 0x000033400a0a7816 */ /* 0x000fe200000000b0 */
[----:B------:R1:W-:Y:S04]  /*37c50*/  STL [R1+0xb1c], R15 ;  /* 0x000b1c0f01007387 */ /* 0x0003e80000100800 */
[----:B------:R-:W-:Y:S04]  /*37c60*/  STL [R1+0xb18], R10 ;  /* 0x000b180a01007387 */ /* 0x000fe80000100800 */
[----:B------:R-:W2:Y:S04]  /*37c70*/  LDL.LU R33, [R1+0x89c] ;  /* 0x00089c0001217983 */ /* 0x000ea80000300800 */
[----:B------:R-:W3:Y:S01]  /*37c80*/  LDL.LU R31, [R1+0x898] ;  /* 0x00089800011f7983 */ /* 0x000ee20000300800 */
[----:B------:R-:W-:-:S02]  /*37c90*/  SHF.R.U32.HI R8, RZ, 0x8, R8 ;  /* 0x00000008ff087819 */ /* 0x000fc40000011608 */
[----:B------:R-:W-:Y:S02]  /*37ca0*/  LOP3.LUT R12, R12, 0xffff, RZ, 0xc0, !PT ;  /* 0x0000ffff0c0c7812 */ /* 0x000fe400078ec0ff */
[----:B------:R-:W-:Y:S01]  /*37cb0*/  LOP3.LUT R8, R8, 0xffff, RZ, 0xc0, !PT ;  /* 0x0000ffff08087812 */ /* 0x000fe200078ec0ff */
[----:B0-----:R-:W-:Y:S01]  /*37cc0*/  VIADD R13, R13, UR5 ;  /* 0x000000050d0d7c36 */ /* 0x001fe20008000000 */
[----:B------:R-:W-:Y:S01]  /*37cd0*/  SHF.R.U32.HI R176, RZ, 0x8, R176 ;  /* 0x00000008ffb07819 */ /* 0x000fe200000116b0 */
[----:B------:R-:W-:Y:S01]  /*37ce0*/  ULDC UR5, c[0x0][0x248] ;  /* 0x0000920000057ab9 */ /* 0x000fe20000000800 */
[----:B------:R-:W-:Y:S02]  /*37cf0*/  PRMT R8, R12, 0x3340, R8 ;  /* 0x000033400c087816 */ /* 0x000fe40000000008 */
[----:B------:R-:W-:Y:S02]  /*37d00*/  LOP3.LUT R11, R11, 0xffff, RZ, 0xc0, !PT ;  /* 0x0000ffff0b0b7812 */ /* 0x000fe400078ec0ff */
[----:B------:R-:W-:Y:S01]  /*37d10*/  LOP3.LUT R176, R176, 0xffff, RZ, 0xc0, !PT ;  /* 0x0000ffffb0b07812 */ /* 0x000fe200078ec0ff */
[----:B------:R-:W-:Y:S01]  /*37d20*/  STL [R1+0x620], R13 ;  /* 0x0006200d01007387 */ /* 0x000fe20000100800 */
[----:B-1----:R-:W-:Y:S01]  /*37d30*/  VIADD R15, R13, UR5 ;  /* 0x000000050d0f7c36 */ /* 0x002fe20008000000 */
[----:B------:R-:W-:-:S02]  /*37d40*/  ULDC UR5, c[0x0][0x248] ;  /* 0x0000920000057ab9 */ /* 0x000fc40000000800 */
[----:B------:R0:W-:Y:S02]  /*37d50*/  STL [R1+0x7d4], R8 ;  /* 0x0007d40801007387 */ /* 0x0001e40000100800 */
[----:B0-----:R-:W-:-:S05]  /*37d60*/  PRMT R8, R11, 0x3340, R176 ;  /* 0x000033400b087816 */ /* 0x001fca00000000b0 */
[----:B------:R0:W-:Y:S01]  /*37d70*/  STL [R1+0x7d0], R8 ;  /* 0x0007d00801007387 */ /* 0x0001e20000100800 */
[----:B----4-:R-:W-:Y:S02]  /*37d80*/  LOP3.LUT R12, R41, 0xffff, RZ, 0xc0, !PT ;  /* 0x0000ffff290c7812 */ /* 0x010fe400078ec0ff */
[----:B------:R-:W-:Y:S02]  /*37d90*/  LOP3.LUT R13, R39, 0xffff, RZ, 0xc0, !PT ;  /* 0x0000ffff270d7812 */ /* 0x000fe400078ec0ff */
[----:B------:R-:W-:Y:S02]  /*37da0*/  SHF.R.U32.HI R11, RZ, 0x8, R12 ;  /* 0x00000008ff0b7819 */ /* 0x000fe4000001160c */
[--C-:B------:R-:W-:Y:S02]  /*37db0*/  PRMT R16, R12, 0x3340, R13.reuse ;  /* 0x000033400c107816 */ /* 0x100fe4000000000d */
[----:B------:R-:W-:Y:S02]  /*37dc0*/  LOP3.LUT R10, R37, 0xffff, RZ, 0xc0, !PT ;  /* 0x0000ffff250a7812 */ /* 0x000fe400078ec0ff */
[----:B------:R-:W-:-:S02]  /*37dd0*/  SHF.R.U32.HI R13, RZ, 0x8, R13 ;  /* 0x00000008ff0d7819 */ /* 0x000fc4000001160d */
[----:B------:R-:W-:Y:S02]  /*37de0*/  SHF.R.U32.HI R12, RZ, 0x8, R10 ;  /* 0x00000008ff0c7819 */ /* 0x000fe4000001160a */
[----:B0-----:R-:W-:Y:S01]  /*37df0*/  LOP3.LUT R8, R35, 0xffff, RZ, 0xc0, !PT ;  /* 0x0000ffff23087812 */ /* 0x001fe200078ec0ff */
[----:B------:R0:W-:Y:S01]  /*37e00*/  STL [R1+0x650], R15 ;  /* 0x0006500f01007387 */ /* 0x0001e20000100800 */
[----:B------:R-:W-:Y:S02]  /*37e10*/  LOP3.LUT R11, R11, 0xffff, RZ, 0xc0, !PT ;  /* 0x0000ffff0b0b7812 */ /* 0x000fe400078ec0ff */
[--C-:B------:R-:W-:Y:S02]  /*37e20*/  PRMT R10, R10, 0x3340, R8.reuse ;  /* 0x000033400a0a7816 */ /* 0x100fe40000000008 */
[----:B------:R-:W-:Y:S01]  /*37e30*/  LOP3.LUT R13, R13, 0xffff, RZ, 0xc0, !PT ;  /* 0x0000ffff0d0d7812 */ /* 0x000fe200078ec0ff */
[----:B------:R-:W-:Y:S04]  /*37e40*/  STL [R1+0xb0c], R16 ;  /* 0x000b0c1001007387 */ /* 0x000fe80000100800 */
[----:B------:R1:W-:Y:S01]  /*37e50*/  STL [R1+0xb04], R10 ;  /* 0x000b040a01007387 */ /* 0x0003e20000100800 */
[----:B0-----:R-:W-:Y:S01]  /*37e60*/  VIADD R15, R15, UR5 ;  /* 0x000000050f0f7c36 */ /* 0x001fe20008000000 */
[----:B------:R-:W-:Y:S01]  /*37e70*/  SHF.R.U32.HI R8, RZ, 0x8, R8 ;  /* 0x00000008ff087819 */ /* 0x000fe20000011608 */
[----:B------:R-:W-:Y:S01]  /*37e80*/  ULDC UR5, c[0x0][0x248] ;  /* 0x0000920000057ab9 */ /* 0x000fe20000000800 */
[----:B------:R-:W4:Y:S01]  /*37e90*/  LDL.LU R43, [R1+0xe4c] ;  /* 0x000e4c00012b7983 */ /* 0x000f220000300800 */
[----:B------:R-:W-:-:S03]  /*37ea0*/  LOP3.LUT R12, R12, 0xffff, RZ, 0xc0, !PT ;  /* 0x0000ffff0c0c7812 */ /* 0x000fc600078ec0ff */
[----:B------:R-:W4:Y:S01]  /*37eb0*/  LDL.LU R41, [R1+0x688] ;  /* 0x0006880001297983 */ /* 0x000f220000300800 */
[----:B-1----:R-:W-:Y:S02]  /*37ec0*/  PRMT R10, R11, 0x3340, R13 ;  /* 0x000033400b0a7816 */ /* 0x002fe4000000000d */
[----:B------:R-:W-:-:S03]  /*37ed0*/  LOP3.LUT R8, R8, 0xffff, RZ, 0xc0, !PT ;  /* 0x0000ffff08087812 */ /* 0x000fc600078ec0ff */
[----:B------:R-:W-:Y:S04]  /*37ee0*/  STL [R1+0x7ac], R10 ;  /* 0x0007ac0a01007387 */ /* 0x000fe80000100800 */
[----:B------:R-:W-:Y:S04]  /*37ef0*/  STL [R1+0x648], R15 ;  /* 0x0006480f01007387 */ /* 0x000fe80000100800 */
[----:B------:R-:W4:Y:S01]  /*37f00*/  LDL.LU R37, [R1+0xe48] ;  /* 0x000e480001257983 */ /* 0x000f220000300800 */
[----:B------:R-:W-:-:S03]  /*37f10*/  PRMT R8, R12, 0x3340, R8 ;  /* 0x000033400c087816 */ /* 0x000fc60000000008 */
[----:B------:R-:W4:Y:S01]  /*37f20*/  LDL.LU R35, [R1+0x4d0] ;  /* 0x0004d00001237983 */ /* 0x000f220000300800 */
[----:B------:R-:W-:-:S03]  /*37f30*/  LOP3.LUT R172, R172, 0xffff, RZ, 0xc0, !PT ;  /* 0x0000ffffacac7812 */ /* 0x000fc600078ec0ff */
[----:B------:R2:W-:Y:S01]  /*37f40*/  STL [R1+0x7a8], R8 ;  /* 0x0007a80801007387 */ /* 0x0005e20000100800 */
[----:B------:R-:W-:Y:S01]  /*37f50*/  LOP3.LUT R174, R174, 0xffff, RZ, 0xc0, !PT ;  /* 0x0000ffffaeae7812 */ /* 0x000fe200078ec0ff */
[----:B------:R-:W-:Y:S01]  /*37f60*/  VIADD R13, R15, UR5 ;  /* 0x000000050f0d7c36 */ /* 0x000fe20008000000 */
[----:B------:R-:W-:-:S04]  /*37f70*/  ULDC UR5, c[0x0][0x248] ;  /* 0x0000920000057ab9 */ /* 0x000fc80000000800 */
[----:B------:R-:W-:Y:S01]  /*37f80*/  STL [R1+0x660], R13 ;  /* 0x0006600d01007387 */ /* 0x000fe20000100800 */
[----:B--2---:R-:W-:Y:S02]  /*37f90*/  LOP3.LUT R8, R33, 0xffff, RZ, 0xc0, !PT ;  /* 0x0000ffff21087812 */ /* 0x004fe400078ec0ff */
[----:B---3--:R-:W-:Y:S02]  /*37fa0*/  LOP3.LUT R10, R31, 0xffff, RZ, 0xc0, !PT ;  /* 0x0000ffff1f0a7812 */ /* 0x008fe400078ec0ff */
[----:B------:R-:W-:Y:S02]  /*37fb0*/  PRMT R12, R8, 0x3340, R172 ;  /* 0x00003340080c7816 */ /* 0x000fe400000000ac */
[----:B------:R-:W-:Y:S02]  /*37fc0*/  SHF.R.U32.HI R11, RZ, 0x8, R8 ;  /* 0x00000008ff0b7819 */ /* 0x000fe40000011608 */
[----:B------:R-:W-:Y:S02]  /*37fd0*/  SHF.R.U32.HI R172, RZ, 0x8, R172 ;  /* 0x00000008ffac7819 */ /* 0x000fe400000116ac */
[----:B------:R-:W-:-:S02]  /*37fe0*/  SHF.R.U32.HI R8, RZ, 0x8, R10 ;  /* 0x00000008ff087819 */ /* 0x000fc4000001160a */
[--C-:B------:R-:W-:Y:S02]  /*37ff0*/  PRMT R10, R10, 0x3340, R174.reuse ;  /* 0x000033400a0a7816 */ /* 0x100fe400000000ae */
[----:B------:R-:W-:Y:S02]  /*38000*/  LOP3.LUT R11, R11, 0xffff, RZ, 0xc0, !PT ;  /* 0x0000ffff0b0b7812 */ /* 0x000fe400078ec0ff */
[----:B------:R-:W-:Y:S01]  /*38010*/  LOP3.LUT R172, R172, 0xffff, RZ, 0xc0, !PT ;  /* 0x0000ffffacac7812 */ /* 0x000fe200078ec0ff */
[----:B------:R0:W-:Y:S04]  /*38020*/  STL [R1+0xaf8], R12 ;  /* 0x000af80c01007387 */ /* 0x0001e80000100800 */
[----:B------:R1:W-:Y:S04]  /*38030*/  STL [R1+0xafc], R10 ;  /* 0x000afc0a01007387 */ /* 0x0003e80000100800 */
[----:B------:R-:W2:Y:S01]  /*38040*/  LDL.LU R39, [R1+0x8a0] ;  /* 0x0008a00001277983 */ /* 0x000ea20000300800 */
[----:B0-----:R-:W-:Y:S01]  /*38050*/  VIADD R12, R13, UR5 ;  /* 0x000000050d0c7c36 */ /* 0x001fe20008000000 */
[----:B------:R-:W-:-:S02]  /*38060*/  SHF.R.U32.HI R174, RZ, 0x8, R174 ;  /* 0x00000008ffae7819 */ /* 0x000fc400000116ae */
[----:B------:R-:W3:Y:S01]  /*38070*/  LDL.LU R33, [R1+0xe50] ;  /* 0x000e500001217983 */ /* 0x000ee20000300800 */
[----:B------:R-:W-:Y:S01]  /*38080*/  LOP3.LUT R8, R8, 0xffff, RZ, 0xc0, !PT ;  /* 0x0000ffff08087812 */ /* 0x000fe200078ec0ff */
[----:B------:R-:W-:Y:S01]  /*38090*/  ULDC UR5, c[0x0][0x248] ;  /* 0x0000920000057ab9 */ /* 0x000fe20000000800 */
[----:B-1----:R-:W-:Y:S01]  /*380a0*/  PRMT R10, R11, 0x3340, R172 ;  /* 0x000033400b0a7816 */ /* 0x002fe200000000ac */
[----:B------:R-:W-:Y:S04]  /*380b0*/  STL [R1+0x644], R12 ;  /* 0x0006440c01007387 */ /* 0x000fe80000100800 */
[----:B------:R-:W-:Y:S04]  /*380c0*/  STL [R1+0x794], R10 ;  /* 0x0007940a01007387 */ /* 0x000fe80000100800 */
[----:B------:R-:W3:Y:S01]  /*380d0*/  LDL.LU R31, [R1+0x68c] ;  /* 0x00068c00011f7983 */ /* 0x000ee20000300800 */
[----:B------:R-:W-:Y:S01]  /*380e0*/  LOP3.LUT R174, R174, 0xffff, RZ, 0xc0, !PT ;  /* 0x0000ffffaeae7812 */ /* 0x000fe200078ec0ff */
[----:B------:R-:W-:Y:S01]  /*380f0*/  VIADD R15, R12, UR5 ;  /* 0x000000050c0f7c36 */ /* 0x000fe20008000000 */
[----:B------:R-:W-:-:S02]  /*38100*/  ULDC UR5, c[0x0][0x248] ;  /* 0x0000920000057ab9 */ /* 0x000fc40000000800 */
[----:B------:R-:W-:-:S05]  /*38110*/  PRMT R8, R8, 0x3340, R174 ;  /* 0x0000334008087816 */ /* 0x000fca00000000ae */
[----:B------:R-:W-:Y:S04]  /*38120*/  STL [R1+0x79c], R8 ;  /* 0x00079c0801007387 */ /* 0x000fe80000100800 */
[----:B------:R0:W-:Y:S02]  /*38130*/  STL [R1+0x65c], R15 ;  /* 0x00065c0f01007387 */ /* 0x0001e40000100800 */
[----:B0-----:R-:W-:Y:S01]  /*38140*/  VIADD R15, R15, UR5 ;  /* 0x000000050f0f7c36 */ /* 0x001fe20008000000 */
[----:B------:R-:W-:Y:S01]  /*38150*/  ULDC UR5, c[0x0][0x248] ;  /* 0x0000920000057ab9 */ /* 0x000fe20000000800 */
[----:B----4-:R-:W-:Y:S02]  /*38160*/  LOP3.LUT R12, R43, 0xffff, RZ, 0xc0, !PT ;  /* 0x0000ffff2b0c7812 */ /* 0x010fe400078ec0ff */
[----:B------:R-:W-:-:S02]  /*38170*/  LOP3.LUT R13, R41, 0xffff, RZ, 0xc0, !PT ;  /* 0x0000ffff290d7812 */ /* 0x000fc400078ec0ff */
[----:B------:R-:W-:Y:S02]  /*38180*/  SHF.R.U32.HI R11, RZ, 0x8, R12 ;  /* 0x00000008ff0b7819 */ /* 0x000fe4000001160c */
[--C-:B------:R-:W-:Y:S02]  /*38190*/  PRMT R16, R12, 0x3340, R13.reuse ;  /* 0x000033400c107816 */ /* 0x100fe4000000000d */
[----:B------:R-:W-:Y:S02]  /*381a0*/  LOP3.LUT R10, R37, 0xffff, RZ, 0xc0, !PT ;  /* 0x0000ffff250a7812 */ /* 0x000fe400078ec0ff */
[----:B------:R-:W-:Y:S02]  /*381b0*/  LOP3.LUT R8, R35, 0xffff, RZ, 0xc0, !PT ;  /* 0x0000ffff23087812 */ /* 0x000fe400078ec0ff */
[----:B------:R-:W-:Y:S02]  /*381c0*/  SHF.R.U32.HI R12, RZ, 0x8, R10 ;  /* 0x00000008ff0c7819 */ /* 0x000fe4000001160a */
[----:B------:R-:W-:Y:S01]  /*381d0*/  PRMT R10, R10, 0x3340, R8 ;  /* 0x000033400a0a7816 */ /* 0x000fe20000000008 */
[----:B------:R-:W-:Y:S01]  /*381e0*/  STL [R1+0xaec], R16 ;  /* 0x000aec1001007387 */ /* 0x000fe20000100800 */
[----:B------:R-:W-:-:S03]  /*381f0*/  SHF.R.U32.HI R13, RZ, 0x8, R13 ;  /* 0x00000008ff0d7819 */ /* 0x000fc6000001160d */
[----:B------:R0:W-:Y:S01]  /*38200*/  STL [R1+0xae4], R10 ;  /* 0x000ae40a01007387 */ /* 0x0001e20000100800 */
[----:B------:R-:W-:-:S03]  /*38210*/  SHF.R.U32.HI R8, RZ, 0x8, R8 ;  /* 0x00000008ff087819 */ /* 0x000fc60000011608 */
[----:B------:R-:W4:Y:S01]  /*38220*/  LDL.LU R41, [R1+0xe54] ;  /* 0x000e540001297983 */ /* 0x000f220000300800 */
[----:B------:R-:W-:-:S03]  /*38230*/  LOP3.LUT R11, R11, 0xffff, RZ, 0xc0, !PT ;  /* 0x0000ffff0b0b7812 */ /* 0x000fc600078ec0ff */
[----:B------:R-:W4:Y:S01]  /*38240*/  LDL.LU R37, [R1+0x690] ;  /* 0x0006900001257983 */ /* 0x000f220000300800 */
[----:B------:R-:W-:-:S03]  /*38250*/  LOP3.LUT R13, R13, 0xffff, RZ, 0xc0, !PT ;  /* 0x0000ffff0d0d7812 */ /* 0x000fc600078ec0ff */
[----:B------:R-:W-:Y:S01]  /*38260*/  STL [R1+0x654], R15 ;  /* 0x0006540f01007387 */ /* 0x000fe20000100800 */
[----:B------:R-:W-:-:S03]  /*38270*/  LOP3.LUT R12, R12, 0xffff, RZ, 0xc0, !PT ;  /* 0x0000ffff0c0c7812 */ /* 0x000fc600078ec0ff */
[----:B------:R-:W4:Y:S01]  /*38280*/  LDL.LU R35, [R1+0x8a4] ;  /* 0x0008a40001237983 */ /* 0x000f220000300800 */
[----:B------:R-:W-:Y:S02]  /*38290*/  LOP3.LUT R8, R8, 0xffff, RZ, 0xc0, !PT ;  /* 0x0000ffff08087812 */ /* 0x000fe400078ec0ff */
[----:B0-----:R-:W-:Y:S02]  /*382a0*/  PRMT R10, R11, 0x3340, R13 ;  /* 0x000033400b0a7816 */ /* 0x001fe4000000000d */
        /* <DEDUP_REMOVED lines=30> */
[----:B------:R-:W-:Y:S01]  /*38490*/  PRMT R8, R8, 0x3340, R9 ;  /* 0x0000334008087816 */ /* 0x000fe20000000009 */
[----:B0-----:R-:W-:Y:S01]  /*384a0*/  VIADD R13, R13, UR5 ;  /* 0x000000050d0d7c36 */ /* 0x001fe20008000000 */
[----:B------:R-:W-:-:S03]  /*384b0*/  ULDC UR5, c[0x0][0x248] ;  /* 0x0000920000057ab9 */ /* 0x000fc60000000800 */
[----:B------:R0:W-:Y:S04]  /*384c0*/  STL [R1+0x76c], R8 ;  /* 0x00076c0801007387 */ /* 0x0001e80000100800 */
[----:B------:R1:W-:Y:S01]  /*384d0*/  STL [R1+0x670], R13 ;  /* 0x0006700d01007387 */ /* 0x0003e20000100800 */
[----:B0-----:R-:W-:-:S03]  /*384e0*/  LOP3.LUT R8, R233, 0xffff, RZ, 0xc0, !PT ;  /* 0x0000ffffe9087812 */ /* 0x001fc600078ec0ff */
[----:B------:R-:W3:Y:S01]  /*384f0*/  LDL.LU R233, [R1+0x145c] ;  /* 0x00145c0001e97983 */ /* 0x000ee20000300800 */
[----:B----4-:R-:W-:Y:S02]  /*38500*/  LOP3.LUT R11, R41, 0xffff, RZ, 0xc0, !PT ;  /* 0x0000ffff290b7812 */ /* 0x010fe400078ec0ff */
[----:B------:R-:W-:Y:S02]  /*38510*/  LOP3.LUT R12, R37, 0xffff, RZ, 0xc0, !PT ;  /* 0x0000ffff250c7812 */ /* 0x000fe400078ec0ff */
[----:B------:R-:W-:Y:S02]  /*38520*/  SHF.R.U32.HI R10, RZ, 0x8, R11 ;  /* 0x00000008ff0a7819 */ /* 0x000fe4000001160b */
[--C-:B------:R-:W-:Y:S02]  /*38530*/  PRMT R15, R11, 0x3340, R12.reuse ;  /* 0x000033400b0f7816 */ /* 0x100fe4000000000c */
[----:B------:R-:W-:Y:S02]  /*38540*/  LOP3.LUT R9, R35, 0xffff, RZ, 0xc0, !PT ;  /* 0x0000ffff23097812 */ /* 0x000fe400078ec0ff */
[----:B------:R-:W-:-:S02]  /*38550*/  SHF.R.U32.HI R12, RZ, 0x8, R12 ;  /* 0x00000008ff0c7819 */ /* 0x000fc4000001160c */
[----:B------:R-:W-:Y:S02]  /*38560*/  SHF.R.U32.HI R11, RZ, 0x8, R9 ;  /* 0x00000008ff0b7819 */ /* 0x000fe40000011609 */
[--C-:B------:R-:W-:Y:S02]  /*38570*/  PRMT R9, R9, 0x3340, R8.reuse ;  /* 0x0000334009097816 */ /* 0x100fe40000000008 */
[----:B------:R-:W-:Y:S02]  /*38580*/  LOP3.LUT R10, R10, 0xffff, RZ, 0xc0, !PT ;  /* 0x0000ffff0a0a7812 */ /* 0x000fe400078ec0ff */
[----:B------:R-:W-:Y:S01]  /*38590*/  LOP3.LUT R12, R12, 0xffff, RZ, 0xc0, !PT ;  /* 0x0000ffff0c0c7812 */ /* 0x000fe200078ec0ff */
[----:B------:R-:W-:Y:S01]  /*385a0*/  STL [R1+0xac0], R15 ;  /* 0x000ac00f01007387 */ /* 0x000fe20000100800 */
[----:B-1----:R-:W-:Y:S01]  /*385b0*/  VIADD R13, R13, UR5 ;  /* 0x000000050d0d7c36 */ /* 0x002fe20008000000 */
[----:B------:R-:W-:Y:S01]  /*385c0*/  SHF.R.U32.HI R8, RZ, 0x8, R8 ;  /* 0x00000008ff087819 */ /* 0x000fe20000011608 */
[----:B------:R-:W-:Y:S01]  /*385d0*/  ULDC UR5, c[0x0][0x248] ;  /* 0x0000920000057ab9 */ /* 0x000fe20000000800 */
[----:B------:R0:W-:Y:S04]  /*385e0*/  STL [R1+0xabc], R9 ;  /* 0x000abc0901007387 */ /* 0x0001e80000100800 */
[----:B------:R-:W4:Y:S04]  /*385f0*/  LDL.LU R43, [R1+0xe5c] ;  /* 0x000e5c00012b7983 */ /* 0x000f280000300800 */
[----:B------:R-:W4:Y:S01]  /*38600*/  LDL.LU R37, [R1+0x698] ;  /* 0x0006980001257983 */ /* 0x000f220000300800 */
[----:B0-----:R-:W-:-:S05]  /*38610*/  PRMT R9, R10, 0x3340, R12 ;  /* 0x000033400a097816 */ /* 0x001fca000000000c */
[----:B------:R-:W-:Y:S04]  /*38620*/  STL [R1+0x760], R9 ;  /* 0x0007600901007387 */ /* 0x000fe80000100800 */
[----:B------:R0:W-:Y:S01]  /*38630*/  STL [R1+0x668], R13 ;  /* 0x0006680d01007387 */ /* 0x0001e20000100800 */
[----:B------:R-:W-:-:S03]  /*38640*/  LOP3.LUT R11, R11, 0xffff, RZ, 0xc0, !PT ;  /* 0x0000ffff0b0b7812 */ /* 0x000fc600078ec0ff */
[----:B------:R-:W4:Y:S01]  /*38650*/  LDL.LU R35, [R1+0x8ac] ;  /* 0x0008ac0001237983 */ /* 0x000f220000300800 */
[----:B------:R-:W-:-:S04]  /*38660*/  LOP3.LUT R8, R8, 0xffff, RZ, 0xc0, !PT ;  /* 0x0000ffff08087812 */ /* 0x000fc800078ec0ff */
[----:B------:R-:W-:Y:S02]  /*38670*/  PRMT R8, R11, 0x3340, R8 ;  /* 0x000033400b087816 */ /* 0x000fe40000000008 */
[----:B------:R-:W-:-:S03]  /*38680*/  LOP3.LUT R12, R0, 0xffff, RZ, 0xc0, !PT ;  /* 0x0000ffff000c7812 */ /* 0x000fc600078ec0ff */
[----:B------:R-:W-:Y:S01]  /*38690*/  STL [R1+0x75c], R8 ;  /* 0x00075c0801007387 */ /* 0x000fe20000100800 */
[----:B0-----:R-:W-:Y:S01]  /*386a0*/  VIADD R13, R13, UR5 ;  /* 0x000000050d0d7c36 */ /* 0x001fe20008000000 */
[----:B------:R-:W-:Y:S02]  /*386b0*/  ULDC UR5, c[0x0][0x248] ;  /* 0x0000920000057ab9 */ /* 0x000fe40000000800 */
[----:B------:R-:W4:Y:S04]  /*386c0*/  LDL.LU R0, [R1+0x1458] ;  /* 0x0014580001007983 */ /* 0x000f280000300800 */
[----:B------:R0:W-:Y:S02]  /*386d0*/  STL [R1+0x678], R13 ;  /* 0x0006780d01007387 */ /* 0x0001e40000100800 */
[----:B0-----:R-:W-:Y:S01]  /*386e0*/  VIADD R13, R13, UR5 ;  /* 0x000000050d0d7c36 */ /* 0x001fe20008000000 */
[----:B------:R-:W-:Y:S01]  /*386f0*/  ULDC UR5, c[0x0][0x248] ;  /* 0x0000920000057ab9 */ /* 0x000fe20000000800 */
[----:B--2---:R-:W-:-:S02]  /*38700*/  LOP3.LUT R11, R39, 0xffff, RZ, 0xc0, !PT ;  /* 0x0000ffff270b7812 */ /* 0x004fc400078ec0ff */
[----:B---3--:R-:W-:Y:S02]  /*38710*/  LOP3.LUT R9, R33, 0xffff, RZ, 0xc0, !PT ;  /* 0x0000ffff21097812 */ /* 0x008fe400078ec0ff */
[--C-:B------:R-:W-:Y:S02]  /*38720*/  PRMT R15, R11, 0x3340, R12.reuse ;  /* 0x000033400b0f7816 */ /* 0x100fe4000000000c */
[----:B------:R-:W-:Y:S02]  /*38730*/  SHF.R.U32.HI R10, RZ, 0x8, R11 ;  /* 0x00000008ff0a7819 */ /* 0x000fe4000001160b */
[----:B------:R-:W-:Y:S02]  /*38740*/  SHF.R.U32.HI R12, RZ, 0x8, R12 ;  /* 0x00000008ff0c7819 */ /* 0x000fe4000001160c */
[----:B------:R-:W-:Y:S02]  /*38750*/  SHF.R.U32.HI R11, RZ, 0x8, R9 ;  /* 0x00000008ff0b7819 */ /* 0x000fe40000011609 */
[----:B------:R-:W-:-:S02]  /*38760*/  LOP3.LUT R8, R31, 0xffff, RZ, 0xc0, !PT ;  /* 0x0000ffff1f087812 */ /* 0x000fc400078ec0ff */
        /* <DEDUP_REMOVED lines=9> */
[----:B------:R-:W3:Y:S04]  /*38800*/  LDL.LU R33, [R1+0xe60] ;  /* 0x000e600001217983 */ /* 0x000ee80000300800 */
[----:B------:R-:W-:Y:S04]  /*38810*/  STL [R1+0x754], R9 ;  /* 0x0007540901007387 */ /* 0x000fe80000100800 */
[----:B------:R-:W3:Y:S01]  /*38820*/  LDL.LU R31, [R1+0x69c] ;  /* 0x00069c00011f7983 */ /* 0x000ee20000300800 */
[----:B------:R-:W-:-:S02]  /*38830*/  SHF.R.U32.HI R8, RZ, 0x8, R8 ;  /* 0x00000008ff087819 */ /* 0x000fc40000011608 */
[----:B------:R-:W-:Y:S02]  /*38840*/  LOP3.LUT R11, R11, 0xffff, RZ, 0xc0, !PT ;  /* 0x0000ffff0b0b7812 */ /* 0x000fe400078ec0ff */
        /* <DEDUP_REMOVED lines=11> */
[----:B------:R-:W-:Y:S02]  /*38900*/  PRMT R15, R11, 0x3340, R12 ;  /* 0x000033400b0f7816 */ /* 0x000fe4000000000c */
[----:B------:R-:W-:-:S04]  /*38910*/  LOP3.LUT R9, R35, 0xffff, RZ, 0xc0, !PT ;  /* 0x0000ffff23097812 */ /* 0x000fc800078ec0ff */
[----:B------:R-:W-:Y:S02]  /*38920*/  SHF.R.U32.HI R11, RZ, 0x8, R9 ;  /* 0x00000008ff0b7819 */ /* 0x000fe40000011609 */
[----:B------:R-:W-:Y:S01]  /*38930*/  PRMT R9, R9, 0x3340, R8 ;  /* 0x0000334009097816 */ /* 0x000fe20000000008 */
[----:B------:R-:W-:Y:S04]  /*38940*/  STL [R1+0xaa8], R15 ;  /* 0x000aa80f01007387 */ /* 0x000fe80000100800 */
[----:B------:R0:W-:Y:S01]  /*38950*/  STL [R1+0xaa4], R9 ;  /* 0x000aa40901007387 */ /* 0x0001e20000100800 */
[----:B------:R-:W-:-:S03]  /*38960*/  SHF.R.U32.HI R12, RZ, 0x8, R12 ;  /* 0x00000008ff0c7819 */ /* 0x000fc6000001160c */
[----:B------:R-:W4:Y:S01]  /*38970*/  LDL.LU R37, [R1+0xb28] ;  /* 0x000b280001257983 */ /* 0x000f220000300800 */
[----:B------:R-:W-:-:S03]  /*38980*/  SHF.R.U32.HI R8, RZ, 0x8, R8 ;  /* 0x00000008ff087819 */ /* 0x000fc60000011608 */
[----:B------:R-:W4:Y:S01]  /*38990*/  LDL.LU R35, [R1+0xac4] ;  /* 0x000ac40001237983 */ /* 0x000f220000300800 */
[----:B------:R-:W-:Y:S02]  /*389a0*/  LOP3.LUT R10, R10, 0xffff, RZ, 0xc0, !PT ;  /* 0x0000ffff0a0a7812 */ /* 0x000fe400078ec0ff */
[----:B------:R-:W-:Y:S02]  /*389b0*/  LOP3.LUT R12, R12, 0xffff, RZ, 0xc0, !PT ;  /* 0x0000ffff0c0c7812 */ /* 0x000fe400078ec0ff */
[----:B------:R-:W-:Y:S02]  /*389c0*/  LOP3.LUT R11, R11, 0xffff, RZ, 0xc0, !PT ;  /* 0x0000ffff0b0b7812 */ /* 0x000fe400078ec0ff */
[----:B------:R-:W-:Y:S01]  /*389d0*/  LOP3.LUT R8, R8, 0xffff, RZ, 0xc0, !PT ;  /* 0x0000ffff08087812 */ /* 0x000fe200078ec0ff */
[----:B-1----:R-:W-:Y:S01]  /*389e0*/  VIADD R13, R13, UR5 ;  /* 0x000000050d0d7c36 */ /* 0x002fe20008000000 */
[----:B0-----:R-:W-:Y:S01]  /*389f0*/  PRMT R9, R10, 0x3340, R12 ;  /* 0x000033400a097816 */ /* 0x001fe2000000000c */
[----:B------:R-:W-:Y:S01]  /*38a00*/  ULDC UR5, c[0x0][0x248] ;  /* 0x0000920000057ab9 */ /* 0x000fe20000000800 */
[----:B------:R-:W-:-:S02]  /*38a10*/  PRMT R8, R11, 0x3340, R8 ;  /* 0x000033400b087816 */ /* 0x000fc40000000008 */
[----:B------:R0:W-:Y:S04]  /*38a20*/  STL [R1+0x67c], R13 ;  /* 0x00067c0d01007387 */ /* 0x0001e80000100800 */
[----:B------:R-:W-:Y:S04]  /*38a30*/  STL [R1+0x744], R9 ;  /* 0x0007440901007387 */ /* 0x000fe80000100800 */
[----:B------:R-:W-:Y:S01]  /*38a40*/  STL [R1+0x73c], R8 ;  /* 0x00073c0801007387 */ /* 0x000fe20000100800 */
[----:B0-----:R-:W-:Y:S01]  /*38a50*/  VIADD R13, R13, UR5 ;  /* 0x000000050d0d7c36 */ /* 0x001fe20008000000 */
[----:B------:R-:W-:-:S04]  /*38a60*/  ULDC UR5, c[0x0][0x248] ;  /* 0x0000920000057ab9 */ /* 0x000fc80000000800 */
[----:B------:R0:W-:Y:S02]  /*38a70*/  STL [R1+0x68c], R13 ;  /* 0x00068c0d01007387 */ /* 0x0001e40000100800 */
[----:B0-----:R-:W-:Y:S01]  /*38a80*/  VIADD R13, R13, UR5 ;  /* 0x000000050d0d7c36 */ /* 0x001fe20008000000 */
[----:B------:R-:W-:Y:S01]  /*38a90*/  ULDC UR5, c[0x0][0x248] ;  /* 0x0000920000057ab9 */ /* 0x000fe20000000800 */
[----:B--2---:R-:W-:Y:S02]  /*38aa0*/  LOP3.LUT R11, R41, 0xffff, RZ, 0xc0, !PT ;  /* 0x0000ffff290b7812 */ /* 0x004fe400078ec0ff */
[----:B---3--:R-:W-:Y:S02]  /*38ab0*/  LOP3.LUT R12, R39, 0xffff, RZ, 0xc0, !PT ;  /* 0x0000ffff270c7812 */ /* 0x008fe400078ec0ff */
[----:B------:R-:W-:Y:S02]  /*38ac0*/  SHF.R.U32.HI R10, RZ, 0x8, R11 ;  /* 0x00000008ff0a7819 */ /* 0x000fe4000001160b */
[----:B------:R-:W-:-:S02]  /*38ad0*/  PRMT R15, R11, 0x3340, R12 ;  /* 0x000033400b0f7816 */ /* 0x000fc4000000000c */
[----:B------:R-:W-:Y:S02]  /*38ae0*/  LOP3.LUT R9, R33, 0xffff, RZ, 0xc0, !PT ;  /* 0x0000ffff21097812 */ /* 0x000fe400078ec0ff */
[----:B------:R-:W-:Y:S02]  /*38af0*/  SHF.R.U32.HI R12, RZ, 0x8, R12 ;  /* 0x00000008ff0c7819 */ /* 0x000fe4000001160c */
[----:B------:R-:W-:Y:S02]  /*38b00*/  SHF.R.U32.HI R11, RZ, 0x8, R9 ;  /* 0x00000008ff0b7819 */ /* 0x000fe40000011609 */
[----:B------:R-:W-:Y:S02]  /*38b10*/  LOP3.LUT R8, R31, 0xffff, RZ, 0xc0, !PT ;  /* 0x0000ffff1f087812 */ /* 0x000fe400078ec0ff */
[----:B------:R-:W-:Y:S02]  /*38b20*/  LOP3.LUT R10, R10, 0xffff, RZ, 0xc0, !PT ;  /* 0x0000ffff0a0a7812 */ /* 0x000fe400078ec0ff */
[----:B------:R-:W-:-:S02]  /*38b30*/  PRMT R9, R9, 0x3340, R8 ;  /* 0x0000334009097816 */ /* 0x000fc40000000008 */
[----:B------:R-:W-:Y:S01]  /*38b40*/  LOP3.LUT R12, R12, 0xffff, RZ, 0xc0, !PT ;  /* 0x0000ffff0c0c7812 */ /* 0x000fe200078ec0ff */
[----:B------:R-:W-:Y:S04]  /*38b50*/  STL [R1+0xa88], R15 ;  /* 0x000a880f01007387 */ /* 0x000fe80000100800 */
[----:B------:R0:W-:Y:S04]  /*38b60*/  STL [R1+0xa84], R9 ;  /* 0x000a840901007387 */ /* 0x0001e80000100800 */
[----:B------:R-:W2:Y:S04]  /*38b70*/  LDL.LU R43, [R1+0xe6c] ;  /* 0x000e6c00012b7983 */ /* 0x000ea80000300800 */
[----:B------:R-:W3:Y:S01]  /*38b80*/  LDL.LU R41, [R1+0x6a8] ;  /* 0x0006a80001297983 */ /* 0x000ee20000300800 */
[----:B0-----:R-:W-:-:S05]  /*38b90*/  PRMT R9, R10, 0x3340, R12 ;  /* 0x000033400a097816 */ /* 0x001fca000000000c */
[----:B------:R-:W-:Y:S04]  /*38ba0*/  STL [R1+0x730], R9 ;  /* 0x0007300901007387 */ /* 0x000fe80000100800 */
[----:B------:R0:W-:Y:S04]  /*38bb0*/  STL [R1+0x688], R13 ;  /* 0x0006880d01007387 */ /* 0x0001e80000100800 */
[----:B------:R-:W3:Y:S04]  /*38bc0*/  LDL.LU R33, [R1+0xe68] ;  /* 0x000e680001217983 */ /* 0x000ee80000300800 */
[----:B------:R-:W3:Y:S01]  /*38bd0*/  LDL.LU R31, [R1+0x6a4] ;  /* 0x0006a400011f7983 */ /* 0x000ee20000300800 */
[----:B------:R-:W-:-:S02]  /*38be0*/  SHF.R.U32.HI R8, RZ, 0x8, R8 ;  /* 0x00000008ff087819 */ /* 0x000fc40000011608 */
[----:B------:R-:W-:Y:S02]  /*38bf0*/  LOP3.LUT R11, R11, 0xffff, RZ, 0xc0, !PT ;  /* 0x0000ffff0b0b7812 */ /* 0x000fe400078ec0ff */
[----:B------:R-:W-:-:S04]  /*38c00*/  LOP3.LUT R8, R8, 0xffff, RZ, 0xc0, !PT ;  /* 0x0000ffff08087812 */ /* 0x000fc800078ec0ff */
[----:B------:R-:W-:Y:S02]  /*38c10*/  PRMT R8, R11, 0x3340, R8 ;  /* 0x000033400b087816 */ /* 0x000fe40000000008 */
[----:B------:R-:W-:Y:S01]  /*38c20*/  LOP3.LUT R12, R233, 0xffff, RZ, 0xc0, !PT ;  /* 0x0000ffffe90c7812 */ /* 0x000fe200078ec0ff */
[----:B0-----:R-:W-:Y:S01]  /*38c30*/  VIADD R13, R13, UR5 ;  /* 0x000000050d0d7c36 */ /* 0x001fe20008000000 */
[----:B------:R-:W-:Y:S01]  /*38c40*/  ULDC UR5, c[0x0][0x248] ;  /* 0x0000920000057ab9 */ /* 0x000fe20000000800 */
[----:B------:R0:W-:Y:S04]  /*38c50*/  STL [R1+0x72c], R8 ;  /* 0x00072c0801007387 */ /* 0x0001e80000100800 */
[----:B------:R-:W3:Y:S01]  /*38c60*/  LDL.LU R233, [R1+0x1450] ;  /* 0x0014500001e97983 */ /* 0x000ee20000300800 */
[----:B0-----:R-:W-:-:S02]  /*38c70*/  LOP3.LUT R8, R2, 0xffff, RZ, 0xc0, !PT ;  /* 0x0000ffff02087812 */ /* 0x001fc400078ec0ff */
[----:B----4-:R-:W-:Y:S02]  /*38c80*/  LOP3.LUT R11, R37, 0xffff, RZ, 0xc0, !PT ;  /* 0x0000ffff250b7812 */ /* 0x010fe400078ec0ff */
[----:B------:R-:W-:Y:S02]  /*38c90*/  LOP3.LUT R9, R35, 0xffff, RZ, 0xc0, !PT ;  /* 0x0000ffff23097812 */ /* 0x000fe400078ec0ff */
[--C-:B------:R-:W-:Y:S02]  /*38ca0*/  PRMT R15, R11, 0x3340, R12.reuse ;  /* 0x000033400b0f7816 */ /* 0x100fe4000000000c */
[----:B------:R-:W-:Y:S02]  /*38cb0*/  SHF.R.U32.HI R10, RZ, 0x8, R11 ;  /* 0x00000008ff0a7819 */ /* 0x000fe4000001160b */
[----:B------:R-:W-:Y:S02]  /*38cc0*/  SHF.R.U32.HI R12, RZ, 0x8, R12 ;  /* 0x00000008ff0c7819 */ /* 0x000fe4000001160c */
[----:B------:R-:W-:-:S02]  /*38cd0*/  SHF.R.U32.HI R11, RZ, 0x8, R9 ;  /* 0x00000008ff0b7819 */ /* 0x000fc40000011609 */
[--C-:B------:R-:W-:Y:S01]  /*38ce0*/  PRMT R9, R9, 0x3340, R8.reuse ;  /* 0x0000334009097816 */ /* 0x100fe20000000008 */
[----:B------:R0:W-:Y:S01]  /*38cf0*/  STL [R1+0x694], R13 ;  /* 0x0006940d01007387 */ /* 0x0001e20000100800 */
[----:B------:R-:W-:Y:S02]  /*38d00*/  LOP3.LUT R10, R10, 0xffff, RZ, 0xc0, !PT ;  /* 0x0000ffff0a0a7812 */ /* 0x000fe400078ec0ff */
[----:B------:R-:W-:Y:S01]  /*38d10*/  LOP3.LUT R12, R12, 0xffff, RZ, 0xc0, !PT ;  /* 0x0000ffff0c0c7812 */ /* 0x000fe200078ec0ff */
[----:B------:R-:W4:Y:S04]  /*38d20*/  LDL.LU R2, [R1+0x144c] ;  /* 0x00144c0001027983 */ /* 0x000f280000300800 */
[----:B------:R-:W-:Y:S01]  /*38d30*/  STL [R1+0xa78], R15 ;  /* 0x000a780f01007387 */ /* 0x000fe20000100800 */
[----:B0-----:R-:W-:Y:S01]  /*38d40*/  VIADD R13, R13, UR5 ;  /* 0x000000050d0d7c36 */ /* 0x001fe20008000000 */
[----:B------:R-:W-:-:S02]  /*38d50*/  SHF.R.U32.HI R8, RZ, 0x8, R8 ;  /* 0x00000008ff087819 */ /* 0x000fc40000011608 */
[----:B------:R0:W-:Y:S01]  /*38d60*/  STL [R1+0xa7c], R9 ;  /* 0x000a7c0901007387 */ /* 0x0001e20000100800 */
[----:B------:R-:W-:Y:S01]  /*38d70*/  LOP3.LUT R11, R11, 0xffff, RZ, 0xc0, !PT ;  /* 0x0000ffff0b0b7812 */ /* 0x000fe200078ec0ff */
[----:B------:R-:W-:Y:S02]  /*38d80*/  ULDC UR5, c[0x0][0x248] ;  /* 0x0000920000057ab9 */ /* 0x000fe40000000800 */
[----:B------:R-:W4:Y:S04]  /*38d90*/  LDL.LU R39, [R1+0xb48] ;  /* 0x000b480001277983 */ /* 0x000f280000300800 */
[----:B------:R-:W4:Y:S01]  /*38da0*/  LDL.LU R37, [R1+0xe70] ;  /* 0x000e700001257983 */ /* 0x000f220000300800 */
[----:B0-----:R-:W-:-:S03]  /*38db0*/  PRMT R9, R10, 0x3340, R12 ;  /* 0x000033400a097816 */ /* 0x001fc6000000000c */
[----:B------:R0:W-:Y:S04]  /*38dc0*/  STL [R1+0x690], R13 ;  /* 0x0006900d01007387 */ /* 0x0001e80000100800 */
[----:B------:R-:W-:Y:S04]  /*38dd0*/  STL [R1+0x720], R9 ;  /* 0x0007200901007387 */ /* 0x000fe80000100800 */
[----:B------:R-:W4:Y:S01]  /*38de0*/  LDL.LU R35, [R1+0x6ac] ;  /* 0x0006ac0001237983 */ /* 0x000f220000300800 */
[----:B------:R-:W-:-:S04]  /*38df0*/  LOP3.LUT R8, R8, 0xffff, RZ, 0xc0, !PT ;  /* 0x0000ffff08087812 */ /* 0x000fc800078ec0ff */
[----:B------:R-:W-:Y:S01]  /*38e00*/  PRMT R8, R11, 0x3340, R8 ;  /* 0x000033400b087816 */ /* 0x000fe20000000008 */
[----:B0-----:R-:W-:Y:S01]  /*38e10*/  VIADD R13, R13, UR5 ;  /* 0x000000050d0d7c36 */ /* 0x001fe20008000000 */
[----:B------:R-:W-:-:S03]  /*38e20*/  ULDC UR5, c[0x0][0x248] ;  /* 0x0000920000057ab9 */ /* 0x000fc60000000800 */
[----:B------:R-:W-:Y:S04]  /*38e30*/  STL [R1+0x724], R8 ;  /* 0x0007240801007387 */ /* 0x000fe80000100800 */
[----:B------:R0:W-:Y:S02]  /*38e40*/  STL [R1+0x6a0], R13 ;  /* 0x0006a00d01007387 */ /* 0x0001e40000100800 */
[----:B0-----:R-:W-:Y:S01]  /*38e50*/  VIADD R13, R13, UR5 ;  /* 0x000000050d0d7c36 */ /* 0x001fe20008000000 */
[----:B------:R-:W-:Y:S01]  /*38e60*/  ULDC UR5, c[0x0][0x248] ;  /* 0x0000920000057ab9 */ /* 0x000fe20000000800 */
[----:B--2---:R-:W-:Y:S02]  /*38e70*/  LOP3.LUT R11, R43, 0xffff, RZ, 0xc0, !PT ;  /* 0x0000ffff2b0b7812 */ /* 0x004fe400078ec0ff */
[----:B---3--:R-:W-:-:S02]  /*38e80*/  LOP3.LUT R12, R41, 0xffff, RZ, 0xc0, !PT ;  /* 0x0000ffff290c7812 */ /* 0x008fc400078ec0ff */
[----:B------:R-:W-:Y:S02]  /*38e90*/  SHF.R.U32.HI R10, RZ, 0x8, R11 ;  /* 0x00000008ff0a7819 */ /* 0x000fe4000001160b */
[----:B------:R-:W-:Y:S02]  /*38ea0*/  PRMT R15, R11, 0x3340, R12 ;  /* 0x000033400b0f7816 */ /* 0x000fe4000000000c */
[----:B------:R-:W-:Y:S02]  /*38eb0*/  LOP3.LUT R9, R33, 0xffff, RZ, 0xc0, !PT ;  /* 0x0000ffff21097812 */ /* 0x000fe400078ec0ff */
[----:B------:R-:W-:Y:S02]  /*38ec0*/  LOP3.LUT R8, R31, 0xffff, RZ, 0xc0, !PT ;  /* 0x0000ffff1f087812 */ /* 0x000fe400078ec0ff */
[----:B------:R-:W-:Y:S02]  /*38ed0*/  SHF.R.U32.HI R11, RZ, 0x8, R9 ;  /* 0x00000008ff0b7819 */ /* 0x000fe40000011609 */
[----:B------:R-:W-:Y:S01]  /*38ee0*/  PRMT R9, R9, 0x3340, R8 ;  /* 0x0000334009097816 */ /* 0x000fe20000000008 */
[----:B------:R-:W-:Y:S04]  /*38ef0*/  STL [R1+0xa70], R15 ;  /* 0x000a700f01007387 */ /* 0x000fe80000100800 */
[----:B------:R0:W-:Y:S04]  /*38f00*/  STL [R1+0xa6c], R9 ;  /* 0x000a6c0901007387 */ /* 0x0001e80000100800 */
        /* <DEDUP_REMOVED lines=8> */
[----:B------:R-:W-:Y:S02]  /*38f90*/  LOP3.LUT R11, R11, 0xffff, RZ, 0xc0, !PT ;  /* 0x0000ffff0b0b7812 */ /* 0x000fe400078ec0ff */
[----:B------:R-:W-:Y:S02]  /*38fa0*/  LOP3.LUT R8, R8, 0xffff, RZ, 0xc0, !PT ;  /* 0x0000ffff08087812 */ /* 0x000fe400078ec0ff */
[----:B0-----:R-:W-:-:S02]  /*38fb0*/  PRMT R9, R10, 0x3340, R12 ;  /* 0x000033400a097816 */ /* 0x001fc4000000000c */
[----:B------:R-:W-:Y:S02]  /*38fc0*/  PRMT R8, R11, 0x3340, R8 ;  /* 0x000033400b087816 */ /* 0x000fe40000000008 */
[----:B------:R-:W-:Y:S01]  /*38fd0*/  LOP3.LUT R12, R3, 0xffff, RZ, 0xc0, !PT ;  /* 0x0000ffff030c7812 */ /* 0x000fe200078ec0ff */
[----:B------:R0:W-:Y:S01]  /*38fe0*/  STL [R1+0x710], R9 ;  /* 0x0007100901007387 */ /* 0x0001e20000100800 */
[----:B-1----:R-:W-:Y:S01]  /*38ff0*/  VIADD R13, R13, UR5 ;  /* 0x000000050d0d7c36 */ /* 0x002fe20008000000 */
[----:B------:R-:W-:Y:S02]  /*39000*/  ULDC UR5, c[0x0][0x248] ;  /* 0x0000920000057ab9 */ /* 0x000fe40000000800 */
[----:B------:R1:W-:Y:S04]  /*39010*/  STL [R1+0x70c], R8 ;  /* 0x00070c0801007387 */ /* 0x0003e80000100800 */
[----:B------:R-:W3:Y:S01]  /*39020*/  LDL.LU R3, [R1+0x1448] ;  /* 0x0014480001037983 */ /* 0x000ee20000300800 */
[----:B----4-:R-:W-:-:S02]  /*39030*/  LOP3.LUT R11, R39, 0xffff, RZ, 0xc0, !PT ;  /* 0x0000ffff270b7812 */ /* 0x010fc400078ec0ff */
[----:B0-----:R-:W-:Y:S02]  /*39040*/  LOP3.LUT R9, R37, 0xffff, RZ, 0xc0, !PT ;  /* 0x0000ffff25097812 */ /* 0x001fe400078ec0ff */
[--C-:B------:R-:W-:Y:S02]  /*39050*/  PRMT R15, R11, 0x3340, R12.reuse ;  /* 0x000033400b0f7816 */ /* 0x100fe4000000000c */
[----:B------:R-:W-:Y:S02]  /*39060*/  SHF.R.U32.HI R10, RZ, 0x8, R11 ;  /* 0x00000008ff0a7819 */ /* 0x000fe4000001160b */
[----:B------:R-:W-:Y:S02]  /*39070*/  SHF.R.U32.HI R12, RZ, 0x8, R12 ;  /* 0x00000008ff0c7819 */ /* 0x000fe4000001160c */
[----:B------:R-:W-:Y:S02]  /*39080*/  SHF.R.U32.HI R11, RZ, 0x8, R9 ;  /* 0x00000008ff0b7819 */ /* 0x000fe40000011609 */
[----:B-1----:R-:W-:Y:S01]  /*39090*/  LOP3.LUT R8, R35, 0xffff, RZ, 0xc0, !PT ;  /* 0x0000ffff23087812 */ /* 0x002fe200078ec0ff */
[----:B------:R0:W-:Y:S01]  /*390a0*/  STL [R1+0x6a4], R13 ;  /* 0x0006a40d01007387 */ /* 0x0001e20000100800 */
[----:B------:R-:W-:-:S02]  /*390b0*/  LOP3.LUT R10, R10, 0xffff, RZ, 0xc0, !PT ;  /* 0x0000ffff0a0a7812 */ /* 0x000fc400078ec0ff */
[--C-:B------:R-:W-:Y:S02]  /*390c0*/  PRMT R9, R9, 0x3340, R8.reuse ;  /* 0x0000334009097816 */ /* 0x100fe40000000008 */
[----:B------:R-:W-:Y:S01]  /*390d0*/  LOP3.LUT R12, R12, 0xffff, RZ, 0xc0, !PT ;  /* 0x0000ffff0c0c7812 */ /* 0x000fe200078ec0ff */
[----:B------:R-:W-:Y:S04]  /*390e0*/  STL [R1+0xa64], R15 ;  /* 0x000a640f01007387 */ /* 0x000fe80000100800 */
[----:B------:R1:W-:Y:S01]  /*390f0*/  STL [R1+0xa40], R9 ;  /* 0x000a400901007387 */ /* 0x0003e20000100800 */
[----:B0-----:R-:W-:Y:S01]  /*39100*/  VIADD R13, R13, UR5 ;  /* 0x000000050d0d7c36 */ /* 0x001fe20008000000 */
[----:B------:R-:W-:Y:S01]  /*39110*/  SHF.R.U32.HI R8, RZ, 0x8, R8 ;  /* 0x00000008ff087819 */ /* 0x000fe20000011608 */
[----:B------:R-:W-:Y:S01]  /*39120*/  ULDC UR5, c[0x0][0x248] ;  /* 0x0000920000057ab9 */ /* 0x000fe20000000800 */
[----:B------:R-:W4:Y:S04]  /*39130*/  LDL.LU R39, [R1+0xb5c] ;  /* 0x000b5c0001277983 */ /* 0x000f280000300800 */
[----:B------:R-:W4:Y:S01]  /*39140*/  LDL.LU R37, [R1+0xe78] ;  /* 0x000e780001257983 */ /* 0x000f220000300800 */
[----:B-1----:R-:W-:-:S03]  /*39150*/  PRMT R9, R10, 0x3340, R12 ;  /* 0x000033400a097816 */ /* 0x002fc6000000000c */
[----:B------:R0:W-:Y:S04]  /*39160*/  STL [R1+0x69c], R13 ;  /* 0x00069c0d01007387 */ /* 0x0001e80000100800 */
[----:B------:R-:W-:Y:S04]  /*39170*/  STL [R1+0x6f8], R9 ;  /* 0x0006f80901007387 */ /* 0x000fe80000100800 */
[----:B------:R-:W4:Y:S01]  /*39180*/  LDL.LU R35, [R1+0x6b4] ;  /* 0x0006b40001237983 */ /* 0x000f220000300800 */
        /* <DEDUP_REMOVED lines=8> */
[----:B------:R-:W4:Y:S01]  /*39210*/  LDL.LU R2, [R1+0x1444] ;  /* 0x0014440001027983 */ /* 0x000f220000300800 */
[----:B-1----:R-:W-:Y:S01]  /*39220*/  VIADD R13, R13, UR5 ;  /* 0x000000050d0d7c36 */ /* 0x002fe20008000000 */
[----:B------:R-:W-:Y:S01]  /*39230*/  ULDC UR5, c[0x0][0x248] ;  /* 0x0000920000057ab9 */ /* 0x000fe20000000800 */
[----:B--2---:R-:W-:Y:S02]  /*39240*/  LOP3.LUT R11, R41, 0xffff, RZ, 0xc0, !PT ;  /* 0x0000ffff290b7812 */ /* 0x004fe400078ec0ff */
[----:B---3--:R-:W-:Y:S02]  /*39250*/  LOP3.LUT R12, R33, 0xffff, RZ, 0xc0, !PT ;  /* 0x0000ffff210c7812 */ /* 0x008fe400078ec0ff */
[----:B------:R-:W-:Y:S02]  /*39260*/  SHF.R.U32.HI R10, RZ, 0x8, R11 ;  /* 0x00000008ff0a7819 */ /* 0x000fe4000001160b */
[----:B------:R-:W-:Y:S02]  /*39270*/  PRMT R15, R11, 0x3340, R12 ;  /* 0x000033400b0f7816 */ /* 0x000fe4000000000c */
[----:B------:R-:W-:-:S02]  /*39280*/  LOP3.LUT R9, R31, 0xffff, RZ, 0xc0, !PT ;  /* 0x0000ffff1f097812 */ /* 0x000fc400078ec0ff */
        /* <DEDUP_REMOVED lines=12> */
[----:B------:R-:W3:Y:S01]  /*39350*/  LDL.LU R31, [R1+0xb68] ;  /* 0x000b6800011f7983 */ /* 0x000ee20000300800 */
[----:B------:R-:W-:Y:S02]  /*39360*/  SHF.R.U32.HI R8, RZ, 0x8, R8 ;  /* 0x00000008ff087819 */ /* 0x000fe40000011608 */
[----:B------:R-:W-:-:S02]  /*39370*/  LOP3.LUT R11, R11, 0xffff, RZ, 0xc0, !PT ;  /* 0x0000ffff0b0b7812 */ /* 0x000fc400078ec0ff */
[----:B------:R-:W-:-:S04]  /*39380*/  LOP3.LUT R8, R8, 0xffff, RZ, 0xc0, !PT ;  /* 0x0000ffff08087812 */ /* 0x000fc800078ec0ff */
[----:B------:R-:W-:Y:S02]  /*39390*/  PRMT R8, R11, 0x3340, R8 ;  /* 0x000033400b087816 */ /* 0x000fe40000000008 */
[----:B------:R-:W-:-:S03]  /*393a0*/  LOP3.LUT R12, R233, 0xffff, RZ, 0xc0, !PT ;  /* 0x0000ffffe90c7812 */ /* 0x000fc600078ec0ff */
[----:B------:R1:W-:Y:S01]  /*393b0*/  STL [R1+0x6c8], R8 ;  /* 0x0006c80801007387 */ /* 0x0003e20000100800 */
[----:B0-----:R-:W-:Y:S01]  /*393c0*/  VIADD R13, R13, UR5 ;  /* 0x000000050d0d7c36 */ /* 0x001fe20008000000 */
[----:B------:R-:W-:Y:S02]  /*393d0*/  ULDC UR5, c[0x0][0x248] ;  /* 0x0000920000057ab9 */ /* 0x000fe40000000800 */
[----:B------:R-:W3:Y:S01]  /*393e0*/  LDL.LU R233, [R1+0x1440] ;  /* 0x0014400001e97983 */ /* 0x000ee20000300800 */
[----:B----4-:R-:W-:Y:S02]  /*393f0*/  LOP3.LUT R11, R39, 0xffff, RZ, 0xc0, !PT ;  /* 0x0000ffff270b7812 */ /* 0x010fe400078ec0ff */
[----:B------:R-:W-:Y:S02]  /*39400*/  LOP3.LUT R9, R37, 0xffff, RZ, 0xc0, !PT ;  /* 0x0000ffff25097812 */ /* 0x000fe400078ec0ff */
[----:B------:R-:W-:Y:S02]  /*39410*/  SHF.R.U32.HI R10, RZ, 0x8, R11 ;  /* 0x00000008ff0a7819 */ /* 0x000fe4000001160b */
[----:B------:R-:W-:-:S02]  /*39420*/  PRMT R15, R11, 0x3340, R12 ;  /* 0x000033400b0f7816 */ /* 0x000fc4000000000c */
[----:B------:R-:W-:Y:S02]  /*39430*/  SHF.R.U32.HI R12, RZ, 0x8, R12 ;  /* 0x00000008ff0c7819 */ /* 0x000fe4000001160c */
[----:B------:R-:W-:Y:S02]  /*39440*/  SHF.R.U32.HI R11, RZ, 0x8, R9 ;  /* 0x00000008ff0b7819 */ /* 0x000fe40000011609 */
[----:B-1----:R-:W-:Y:S01]  /*39450*/  LOP3.LUT R8, R35, 0xffff, RZ, 0xc0, !PT ;  /* 0x0000ffff23087812 */ /* 0x002fe200078ec0ff */
[----:B------:R0:W-:Y:S03]  /*39460*/  STL [R1+0x664], R13 ;  /* 0x0006640d01007387 */ /* 0x0001e60000100800 */
[----:B------:R-:W-:Y:S01]  /*39470*/  PRMT R9, R9, 0x3340, R8 ;  /* 0x0000334009097816 */ /* 0x000fe20000000008 */
[----:B------:R-:W-:Y:S01]  /*39480*/  STL [R1+0x808], R15 ;  /* 0x0008080f01007387 */ /* 0x000fe20000100800 */
[----:B------:R-:W-:-:S02]  /*39490*/  LOP3.LUT R10, R10, 0xffff, RZ, 0xc0, !PT ;  /* 0x0000ffff0a0a7812 */ /* 0x000fc400078ec0ff */
[----:B------:R-:W-:Y:S01]  /*394a0*/  LOP3.LUT R12, R12, 0xffff, RZ, 0xc0, !PT ;  /* 0x0000ffff0c0c7812 */ /* 0x000fe200078ec0ff */
[----:B------:R1:W-:Y:S01]  /*394b0*/  STL [R1+0x804], R9 ;  /* 0x0008040901007387 */ /* 0x0003e20000100800 */
[----:B0-----:R-:W-:Y:S01]  /*394c0*/  VIADD R13, R13, UR5 ;  /* 0x000000050d0d7c36 */ /* 0x001fe20008000000 */
[----:B------:R-:W-:Y:S02]  /*394d0*/  SHF.R.U32.HI R8, RZ, 0x8, R8 ;  /* 0x00000008ff087819 */ /* 0x000fe40000011608 */
[----:B------:R-:W4:Y:S01]  /*394e0*/  LDL.LU R41, [R1+0xe84] ;  /* 0x000e840001297983 */ /* 0x000f220000300800 */
[----:B------:R-:W-:Y:S01]  /*394f0*/  LOP3.LUT R11, R11, 0xffff, RZ, 0xc0, !PT ;  /* 0x0000ffff0b0b7812 */ /* 0x000fe200078ec0ff */
[----:B------:R-:W-:Y:S02]  /*39500*/  ULDC UR5, c[0x0][0x248] ;  /* 0x0000920000057ab9 */ /* 0x000fe40000000800 */
[----:B------:R-:W4:Y:S01]  /*39510*/  LDL.LU R39, [R1+0x6d0] ;  /* 0x0006d00001277983 */ /* 0x000f220000300800 */
[----:B-1----:R-:W-:-:S03]  /*39520*/  PRMT R9, R10, 0x3340, R12 ;  /* 0x000033400a097816 */ /* 0x002fc6000000000c */
[----:B------:R0:W-:Y:S04]  /*39530*/  STL [R1+0x638], R13 ;  /* 0x0006380d01007387 */ /* 0x0001e80000100800 */
[----:B------:R-:W4:Y:S04]  /*39540*/  LDL.LU R37, [R1+0xe80] ;  /* 0x000e800001257983 */ /* 0x000f280000300800 */
[----:B------:R-:W-:Y:S04]  /*39550*/  STL [R1+0x6bc], R9 ;  /* 0x0006bc0901007387 */ /* 0x000fe80000100800 */
[----:B------:R-:W4:Y:S01]  /*39560*/  LDL.LU R35, [R1+0x6c4] ;  /* 0x0006c40001237983 */ /* 0x000f220000300800 */
        /* <DEDUP_REMOVED lines=8> */
[----:B--2---:R-:W-:Y:S02]  /*395f0*/  LOP3.LUT R11, R43, 0xffff, RZ, 0xc0, !PT ;  /* 0x0000ffff2b0b7812 */ /* 0x004fe400078ec0ff */
[----:B---3--:R-:W-:Y:S02]  /*39600*/  LOP3.LUT R12, R33, 0xffff, RZ, 0xc0, !PT ;  /* 0x0000ffff210c7812 */ /* 0x008fe400078ec0ff */
[----:B------:R-:W-:Y:S02]  /*39610*/  SHF.R.U32.HI R10, RZ, 0x8, R11 ;  /* 0x00000008ff0a7819 */ /* 0x000fe4000001160b */
[----:B------:R-:W-:Y:S02]  /*39620*/  PRMT R15, R11, 0x3340, R12 ;  /* 0x000033400b0f7816 */ /* 0x000fe4000000000c */
[----:B------:R-:W-:-:S04]  /*39630*/  LOP3.LUT R9, R31, 0xffff, RZ, 0xc0, !PT ;  /* 0x0000ffff1f097812 */ /* 0x000fc800078ec0ff */
        /* <DEDUP_REMOVED lines=18> */
[----:B------:R4:W-:Y:S01]  /*39760*/  STL [R1+0x6ac], R8 ;  /* 0x0006ac0801007387 */ /* 0x0009e20000100800 */
[----:B0-----:R-:W-:Y:S01]  /*39770*/  VIADD R13, R13, UR5 ;  /* 0x000000050d0d7c36 */ /* 0x001fe20008000000 */
[----:B------:R-:W-:Y:S01]  /*39780*/  ULDC UR5, c[0x0][0x248] ;  /* 0x0000920000057ab9 */ /* 0x000fe20000000800 */
[----:B----4-:R-:W-:-:S02]  /*39790*/  LOP3.LUT R8, R41, 0xffff, RZ, 0xc0, !PT ;  /* 0x0000ffff29087812 */ /* 0x010fc400078ec0ff */
[----:B------:R-:W-:Y:S02]  /*397a0*/  LOP3.LUT R9, R39, 0xffff, RZ, 0xc0, !PT ;  /* 0x0000ffff27097812 */ /* 0x000fe400078ec0ff */
[----:B------:R-:W-:Y:S02]  /*397b0*/  SHF.R.U32.HI R10, RZ, 0x8, R8 ;  /* 0x00000008ff0a7819 */ /* 0x000fe40000011608 */
[--C-:B------:R-:W-:Y:S02]  /*397c0*/  PRMT R15, R8, 0x3340, R9.reuse ;  /* 0x00003340080f7816 */ /* 0x100fe40000000009 */
[----:B------:R-:W-:Y:S02]  /*397d0*/  SHF.R.U32.HI R9, RZ, 0x8, R9 ;  /* 0x00000008ff097819 */ /* 0x000fe40000011609 */
[----:B------:R-:W-:Y:S02]  /*397e0*/  LOP3.LUT R11, R37, 0xffff, RZ, 0xc0, !PT ;  /* 0x0000ffff250b7812 */ /* 0x000fe400078ec0ff */
[----:B------:R-:W-:-:S02]  /*397f0*/  LOP3.LUT R10, R10, 0xffff, RZ, 0xc0, !PT ;  /* 0x0000ffff0a0a7812 */ /* 0x000fc400078ec0ff */
[----:B------:R-:W-:Y:S02]  /*39800*/  SHF.R.U32.HI R8, RZ, 0x8, R11 ;  /* 0x00000008ff087819 */ /* 0x000fe4000001160b */
        /* <DEDUP_REMOVED lines=14> */
[----:B------:R0:W-:Y:S04]  /*398f0*/  STL [R1+0x9c], R9 ;  /* 0x00009c0901007387 */ /* 0x0001e80000100800 */
[----:B------:R1:W-:Y:S04]  /*39900*/  STL [R1+0x628], R13 ;  /* 0x0006280d01007387 */ /* 0x0003e80000100800 */
[----:B------:R-:W4:Y:S04]  /*39910*/  LDL.LU R37, [R1+0xe88] ;  /* 0x000e880001257983 */ /* 0x000f280000300800 */
[----:B------:R-:W4:Y:S01]  /*39920*/  LDL.LU R35, [R1+0x6d4] ;  /* 0x0006d40001237983 */ /* 0x000f220000300800 */
[----:B------:R-:W-:-:S02]  /*39930*/  PRMT R8, R8, 0x3340, R12 ;  /* 0x0000334008087816 */ /* 0x000fc4000000000c */
[----:B0-----:R-:W-:-:S03]  /*39940*/  LOP3.LUT R9, R2, 0xffff, RZ, 0xc0, !PT ;  /* 0x0000ffff02097812 */ /* 0x001fc600078ec0ff */
[----:B------:R-:W-:Y:S01]  /*39950*/  STL [R1+0x98], R8 ;  /* 0x0000980801007387 */ /* 0x000fe20000100800 */
[----:B------:R-:W-:Y:S01]  /*39960*/  LOP3.LUT R12, R233, 0xffff, RZ, 0xc0, !PT ;  /* 0x0000ffffe90c7812 */ /* 0x000fe200078ec0ff */
[----:B-1----:R-:W-:Y:S01]  /*39970*/  VIADD R13, R13, UR5 ;  /* 0x000000050d0d7c36 */ /* 0x002fe20008000000 */
[----:B------:R-:W-:Y:S01]  /*39980*/  ULDC UR5, c[0x0][0x248] ;  /* 0x0000920000057ab9 */ /* 0x000fe20000000800 */
[----:B------:R-:W4:Y:S04]  /*39990*/  LDL.LU R2, [R1+0x1438] ;  /* 0x0014380001027983 */ /* 0x000f280000300800 */
[----:B------:R0:W-:Y:S04]  /*399a0*/  STL [R1+0x624], R13 ;  /* 0x0006240d01007387 */ /* 0x0001e80000100800 */
[----:B------:R-:W4:Y:S01]  /*399b0*/  LDL.LU R233, [R1+0x1434] ;  /* 0x0014340001e97983 */ /* 0x000f220000300800 */
        /* <DEDUP_REMOVED lines=8> */
[----:B------:R-:W-:-:S02]  /*39a40*/  PRMT R11, R11, 0x3340, R12 ;  /* 0x000033400b0b7816 */ /* 0x000fc4000000000c */
[----:B------:R-:W-:Y:S02]  /*39a50*/  LOP3.LUT R10, R10, 0xffff, RZ, 0xc0, !PT ;  /* 0x0000ffff0a0a7812 */ /* 0x000fe400078ec0ff */
[----:B------:R-:W-:Y:S01]  /*39a60*/  LOP3.LUT R9, R9, 0xffff, RZ, 0xc0, !PT ;  /* 0x0000ffff09097812 */ /* 0x000fe200078ec0ff */
[----:B------:R-:W-:Y:S03]  /*39a70*/  STL [R1+0x7bc], R15 ;  /* 0x0007bc0f01007387 */ /* 0x000fe60000100800 */
[----:B------:R-:W-:Y:S01]  /*39a80*/  PRMT R9, R10, 0x3340, R9 ;  /* 0x000033400a097816 */ /* 0x000fe20000000009 */
[----:B------:R-:W-:Y:S04]  /*39a90*/  STL [R1+0x7c0], R11 ;  /* 0x0007c00b01007387 */ /* 0x000fe80000100800 */
[----:B------:R-:W2:Y:S04]  /*39aa0*/  LDL.LU R43, [R1+0xba0] ;  /* 0x000ba000012b7983 */ /* 0x000ea80000300800 */
[----:B------:R-:W-:Y:S04]  /*39ab0*/  STL [R1+0x94], R9 ;  /* 0x0000940901007387 */ /* 0x000fe80000100800 */
[----:B------:R0:W-:Y:S04]  /*39ac0*/  STL [R1+0x61c], R13 ;  /* 0x00061c0d01007387 */ /* 0x0001e80000100800 */
[----:B------:R-:W3:Y:S04]  /*39ad0*/  LDL.LU R33, [R1+0xe90] ;  /* 0x000e900001217983 */ /* 0x000ee80000300800 */
[----:B------:R-:W3:Y:S01]  /*39ae0*/  LDL.LU R31, [R1+0x6dc] ;  /* 0x0006dc00011f7983 */ /* 0x000ee20000300800 */
[----:B------:R-:W-:-:S02]  /*39af0*/  SHF.R.U32.HI R12, RZ, 0x8, R12 ;  /* 0x00000008ff0c7819 */ /* 0x000fc4000001160c */
[----:B------:R-:W-:Y:S02]  /*39b00*/  LOP3.LUT R8, R8, 0xffff, RZ, 0xc0, !PT ;  /* 0x0000ffff08087812 */ /* 0x000fe400078ec0ff */
[----:B------:R-:W-:-:S04]  /*39b10*/  LOP3.LUT R12, R12, 0xffff, RZ, 0xc0, !PT ;  /* 0x0000ffff0c0c7812 */ /* 0x000fc800078ec0ff */
[----:B------:R-:W-:-:S05]  /*39b20*/  PRMT R8, R8, 0x3340, R12 ;  /* 0x0000334008087816 */ /* 0x000fca000000000c */
[----:B------:R4:W-:Y:S01]  /*39b30*/  STL [R1+0x554], R8 ;  /* 0x0005540801007387 */ /* 0x0009e20000100800 */
[----:B0-----:R-:W-:Y:S01]  /*39b40*/  VIADD R13, R13, UR5 ;  /* 0x000000050d0d7c36 */ /* 0x001fe20008000000 */
[----:B------:R-:W-:-:S04]  /*39b50*/  ULDC UR5, c[0x0][0x248] ;  /* 0x0000920000057ab9 */ /* 0x000fc80000000800 */
[----:B------:R0:W-:Y:S01]  /*39b60*/  STL [R1+0x618], R13 ;  /* 0x0006180d01007387 */ /* 0x0001e20000100800 */
[----:B----4-:R-:W-:Y:S02]  /*39b70*/  LOP3.LUT R8, R41, 0xffff, RZ, 0xc0, !PT ;  /* 0x0000ffff29087812 */ /* 0x010fe400078ec0ff */
[----:B------:R-:W-:Y:S02]  /*39b80*/  LOP3.LUT R9, R39, 0xffff, RZ, 0xc0, !PT ;  /* 0x0000ffff27097812 */ /* 0x000fe400078ec0ff */
[----:B------:R-:W-:Y:S02]  /*39b90*/  SHF.R.U32.HI R10, RZ, 0x8, R8 ;  /* 0x00000008ff0a7819 */ /* 0x000fe40000011608 */
[--C-:B------:R-:W-:Y:S02]  /*39ba0*/  PRMT R15, R8, 0x3340, R9.reuse ;  /* 0x00003340080f7816 */ /* 0x100fe40000000009 */
[----:B------:R-:W-:Y:S02]  /*39bb0*/  SHF.R.U32.HI R9, RZ, 0x8, R9 ;  /* 0x00000008ff097819 */ /* 0x000fe40000011609 */
[----:B------:R-:W-:-:S02]  /*39bc0*/  LOP3.LUT R11, R37, 0xffff, RZ, 0xc0, !PT ;  /* 0x0000ffff250b7812 */ /* 0x000fc400078ec0ff */
[----:B------:R-:W-:Y:S02]  /*39bd0*/  LOP3.LUT R12, R35, 0xffff, RZ, 0xc0, !PT ;  /* 0x0000ffff230c7812 */ /* 0x000fe400078ec0ff */
[----:B------:R-:W-:Y:S02]  /*39be0*/  SHF.R.U32.HI R8, RZ, 0x8, R11 ;  /* 0x00000008ff087819 */ /* 0x000fe4000001160b */
[--C-:B------:R-:W-:Y:S02]  /*39bf0*/  PRMT R11, R11, 0x3340, R12.reuse ;  /* 0x000033400b0b7816 */ /* 0x100fe4000000000c */
[----:B------:R-:W-:Y:S02]  /*39c00*/  LOP3.LUT R10, R10, 0xffff, RZ, 0xc0, !PT ;  /* 0x0000ffff0a0a7812 */ /* 0x000fe400078ec0ff */
[----:B------:R-:W-:Y:S01]  /*39c10*/  LOP3.LUT R9, R9, 0xffff, RZ, 0xc0, !PT ;  /* 0x0000ffff09097812 */ /* 0x000fe200078ec0ff */
[----:B------:R-:W-:Y:S01]  /*39c20*/  STL [R1+0x7b4], R15 ;  /* 0x0007b40f01007387 */ /* 0x000fe20000100800 */
[----:B0-----:R-:W-:Y:S01]  /*39c30*/  VIADD R13, R13, UR5 ;  /* 0x000000050d0d7c36 */ /* 0x001fe20008000000 */
[----:B------:R-:W-:Y:S01]  /*39c40*/  SHF.R.U32.HI R12, RZ, 0x8, R12 ;  /* 0x00000008ff0c7819 */ /* 0x000fe2000001160c */
[----:B------:R-:W-:Y:S01]  /*39c50*/  ULDC UR5, c[0x0][0x248] ;  /* 0x0000920000057ab9 */ /* 0x000fe20000000800 */
[----:B------:R-:W-:Y:S01]  /*39c60*/  STL [R1+0x7b0], R11 ;  /* 0x0007b00b01007387 */ /* 0x000fe20000100800 */
[----:B------:R-:W-:-:S03]  /*39c70*/  PRMT R9, R10, 0x3340, R9 ;  /* 0x000033400a097816 */ /* 0x000fc60000000009 */
[----:B------:R-:W4:Y:S04]  /*39c80*/  LDL.LU R41, [R1+0xe94] ;  /* 0x000e940001297983 */ /* 0x000f280000300800 */
[----:B------:R-:W4:Y:S01]  /*39c90*/  LDL.LU R39, [R1+0x6e4] ;  /* 0x0006e40001277983 */ /* 0x000f220000300800 */
[----:B------:R-:W-:Y:S02]  /*39ca0*/  LOP3.LUT R8, R8, 0xffff, RZ, 0xc0, !PT ;  /* 0x0000ffff08087812 */ /* 0x000fe400078ec0ff */
[----:B------:R-:W-:Y:S01]  /*39cb0*/  LOP3.LUT R12, R12, 0xffff, RZ, 0xc0, !PT ;  /* 0x0000ffff0c0c7812 */ /* 0x000fe200078ec0ff */
[----:B------:R0:W-:Y:S04]  /*39cc0*/  STL [R1+0x90], R9 ;  /* 0x0000900901007387 */ /* 0x0001e80000100800 */
[----:B------:R1:W-:Y:S01]  /*39cd0*/  STL [R1+0x610], R13 ;  /* 0x0006100d01007387 */ /* 0x0003e20000100800 */
[----:B------:R-:W-:-:S03]  /*39ce0*/  PRMT R8, R8, 0x3340, R12 ;  /* 0x0000334008087816 */ /* 0x000fc6000000000c */
[----:B------:R-:W4:Y:S04]  /*39cf0*/  LDL.LU R37, [R1+0xbb4] ;  /* 0x000bb40001257983 */ /* 0x000f280000300800 */
[----:B------:R-:W4:Y:S01]  /*39d00*/  LDL R35, [R1+0x30] ;  /* 0x0000300001237983 */ /* 0x000f220000100800 */
[----:B0-----:R-:W-:-:S03]  /*39d10*/  LOP3.LUT R9, R233, 0xffff, RZ, 0xc0, !PT ;  /* 0x0000ffffe9097812 */ /* 0x001fc600078ec0ff */
[----:B------:R-:W-:Y:S01]  /*39d20*/  STL [R1+0x8c], R8 ;  /* 0x00008c0801007387 */ /* 0x000fe20000100800 */
[----:B-1----:R-:W-:Y:S01]  /*39d30*/  VIADD R13, R13, UR5 ;  /* 0x000000050d0d7c36 */ /* 0x002fe20008000000 */
[----:B------:R-:W-:Y:S02]  /*39d40*/  ULDC UR5, c[0x0][0x248] ;  /* 0x0000920000057ab9 */ /* 0x000fe40000000800 */
[----:B------:R-:W4:Y:S04]  /*39d50*/  LDL.LU R233, [R1+0x1430] ;  /* 0x0014300001e97983 */ /* 0x000f280000300800 */
[----:B------:R0:W-:Y:S02]  /*39d60*/  STL [R1+0x60c], R13 ;  /* 0x00060c0d01007387 */ /* 0x0001e40000100800 */
[----:B0-----:R-:W-:Y:S01]  /*39d70*/  VIADD R13, R13, UR5 ;  /* 0x000000050d0d7c36 */ /* 0x001fe20008000000 */
[----:B------:R-:W-:Y:S01]  /*39d80*/  ULDC UR5, c[0x0][0x248] ;  /* 0x0000920000057ab9 */ /* 0x000fe20000000800 */
[----:B--2---:R-:W-:-:S04]  /*39d90*/  LOP3.LUT R8, R43, 0xffff, RZ, 0xc0, !PT ;  /* 0x0000ffff2b087812 */ /* 0x004fc800078ec0ff */
[--C-:B------:R-:W-:Y:S02]  /*39da0*/  PRMT R15, R8, 0x3340, R9.reuse ;  /* 0x00003340080f7816 */ /* 0x100fe40000000009 */
[----:B------:R-:W-:Y:S02]  /*39db0*/  SHF.R.U32.HI R10, RZ, 0x8, R8 ;  /* 0x00000008ff0a7819 */ /* 0x000fe40000011608 */
[----:B------:R-:W-:Y:S02]  /*39dc0*/  SHF.R.U32.HI R9, RZ, 0x8, R9 ;  /* 0x00000008ff097819 */ /* 0x000fe40000011609 */
[----:B---3--:R-:W-:Y:S02]  /*39dd0*/  LOP3.LUT R11, R33, 0xffff, RZ, 0xc0, !PT ;  /* 0x0000ffff210b7812 */ /* 0x008fe400078ec0ff */
[----:B------:R-:W-:Y:S02]  /*39de0*/  LOP3.LUT R10, R10, 0xffff, RZ, 0xc0, !PT ;  /* 0x0000ffff0a0a7812 */ /* 0x000fe400078ec0ff */
[----:B------:R-:W-:-:S02]  /*39df0*/  LOP3.LUT R12, R31, 0xffff, RZ, 0xc0, !PT ;  /* 0x0000ffff1f0c7812 */ /* 0x000fc400078ec0ff */
[----:B------:R-:W-:Y:S02]  /*39e00*/  LOP3.LUT R9, R9, 0xffff, RZ, 0xc0, !PT ;  /* 0x0000ffff09097812 */ /* 0x000fe400078ec0ff */
[----:B------:R-:W-:Y:S02]  /*39e10*/  SHF.R.U32.HI R8, RZ, 0x8, R11 ;  /* 0x00000008ff087819 */ /* 0x000fe4000001160b */
[--C-:B------:R-:W-:Y:S02]  /*39e20*/  PRMT R11, R11, 0x3340, R12.reuse ;  /* 0x000033400b0b7816 */ /* 0x100fe4000000000c */
[----:B------:R-:W-:Y:S01]  /*39e30*/  PRMT R9, R10, 0x3340, R9 ;  /* 0x000033400a097816 */ /* 0x000fe20000000009 */
[----:B------:R-:W-:Y:S04]  /*39e40*/  STL [R1+0x7a0], R15 ;  /* 0x0007a00f01007387 */ /* 0x000fe80000100800 */
        /* <DEDUP_REMOVED lines=21> */
[----:B------:R-:W-:Y:S02]  /*39fa0*/  LOP3.LUT R12, R35, 0xffff, RZ, 0xc0, !PT ;  /* 0x0000ffff230c7812 */ /* 0x000fe400078ec0ff */
[----:B------:R-:W-:Y:S02]  /*39fb0*/  SHF.R.U32.HI R8, RZ, 0x8, R11 ;  /* 0x00000008ff087819 */ /* 0x000fe4000001160b */
[----:B------:R-:W-:Y:S02]  /*39fc0*/  LOP3.LUT R9, R9, 0xffff, RZ, 0xc0, !PT ;  /* 0x0000ffff09097812 */ /* 0x000fe400078ec0ff */
[--C-:B------:R-:W-:Y:S01]  /*39fd0*/  PRMT R11, R11, 0x3340, R12.reuse ;  /* 0x000033400b0b7816 */ /* 0x100fe2000000000c */
[----:B------:R-:W-:Y:S01]  /*39fe0*/  STL [R1+0x778], R15 ;  /* 0x0007780f01007387 */ /* 0x000fe20000100800 */
[----:B------:R-:W-:Y:S01]  /*39ff0*/  PRMT R9, R10, 0x3340, R9 ;  /* 0x000033400a097816 */ /* 0x000fe20000000009 */
[----:B0-----:R-:W-:Y:S01]  /*3a000*/  VIADD R13, R13, UR5 ;  /* 0x000000050d0d7c36 */ /* 0x001fe20008000000 */
[----:B------:R-:W-:Y:S01]  /*3a010*/  SHF.R.U32.HI R12, RZ, 0x8, R12 ;  /* 0x00000008ff0c7819 */ /* 0x000fe2000001160c */
[----:B------:R-:W-:Y:S01]  /*3a020*/  STL [R1+0x774], R11 ;  /* 0x0007740b01007387 */ /* 0x000fe20000100800 */
[----:B------:R-:W-:Y:S01]  /*3a030*/  LOP3.LUT R8, R8, 0xffff, RZ, 0xc0, !PT ;  /* 0x0000ffff08087812 */ /* 0x000fe200078ec0ff */
[----:B------:R-:W-:-:S02]  /*3a040*/  ULDC UR5, c[0x0][0x248] ;  /* 0x0000920000057ab9 */ /* 0x000fc40000000800 */
[----:B------:R-:W4:Y:S04]  /*3a050*/  LDL.LU R41, [R1+0xe9c] ;  /* 0x000e9c0001297983 */ /* 0x000f280000300800 */
[----:B------:R-:W4:Y:S01]  /*3a060*/  LDL.LU R39, [R1+0x6ec] ;  /* 0x0006ec0001277983 */ /* 0x000f220000300800 */
[----:B------:R-:W-:-:S03]  /*3a070*/  LOP3.LUT R12, R12, 0xffff, RZ, 0xc0, !PT ;  /* 0x0000ffff0c0c7812 */ /* 0x000fc600078ec0ff */
[----:B------:R0:W-:Y:S04]  /*3a080*/  STL [R1+0x7c], R9 ;  /* 0x00007c0901007387 */ /* 0x0001e80000100800 */
[----:B------:R1:W-:Y:S04]  /*3a090*/  STL [R1+0x600], R13 ;  /* 0x0006000d01007387 */ /* 0x0003e80000100800 */
[----:B------:R-:W4:Y:S04]  /*3a0a0*/  LDL.LU R37, [R1+0xbd0] ;  /* 0x000bd00001257983 */ /* 0x000f280000300800 */
[----:B------:R-:W4:Y:S01]  /*3a0b0*/  LDL.LU R35, [R1+0x228] ;  /* 0x0002280001237983 */ /* 0x000f220000300800 */
[----:B------:R-:W-:-:S02]  /*3a0c0*/  PRMT R8, R8, 0x3340, R12 ;  /* 0x0000334008087816 */ /* 0x000fc4000000000c */
        /* <DEDUP_REMOVED lines=14> */
[----:B------:R-:W-:-:S02]  /*3a1b0*/  SHF.R.U32.HI R8, RZ, 0x8, R11 ;  /* 0x00000008ff087819 */ /* 0x000fc4000001160b */
[--C-:B------:R-:W-:Y:S02]  /*3a1c0*/  PRMT R11, R11, 0x3340, R12.reuse ;  /* 0x000033400b0b7816 */ /* 0x100fe4000000000c */
[----:B------:R-:W-:Y:S02]  /*3a1d0*/  LOP3.LUT R10, R10, 0xffff, RZ, 0xc0, !PT ;  /* 0x0000ffff0a0a7812 */ /* 0x000fe400078ec0ff */
[----:B------:R-:W-:Y:S01]  /*3a1e0*/  LOP3.LUT R9, R9, 0xffff, RZ, 0xc0, !PT ;  /* 0x0000ffff09097812 */ /* 0x000fe200078ec0ff */
[----:B------:R-:W-:Y:S03]  /*3a1f0*/  STL [R1+0x768], R15 ;  /* 0x0007680f01007387 */ /* 0x000fe60000100800 */
[----:B------:R-:W-:Y:S01]  /*3a200*/  PRMT R9, R10, 0x3340, R9 ;  /* 0x000033400a097816 */ /* 0x000fe20000000009 */
[----:B------:R-:W-:Y:S04]  /*3a210*/  STL [R1+0x758], R11 ;  /* 0x0007580b01007387 */ /* 0x000fe80000100800 */
[----:B------:R-:W2:Y:S04]  /*3a220*/  LDL.LU R45, [R1+0xea4] ;  /* 0x000ea400012d7983 */ /* 0x000ea80000300800 */
[----:B------:R-:W3:Y:S04]  /*3a230*/  LDL.LU R43, [R1+0x6f4] ;  /* 0x0006f400012b7983 */ /* 0x000ee80000300800 */
        /* <DEDUP_REMOVED lines=33> */
[----:B------:R-:W-:Y:S04]  /*3a450*/  STL [R1+0x6c], R9 ;  /* 0x00006c0901007387 */ /* 0x000fe80000100800 */
[----:B------:R0:W-:Y:S01]  /*3a460*/  STL [R1+0x5ec], R13 ;  /* 0x0005ec0d01007387 */ /* 0x0001e20000100800 */
[----:B------:R-:W-:-:S03]  /*3a470*/  PRMT R8, R8, 0x3340, R12 ;  /* 0x0000334008087816 */ /* 0x000fc6000000000c */
[----:B------:R-:W4:Y:S04]  /*3a480*/  LDL.LU R37, [R1+0xbec] ;  /* 0x000bec0001257983 */ /* 0x000f280000300800 */
[----:B------:R-:W4:Y:S04]  /*3a490*/  LDL.LU R35, [R1+0x240] ;  /* 0x0002400001237983 */ /* 0x000f280000300800 */
        /* <DEDUP_REMOVED lines=10> */
[----:B------:R-:W-:Y:S02]  /*3a540*/  SHF.R.U32.HI R9, RZ, 0x8, R9 ;  /* 0x00000008ff097819 */ /* 0x000fe40000011609 */
[----:B------:R-:W-:Y:S02]  /*3a550*/  LOP3.LUT R10, R10, 0xffff, RZ, 0xc0, !PT ;  /* 0x0000ffff0a0a7812 */ /* 0x000fe400078ec0ff */
[----:B------:R-:W-:Y:S02]  /*3a560*/  LOP3.LUT R11, R33, 0xffff, RZ, 0xc0, !PT ;  /* 0x0000ffff210b7812 */ /* 0x000fe400078ec0ff */
[----:B------:R-:W-:Y:S02]  /*3a570*/  LOP3.LUT R12, R31, 0xffff, RZ, 0xc0, !PT ;  /* 0x0000ffff1f0c7812 */ /* 0x000fe400078ec0ff */
[----:B------:R-:W-:Y:S02]  /*3a580*/  SHF.R.U32.HI R8, RZ, 0x8, R11 ;  /* 0x00000008ff087819 */ /* 0x000fe4000001160b */
[----:B------:R-:W-:-:S02]  /*3a590*/  LOP3.LUT R9, R9, 0xffff, RZ, 0xc0, !PT ;  /* 0x0000ffff09097812 */ /* 0x000fc400078ec0ff */
[----:B------:R-:W-:Y:S01]  /*3a5a0*/  PRMT R11, R11, 0x3340, R12 ;  /* 0x000033400b0b7816 */ /* 0x000fe2000000000c */
[----:B------:R-:W-:Y:S01]  /*3a5b0*/  STL [R1+0x71c], R15 ;  /* 0x00071c0f01007387 */ /* 0x000fe20000100800 */
[----:B------:R-:W-:-:S03]  /*3a5c0*/  PRMT R9, R10, 0x3340, R9 ;  /* 0x000033400a097816 */ /* 0x000fc60000000009 */
        /* <DEDUP_REMOVED lines=36> */
[----:B------:R-:W-:Y:S04]  /*3a810*/  STL [R1+0x58], R9 ;  /* 0x0000580901007387 */ /* 0x000fe80000100800 */
[----:B------:R0:W-:Y:S04]  /*3a820*/  STL [R1+0x5d8], R13 ;  /* 0x0005d80d01007387 */ /* 0x0001e80000100800 */
[----:B------:R-:W4:Y:S04]  /*3a830*/  LDL.LU R37, [R1+0xce8] ;  /* 0x000ce80001257983 */ /* 0x000f280000300800 */
[----:B------:R-:W4:Y:S01]  /*3a840*/  LDL.LU R35, [R1+0x260] ;  /* 0x0002600001237983 */ /* 0x000f220000300800 */
[----:B------:R-:W-:-:S05]  /*3a850*/  PRMT R8, R8, 0x3340, R12 ;  /* 0x0000334008087816 */ /* 0x000fca000000000c */
        /* <DEDUP_REMOVED lines=13> */
[----:B------:R-:W-:Y:S02]  /*3a930*/  SHF.R.U32.HI R8, RZ, 0x8, R11 ;  /* 0x00000008ff087819 */ /* 0x000fe4000001160b */
[----:B------:R-:W-:Y:S02]  /*3a940*/  PRMT R11, R11, 0x3340, R12 ;  /* 0x000033400b0b7816 */ /* 0x000fe4000000000c */
[----:B------:R-:W-:-:S02]  /*3a950*/  LOP3.LUT R10, R10, 0xffff, RZ, 0xc0, !PT ;  /* 0x0000ffff0a0a7812 */ /* 0x000fc400078ec0ff */
        /* <DEDUP_REMOVED lines=29> */
[----:B0-----:R-:W-:Y:S01]  /*3ab30*/  VIADD R13, R13, UR5 ;  /* 0x000000050d0d7c36 */ /* 0x001fe20008000000 */
[----:B------:R-:W-:Y:S01]  /*3ab40*/  STL [R1+0x6d8], R15 ;  /* 0x0006d80f01007387 */ /* 0x000fe20000100800 */
[----:B------:R-:W-:Y:S01]  /*3ab50*/  SHF.R.U32.HI R12, RZ, 0x8, R12 ;  /* 0x00000008ff0c7819 */ /* 0x000fe2000001160c */
[----:B------:R-:W-:Y:S01]  /*3ab60*/  ULDC UR5, c[0x0][0x248] ;  /* 0x0000920000057ab9 */ /* 0x000fe20000000800 */
[----:B------:R-:W-:Y:S01]  /*3ab70*/  PRMT R9, R10, 0x3340, R9 ;  /* 0x000033400a097816 */ /* 0x000fe20000000009 */
[----:B------:R-:W-:Y:S04]  /*3ab80*/  STL [R1+0x6d4], R11 ;  /* 0x0006d40b01007387 */ /* 0x000fe80000100800 */
[----:B------:R-:W4:Y:S04]  /*3ab90*/  LDL.LU R41, [R1+0xd08] ;  /* 0x000d080001297983 */ /* 0x000f280000300800 */
[----:B------:R-:W4:Y:S01]  /*3aba0*/  LDL.LU R39, [R1+0x2c8] ;  /* 0x0002c80001277983 */ /* 0x000f220000300800 */
[----:B------:R-:W-:-:S03]  /*3abb0*/  LOP3.LUT R8, R8, 0xffff, RZ, 0xc0, !PT ;  /* 0x0000ffff08087812 */ /* 0x000fc600078ec0ff */
[----:B------:R0:W-:Y:S01]  /*3abc0*/  STL [R1+0x5c4], R13 ;  /* 0x0005c40d01007387 */ /* 0x0001e20000100800 */
[----:B------:R-:W-:-:S03]  /*3abd0*/  LOP3.LUT R12, R12, 0xffff, RZ, 0xc0, !PT ;  /* 0x0000ffff0c0c7812 */ /* 0x000fc600078ec0ff */
[----:B------:R-:W4:Y:S04]  /*3abe0*/  LDL.LU R37, [R1+0xd04] ;  /* 0x000d040001257983 */ /* 0x000f280000300800 */
[----:B------:R-:W-:Y:S04]  /*3abf0*/  STL [R1+0x48], R9 ;  /* 0x0000480901007387 */ /* 0x000fe80000100800 */
[----:B------:R-:W4:Y:S01]  /*3ac00*/  LDL.LU R35, [R1+0x2b0] ;  /* 0x0002b00001237983 */ /* 0x000f220000300800 */
[----:B------:R-:W-:Y:S01]  /*3ac10*/  PRMT R8, R8, 0x3340, R12 ;  /* 0x0000334008087816 */ /* 0x000fe2000000000c */
[----:B0-----:R-:W-:Y:S01]  /*3ac20*/  VIADD R13, R13, UR5 ;  /* 0x000000050d0d7c36 */ /* 0x001fe20008000000 */
[----:B------:R-:W-:-:S03]  /*3ac30*/  ULDC UR5, c[0x0][0x248] ;  /* 0x0000920000057ab9 */ /* 0x000fc60000000800 */
[----:B------:R2:W-:Y:S04]  /*3ac40*/  STL [R1+0x44], R8 ;  /* 0x0000440801007387 */ /* 0x0005e80000100800 */
[----:B------:R0:W-:Y:S01]  /*3ac50*/  STL [R1+0x5c0], R13 ;  /* 0x0005c00d01007387 */ /* 0x0001e20000100800 */
[----:B--2---:R-:W-:Y:S02]  /*3ac60*/  LOP3.LUT R8, R45, 0xffff, RZ, 0xc0, !PT ;  /* 0x0000ffff2d087812 */ /* 0x004fe400078ec0ff */
[----:B---3--:R-:W-:-:S04]  /*3ac70*/  LOP3.LUT R9, R43, 0xffff, RZ, 0xc0, !PT ;  /* 0x0000ffff2b097812 */ /* 0x008fc800078ec0ff */
[----:B------:R-:W-:Y:S02]  /*3ac80*/  PRMT R15, R8, 0x3340, R9 ;  /* 0x00003340080f7816 */ /* 0x000fe40000000009 */
[----:B------:R-:W-:Y:S02]  /*3ac90*/  SHF.R.U32.HI R10, RZ, 0x8, R8 ;  /* 0x00000008ff0a7819 */ /* 0x000fe40000011608 */
[----:B------:R-:W-:Y:S01]  /*3aca0*/  LOP3.LUT R11, R33, 0xffff, RZ, 0xc0, !PT ;  /* 0x0000ffff210b7812 */ /* 0x000fe200078ec0ff */
[----:B------:R-:W-:Y:S01]  /*3acb0*/  STL [R1+0x52c], R15 ;  /* 0x00052c0f01007387 */ /* 0x000fe20000100800 */
[----:B------:R-:W-:-:S03]  /*3acc0*/  LOP3.LUT R12, R31, 0xffff, RZ, 0xc0, !PT ;  /* 0x0000ffff1f0c7812 */ /* 0x000fc600078ec0ff */
[----:B------:R-:W2:Y:S01]  /*3acd0*/  LDL.LU R33, [R1+0xd0c] ;  /* 0x000d0c0001217983 */ /* 0x000ea20000300800 */
[----:B------:R-:W-:Y:S02]  /*3ace0*/  SHF.R.U32.HI R8, RZ, 0x8, R11 ;  /* 0x00000008ff087819 */ /* 0x000fe4000001160b */
[----:B------:R-:W-:-:S05]  /*3acf0*/  PRMT R11, R11, 0x3340, R12 ;  /* 0x000033400b0b7816 */ /* 0x000fca000000000c */
[----:B------:R-:W-:Y:S04]  /*3ad00*/  STL [R1+0x528], R11 ;  /* 0x0005280b01007387 */ /* 0x000fe80000100800 */
[----:B------:R-:W3:Y:S01]  /*3ad10*/  LDL.LU R31, [R1+0xcfc] ;  /* 0x000cfc00011f7983 */ /* 0x000ee20000300800 */
[----:B------:R-:W-:Y:S02]  /*3ad20*/  SHF.R.U32.HI R9, RZ, 0x8, R9 ;  /* 0x00000008ff097819 */ /* 0x000fe40000011609 */
[----:B------:R-:W-:Y:S02]  /*3ad30*/  SHF.R.U32.HI R12, RZ, 0x8, R12 ;  /* 0x00000008ff0c7819 */ /* 0x000fe4000001160c */
[----:B------:R-:W-:Y:S02]  /*3ad40*/  LOP3.LUT R10, R10, 0xffff, RZ, 0xc0, !PT ;  /* 0x0000ffff0a0a7812 */ /* 0x000fe400078ec0ff */
[----:B------:R-:W-:-:S02]  /*3ad50*/  LOP3.LUT R9, R9, 0xffff, RZ, 0xc0, !PT ;  /* 0x0000ffff09097812 */ /* 0x000fc400078ec0ff */
[----:B------:R-:W-:Y:S02]  /*3ad60*/  LOP3.LUT R8, R8, 0xffff, RZ, 0xc0, !PT ;  /* 0x0000ffff08087812 */ /* 0x000fe400078ec0ff */
[----:B------:R-:W-:Y:S01]  /*3ad70*/  LOP3.LUT R12, R12, 0xffff, RZ, 0xc0, !PT ;  /* 0x0000ffff0c0c7812 */ /* 0x000fe200078ec0ff */
[----:B0-----:R-:W-:Y:S01]  /*3ad80*/  VIADD R13, R13, UR5 ;  /* 0x000000050d0d7c36 */ /* 0x001fe20008000000 */
[----:B------:R-:W-:Y:S01]  /*3ad90*/  PRMT R9, R10, 0x3340, R9 ;  /* 0x000033400a097816 */ /* 0x000fe20000000009 */
[----:B------:R-:W-:Y:S01]  /*3ada0*/  ULDC UR5, c[0x0][0x248] ;  /* 0x0000920000057ab9 */ /* 0x000fe20000000800 */
[----:B------:R-:W-:Y:S02]  /*3adb0*/  PRMT R8, R8, 0x3340, R12 ;  /* 0x0000334008087816 */ /* 0x000fe4000000000c */
        /* <DEDUP_REMOVED lines=8> */
[----:B----4-:R-:W-:Y:S02]  /*3ae40*/  LOP3.LUT R8, R41, 0xffff, RZ, 0xc0, !PT ;  /* 0x0000ffff29087812 */ /* 0x010fe400078ec0ff */
[----:B------:R-:W-:Y:S02]  /*3ae50*/  LOP3.LUT R9, R39, 0xffff, RZ, 0xc0, !PT ;  /* 0x0000ffff27097812 */ /* 0x000fe400078ec0ff */
[----:B------:R-:W-:Y:S02]  /*3ae60*/  SHF.R.U32.HI R10, RZ, 0x8, R8 ;  /* 0x00000008ff0a7819 */ /* 0x000fe40000011608 */
[----:B------:R-:W-:-:S02]  /*3ae70*/  PRMT R15, R8, 0x3340, R9 ;  /* 0x00003340080f7816 */ /* 0x000fc40000000009 */
[----:B------:R-:W-:Y:S02]  /*3ae80*/  LOP3.LUT R11, R37, 0xffff, RZ, 0xc0, !PT ;  /* 0x0000ffff250b7812 */ /* 0x000fe400078ec0ff */
[----:B------:R-:W-:Y:S02]  /*3ae90*/  SHF.R.U32.HI R9, RZ, 0x8, R9 ;  /* 0x00000008ff097819 */ /* 0x000fe40000011609 */
[----:B------:R-:W-:Y:S02]  /*3aea0*/  SHF.R.U32.HI R8, RZ, 0x8, R11 ;  /* 0x00000008ff087819 */ /* 0x000fe4000001160b */
[----:B------:R-:W-:Y:S01]  /*3aeb0*/  LOP3.LUT R12, R35, 0xffff, RZ, 0xc0, !PT ;  /* 0x0000ffff230c7812 */ /* 0x000fe200078ec0ff */
[----:B------:R-:W-:Y:S03]  /*3aec0*/  STL [R1+0x40c], R15 ;  /* 0x00040c0f01007387 */ /* 0x000fe60000100800 */
[--C-:B------:R-:W-:Y:S01]  /*3aed0*/  PRMT R11, R11, 0x3340, R12.reuse ;  /* 0x000033400b0b7816 */ /* 0x100fe2000000000c */
[----:B------:R-:W4:Y:S01]  /*3aee0*/  LDL.LU R37, [R1+0xd10] ;  /* 0x000d100001257983 */ /* 0x000f220000300800 */
[----:B------:R-:W-:-:S02]  /*3aef0*/  SHF.R.U32.HI R12, RZ, 0x8, R12 ;  /* 0x00000008ff0c7819 */ /* 0x000fc4000001160c */
[----:B------:R-:W-:Y:S01]  /*3af00*/  LOP3.LUT R10, R10, 0xffff, RZ, 0xc0, !PT ;  /* 0x0000ffff0a0a7812 */ /* 0x000fe200078ec0ff */
[----:B------:R-:W-:Y:S01]  /*3af10*/  STL [R1+0x54c], R11 ;  /* 0x00054c0b01007387 */ /* 0x000fe20000100800 */
[----:B------:R-:W-:Y:S02]  /*3af20*/  LOP3.LUT R9, R9, 0xffff, RZ, 0xc0, !PT ;  /* 0x0000ffff09097812 */ /* 0x000fe400078ec0ff */
[----:B------:R-:W-:Y:S01]  /*3af30*/  LOP3.LUT R8, R8, 0xffff, RZ, 0xc0, !PT ;  /* 0x0000ffff08087812 */ /* 0x000fe200078ec0ff */
[----:B------:R-:W4:Y:S01]  /*3af40*/  LDL.LU R35, [R1+0xd00] ;  /* 0x000d000001237983 */ /* 0x000f220000300800 */
[----:B------:R-:W-:Y:S02]  /*3af50*/  LOP3.LUT R12, R12, 0xffff, RZ, 0xc0, !PT ;  /* 0x0000ffff0c0c7812 */ /* 0x000fe400078ec0ff */
[----:B------:R-:W-:Y:S02]  /*3af60*/  PRMT R9, R10, 0x3340, R9 ;  /* 0x000033400a097816 */ /* 0x000fe40000000009 */
[----:B------:R-:W-:Y:S01]  /*3af70*/  PRMT R8, R8, 0x3340, R12 ;  /* 0x0000334008087816 */ /* 0x000fe2000000000c */
[----:B------:R0:W-:Y:S04]  /*3af80*/  STL [R1+0x5b0], R13 ;  /* 0x0005b00d01007387 */ /* 0x0001e80000100800 */
[----:B------:R1:W-:Y:S04]  /*3af90*/  STL [R1+0x38], R9 ;  /* 0x0000380901007387 */ /* 0x0003e80000100800 */
[----:B------:R2:W-:Y:S01]  /*3afa0*/  STL [R1+0x34], R8 ;  /* 0x0000340801007387 */ /* 0x0005e20000100800 */
[----:B0-----:R-:W-:Y:S01]  /*3afb0*/  VIADD R13, R13, UR5 ;  /* 0x000000050d0d7c36 */ /* 0x001fe20008000000 */
[----:B------:R-:W-:Y:S01]  /*3afc0*/  LOP3.LUT R12, R2, 0xffff, RZ, 0xc0, !PT ;  /* 0x0000ffff020c7812 */ /* 0x000fe200078ec0ff */
[----:B------:R-:W-:Y:S01]  /*3afd0*/  ULDC UR5, c[0x0][0x248] ;  /* 0x0000920000057ab9 */ /* 0x000fe20000000800 */
[----:B-1----:R-:W-:-:S02]  /*3afe0*/  LOP3.LUT R9, R233, 0xffff, RZ, 0xc0, !PT ;  /* 0x0000ffffe9097812 */ /* 0x002fc400078ec0ff */
[----:B------:R-:W4:Y:S04]  /*3aff0*/  LDL.LU R233, [R1+0x1428] ;  /* 0x0014280001e97983 */ /* 0x000f280000300800 */
[----:B------:R0:W-:Y:S04]  /*3b000*/  STL [R1+0x5ac], R13 ;  /* 0x0005ac0d01007387 */ /* 0x0001e80000100800 */
[----:B------:R-:W4:Y:S01]  /*3b010*/  LDL.LU R2, [R1+0x1424] ;  /* 0x0014240001027983 */ /* 0x000f220000300800 */
[----:B--2---:R-:W-:-:S04]  /*3b020*/  LOP3.LUT R8, R33, 0xffff, RZ, 0xc0, !PT ;  /* 0x0000ffff21087812 */ /* 0x004fc800078ec0ff */
[----:B------:R-:W-:Y:S02]  /*3b030*/  PRMT R15, R8, 0x3340, R9 ;  /* 0x00003340080f7816 */ /* 0x000fe40000000009 */
[----:B------:R-:W-:-:S03]  /*3b040*/  SHF.R.U32.HI R10, RZ, 0x8, R8 ;  /* 0x00000008ff0a7819 */ /* 0x000fc60000011608 */
[----:B------:R-:W-:Y:S01]  /*3b050*/  STL [R1+0x580], R15 ;  /* 0x0005800f01007387 */ /* 0x000fe20000100800 */
[----:B---3--:R-:W-:-:S03]  /*3b060*/  LOP3.LUT R11, R31, 0xffff, RZ, 0xc0, !PT ;  /* 0x0000ffff1f0b7812 */ /* 0x008fc600078ec0ff */
        /* <DEDUP_REMOVED lines=16> */
[----:B------:R1:W-:Y:S01]  /*3b170*/  STL [R1+0x64], R9 ;  /* 0x0000640901007387 */ /* 0x0003e20000100800 */
[----:B------:R-:W-:-:S03]  /*3b180*/  LOP3.LUT R12, R0, 0xffff, RZ, 0xc0, !PT ;  /* 0x0000ffff000c7812 */ /* 0x000fc600078ec0ff */
[----:B------:R-:W-:Y:S01]  /*3b190*/  STL [R1+0x84], R8 ;  /* 0x0000840801007387 */ /* 0x000fe20000100800 */
[----:B0-----:R-:W-:Y:S01]  /*3b1a0*/  VIADD R13, R13, UR5 ;  /* 0x000000050d0d7c36 */ /* 0x001fe20008000000 */
[----:B------:R-:W-:Y:S01]  /*3b1b0*/  ULDC UR5, c[0x0][0x248] ;  /* 0x0000920000057ab9 */ /* 0x000fe20000000800 */
[----:B-1----:R-:W-:Y:S02]  /*3b1c0*/  LOP3.LUT R9, R3, 0xffff, RZ, 0xc0, !PT ;  /* 0x0000ffff03097812 */ /* 0x002fe400078ec0ff */
[----:B------:R-:W3:Y:S04]  /*3b1d0*/  LDL.LU R3, [R1+0x1420] ;  /* 0x0014200001037983 */ /* 0x000ee80000300800 */
[----:B------:R0:W-:Y:S04]  /*3b1e0*/  STL [R1+0x5a0], R13 ;  /* 0x0005a00d01007387 */ /* 0x0001e80000100800 */
[----:B------:R-:W3:Y:S01]  /*3b1f0*/  LDL.LU R0, [R1+0x141c] ;  /* 0x00141c0001007983 */ /* 0x000ee20000300800 */
[----:B0-----:R-:W-:Y:S01]  /*3b200*/  VIADD R13, R13, UR5 ;  /* 0x000000050d0d7c36 */ /* 0x001fe20008000000 */
[----:B------:R-:W-:Y:S01]  /*3b210*/  ULDC UR5, c[0x0][0x248] ;  /* 0x0000920000057ab9 */ /* 0x000fe20000000800 */
[----:B----4-:R-:W-:-:S04]  /*3b220*/  LOP3.LUT R8, R37, 0xffff, RZ, 0xc0, !PT ;  /* 0x0000ffff25087812 */ /* 0x010fc800078ec0ff */
[----:B------:R-:W-:Y:S02]  /*3b230*/  SHF.R.U32.HI R10, RZ, 0x8, R8 ;  /* 0x00000008ff0a7819 */ /* 0x000fe40000011608 */
[----:B------:R-:W-:Y:S02]  /*3b240*/  LOP3.LUT R11, R35, 0xffff, RZ, 0xc0, !PT ;  /* 0x0000ffff230b7812 */ /* 0x000fe400078ec0ff */
[----:B------:R-:W-:Y:S02]  /*3b250*/  PRMT R15, R8, 0x3340, R9 ;  /* 0x00003340080f7816 */ /* 0x000fe40000000009 */
[----:B------:R-:W-:Y:S02]  /*3b260*/  SHF.R.U32.HI R8, RZ, 0x8, R11 ;  /* 0x00000008ff087819 */ /* 0x000fe4000001160b */
[----:B------:R-:W-:Y:S02]  /*3b270*/  SHF.R.U32.HI R9, RZ, 0x8, R9 ;  /* 0x00000008ff097819 */ /* 0x000fe40000011609 */
[----:B------:R-:W-:-:S02]  /*3b280*/  PRMT R11, R11, 0x3340, R12 ;  /* 0x000033400b0b7816 */ /* 0x000fc4000000000c */
[----:B------:R-:W-:Y:S01]  /*3b290*/  SHF.R.U32.HI R12, RZ, 0x8, R12 ;  /* 0x00000008ff0c7819 */ /* 0x000fe2000001160c */
[----:B------:R-:W-:Y:S01]  /*3b2a0*/  STL [R1+0x6dc], R15 ;  /* 0x0006dc0f01007387 */ /* 0x000fe20000100800 */
[----:B------:R-:W-:Y:S02]  /*3b2b0*/  LOP3.LUT R10, R10, 0xffff, RZ, 0xc0, !PT ;  /* 0x0000ffff0a0a7812 */ /* 0x000fe400078ec0ff */
[----:B------:R-:W-:Y:S01]  /*3b2c0*/  LOP3.LUT R9, R9, 0xffff, RZ, 0xc0, !PT ;  /* 0x0000ffff09097812 */ /* 0x000fe200078ec0ff */
[----:B------:R-:W4:Y:S01]  /*3b2d0*/  LDL.LU R37, [R1+0x8c4] ;  /* 0x0008c40001257983 */ /* 0x000f220000300800 */
[----:B------:R-:W-:Y:S02]  /*3b2e0*/  LOP3.LUT R8, R8, 0xffff, RZ, 0xc0, !PT ;  /* 0x0000ffff08087812 */ /* 0x000fe400078ec0ff */
[----:B------:R-:W-:Y:S01]  /*3b2f0*/  LOP3.LUT R12, R12, 0xffff, RZ, 0xc0, !PT ;  /* 0x0000ffff0c0c7812 */ /* 0x000fe200078ec0ff */
[----:B------:R-:W-:Y:S01]  /*3b300*/  STL [R1+0x6f4], R11 ;  /* 0x0006f40b01007387 */ /* 0x000fe20000100800 */
[----:B------:R-:W-:-:S03]  /*3b310*/  PRMT R9, R10, 0x3340, R9 ;  /* 0x000033400a097816 */ /* 0x000fc60000000009 */
[----:B------:R-:W4:Y:S01]  /*3b320*/  LDL.LU R35, [R1+0x8b4] ;  /* 0x0008b40001237983 */ /* 0x000f220000300800 */
[----:B------:R-:W-:-:S03]  /*3b330*/  PRMT R8, R8, 0x3340, R12 ;  /* 0x0000334008087816 */ /* 0x000fc6000000000c */
        /* <DEDUP_REMOVED lines=13> */
[----:B------:R-:W-:Y:S04]  /*3b410*/  STL [R1+0x700], R15 ;  /* 0x0007000f01007387 */ /* 0x000fe80000100800 */
[----:B------:R-:W2:Y:S01]  /*3b420*/  LDL.LU R33, [R1+0x8cc] ;  /* 0x0008cc0001217983 */ /* 0x000ea20000300800 */
[----:B---3--:R-:W-:-:S04]  /*3b430*/  LOP3.LUT R11, R31, 0xffff, RZ, 0xc0, !PT ;  /* 0x0000ffff1f0b7812 */ /* 0x008fc800078ec0ff */
        /* <DEDUP_REMOVED lines=35> */
[----:B------:R-:W4:Y:S04]  /*3b670*/  LDL.LU R37, [R1+0x8d4] ;  /* 0x0008d40001257983 */ /* 0x000f280000300800 */
[----:B------:R-:W-:Y:S01]  /*3b680*/  STL [R1+0x738], R11 ;  /* 0x0007380b01007387 */ /* 0x000fe20000100800 */
[----:B------:R-:W-:-:S03]  /*3b690*/  LOP3.LUT R10, R10, 0xffff, RZ, 0xc0, !PT ;  /* 0x0000ffff0a0a7812 */ /* 0x000fc600078ec0ff */
[----:B------:R-:W4:Y:S01]  /*3b6a0*/  LDL.LU R35, [R1+0x8bc] ;  /* 0x0008bc0001237983 */ /* 0x000f220000300800 */
[----:B------:R-:W-:Y:S02]  /*3b6b0*/  LOP3.LUT R9, R9, 0xffff, RZ, 0xc0, !PT ;  /* 0x0000ffff09097812 */ /* 0x000fe400078ec0ff */
[----:B------:R-:W-:Y:S02]  /*3b6c0*/  LOP3.LUT R8, R8, 0xffff, RZ, 0xc0, !PT ;  /* 0x0000ffff08087812 */ /* 0x000fe400078ec0ff */
[----:B------:R-:W-:Y:S02]  /*3b6d0*/  LOP3.LUT R12, R12, 0xffff, RZ, 0xc0, !PT ;  /* 0x0000ffff0c0c7812 */ /* 0x000fe400078ec0ff */
[----:B------:R-:W-:Y:S02]  /*3b6e0*/  PRMT R9, R10, 0x3340, R9 ;  /* 0x000033400a097816 */ /* 0x000fe40000000009 */
[----:B------:R-:W-:Y:S01]  /*3b6f0*/  PRMT R8, R8, 0x3340, R12 ;  /* 0x0000334008087816 */ /* 0x000fe2000000000c */
[----:B------:R0:W-:Y:S01]  /*3b700*/  STL [R1+0x57c], R13 ;  /* 0x00057c0d01007387 */ /* 0x0001e20000100800 */
[----:B------:R-:W-:-:S03]  /*3b710*/  LOP3.LUT R12, R232, 0xffff, RZ, 0xc0, !PT ;  /* 0x0000ffffe80c7812 */ /* 0x000fc600078ec0ff */
[----:B------:R-:W-:Y:S01]  /*3b720*/  STL [R1+0x1d0], R9 ;  /* 0x0001d00901007387 */ /* 0x000fe20000100800 */
[----:B0-----:R-:W-:-:S03]  /*3b730*/  VIADD R13, R13, UR5 ;  /* 0x000000050d0d7c36 */ /* 0x001fc60008000000 */
[----:B------:R0:W-:Y:S01]  /*3b740*/  STL [R1+0x254], R8 ;  /* 0x0002540801007387 */ /* 0x0001e20000100800 */
[----:B------:R-:W-:-:S03]  /*3b750*/  ULDC UR5, c[0x0][0x248] ;  /* 0x0000920000057ab9 */ /* 0x000fc60000000800 */
[----:B------:R-:W4:Y:S04]  /*3b760*/  LDL.LU R232, [R1+0x1408] ;  /* 0x0014080001e87983 */ /* 0x000f280000300800 */
[----:B------:R1:W-:Y:S01]  /*3b770*/  STL [R1+0x574], R13 ;  /* 0x0005740d01007387 */ /* 0x0003e20000100800 */
[----:B0-----:R-:W-:-:S03]  /*3b780*/  LOP3.LUT R8, R230, 0xffff, RZ, 0xc0, !PT ;  /* 0x0000ffffe6087812 */ /* 0x001fc600078ec0ff */
        /* <DEDUP_REMOVED lines=9> */
[----:B------:R0:W-:Y:S04]  /*3b820*/  STL [R1+0x764], R9 ;  /* 0x0007640901007387 */ /* 0x0001e80000100800 */
[----:B------:R-:W3:Y:S01]  /*3b830*/  LDL.LU R31, [R1+0x8c0] ;  /* 0x0008c000011f7983 */ /* 0x000ee20000300800 */
[----:B------:R-:W-:Y:S02]  /*3b840*/  SHF.R.U32.HI R12, RZ, 0x8, R12 ;  /* 0x00000008ff0c7819 */ /* 0x000fe4000001160c */
[----:B------:R-:W-:Y:S02]  /*3b850*/  SHF.R.U32.HI R8, RZ, 0x8, R8 ;  /* 0x00000008ff087819 */ /* 0x000fe40000011608 */
[----:B------:R-:W-:Y:S02]  /*3b860*/  LOP3.LUT R10, R10, 0xffff, RZ, 0xc0, !PT ;  /* 0x0000ffff0a0a7812 */ /* 0x000fe400078ec0ff */
[----:B------:R-:W-:-:S02]  /*3b870*/  LOP3.LUT R12, R12, 0xffff, RZ, 0xc0, !PT ;  /* 0x0000ffff0c0c7812 */ /* 0x000fc400078ec0ff */
[----:B------:R-:W-:Y:S02]  /*3b880*/  LOP3.LUT R11, R11, 0xffff, RZ, 0xc0, !PT ;  /* 0x0000ffff0b0b7812 */ /* 0x000fe400078ec0ff */
[----:B------:R-:W-:Y:S01]  /*3b890*/  LOP3.LUT R8, R8, 0xffff, RZ, 0xc0, !PT ;  /* 0x0000ffff08087812 */ /* 0x000fe200078ec0ff */
[----:B-1----:R-:W-:Y:S01]  /*3b8a0*/  VIADD R13, R13, UR5 ;  /* 0x000000050d0d7c36 */ /* 0x002fe20008000000 */
[----:B0-----:R-:W-:Y:S01]  /*3b8b0*/  PRMT R9, R10, 0x3340, R12 ;  /* 0x000033400a097816 */ /* 0x001fe2000000000c */
[----:B------:R-:W-:Y:S01]  /*3b8c0*/  ULDC UR5, c[0x0][0x248] ;  /* 0x0000920000057ab9 */ /* 0x000fe20000000800 */
[----:B------:R-:W-:Y:S02]  /*3b8d0*/  PRMT R8, R11, 0x3340, R8 ;  /* 0x000033400b087816 */ /* 0x000fe40000000008 */
[----:B------:R0:W-:Y:S01]  /*3b8e0*/  STL [R1+0x55c], R13 ;  /* 0x00055c0d01007387 */ /* 0x0001e20000100800 */
[----:B------:R-:W-:-:S03]  /*3b8f0*/  LOP3.LUT R12, R229, 0xffff, RZ, 0xc0, !PT ;  /* 0x0000ffffe50c7812 */ /* 0x000fc600078ec0ff */
[----:B------:R-:W-:Y:S04]  /*3b900*/  STL [R1+0x474], R9 ;  /* 0x0004740901007387 */ /* 0x000fe80000100800 */
[----:B------:R1:W-:Y:S01]  /*3b910*/  STL [R1+0x498], R8 ;  /* 0x0004980801007387 */ /* 0x0003e20000100800 */
[----:B0-----:R-:W-:Y:S01]  /*3b920*/  VIADD R13, R13, UR5 ;  /* 0x000000050d0d7c36 */ /* 0x001fe20008000000 */
[----:B------:R-:W-:Y:S02]  /*3b930*/  ULDC UR5, c[0x0][0x248] ;  /* 0x0000920000057ab9 */ /* 0x000fe40000000800 */
[----:B------:R-:W3:Y:S01]  /*3b940*/  LDL.LU R229, [R1+0x1400] ;  /* 0x0014000001e57983 */ /* 0x000ee20000300800 */
[----:B-1----:R-:W-:-:S03]  /*3b950*/  LOP3.LUT R8, R228, 0xffff, RZ, 0xc0, !PT ;  /* 0x0000ffffe4087812 */ /* 0x002fc600078ec0ff */
        /* <DEDUP_REMOVED lines=20> */
[----:B------:R1:W-:Y:S01]  /*3baa0*/  STL [R1+0x520], R13 ;  /* 0x0005200d01007387 */ /* 0x0003e20000100800 */
[----:B0-----:R-:W-:Y:S02]  /*3bab0*/  PRMT R9, R10, 0x3340, R12 ;  /* 0x000033400a097816 */ /* 0x001fe4000000000c */
[----:B------:R-:W-:Y:S02]  /*3bac0*/  PRMT R8, R11, 0x3340, R8 ;  /* 0x000033400b087816 */ /* 0x000fe40000000008 */
[----:B------:R-:W-:Y:S01]  /*3bad0*/  LOP3.LUT R12, R236, 0xffff, RZ, 0xc0, !PT ;  /* 0x0000ffffec0c7812 */ /* 0x000fe200078ec0ff */
[----:B------:R-:W-:Y:S01]  /*3bae0*/  STL [R1+0x4b0], R9 ;  /* 0x0004b00901007387 */ /* 0x000fe20000100800 */
[----:B-1----:R-:W-:-:S03]  /*3baf0*/  VIADD R13, R13, UR5 ;  /* 0x000000050d0d7c36 */ /* 0x002fc60008000000 */
[----:B------:R0:W-:Y:S01]  /*3bb00*/  STL [R1+0x4d0], R8 ;  /* 0x0004d00801007387 */ /* 0x0001e20000100800 */
[----:B------:R-:W-:-:S03]  /*3bb10*/  ULDC UR5, c[0x0][0x248] ;  /* 0x0000920000057ab9 */ /* 0x000fc60000000800 */
[----:B------:R-:W4:Y:S04]  /*3bb20*/  LDL.LU R236, [R1+0x13f8] ;  /* 0x0013f80001ec7983 */ /* 0x000f280000300800 */
[----:B------:R1:W-:Y:S01]  /*3bb30*/  STL [R1+0x50c], R13 ;  /* 0x00050c0d01007387 */ /* 0x0003e20000100800 */
[----:B0-----:R-:W-:-:S03]  /*3bb40*/  LOP3.LUT R8, R235, 0xffff, RZ, 0xc0, !PT ;  /* 0x0000ffffeb087812 */ /* 0x001fc600078ec0ff */
[----:B------:R-:W4:Y:S01]  /*3bb50*/  LDL.LU R235, [R1+0x13f4] ;  /* 0x0013f40001eb7983 */ /* 0x000f220000300800 */
[----:B-1----:R-:W-:Y:S01]  /*3bb60*/  VIADD R13, R13, UR5 ;  /* 0x000000050d0d7c36 */ /* 0x002fe20008000000 */
[----:B------:R-:W-:Y:S01]  /*3bb70*/  ULDC UR5, c[0x0][0x248] ;  /* 0x0000920000057ab9 */ /* 0x000fe20000000800 */
[----:B--2---:R-:W-:-:S04]  /*3bb80*/  LOP3.LUT R11, R33, 0xffff, RZ, 0xc0, !PT ;  /* 0x0000ffff210b7812 */ /* 0x004fc800078ec0ff */
[----:B------:R-:W-:Y:S02]  /*3bb90*/  PRMT R15, R11, 0x3340, R12 ;  /* 0x000033400b0f7816 */ /* 0x000fe4000000000c */
[----:B------:R-:W-:-:S03]  /*3bba0*/  SHF.R.U32.HI R10, RZ, 0x8, R11 ;  /* 0x00000008ff0a7819 */ /* 0x000fc6000001160b */
[----:B------:R-:W-:Y:S01]  /*3bbb0*/  STL [R1+0x788], R15 ;  /* 0x0007880f01007387 */ /* 0x000fe20000100800 */
[----:B------:R-:W-:-:S03]  /*3bbc0*/  SHF.R.U32.HI R12, RZ, 0x8, R12 ;  /* 0x00000008ff0c7819 */ /* 0x000fc6000001160c */
[----:B------:R-:W2:Y:S01]  /*3bbd0*/  LDL.LU R33, [R1+0x8e8] ;  /* 0x0008e80001217983 */ /* 0x000ea20000300800 */
[----:B---3--:R-:W-:-:S03]  /*3bbe0*/  LOP3.LUT R9, R31, 0xffff, RZ, 0xc0, !PT ;  /* 0x0000ffff1f097812 */ /* 0x008fc600078ec0ff */
[----:B------:R-:W3:Y:S01]  /*3bbf0*/  LDL.LU R31, [R1+0x8d0] ;  /* 0x0008d000011f7983 */ /* 0x000ee20000300800 */
[----:B------:R-:W-:Y:S02]  /*3bc00*/  SHF.R.U32.HI R11, RZ, 0x8, R9 ;  /* 0x00000008ff0b7819 */ /* 0x000fe40000011609 */
[--C-:B------:R-:W-:Y:S02]  /*3bc10*/  PRMT R9, R9, 0x3340, R8.reuse ;  /* 0x0000334009097816 */ /* 0x100fe40000000008 */
[----:B------:R-:W-:Y:S02]  /*3bc20*/  SHF.R.U32.HI R8, RZ, 0x8, R8 ;  /* 0x00000008ff087819 */ /* 0x000fe40000011608 */
[----:B------:R-:W-:Y:S02]  /*3bc30*/  LOP3.LUT R10, R10, 0xffff, RZ, 0xc0, !PT ;  /* 0x0000ffff0a0a7812 */ /* 0x000fe400078ec0ff */
[----:B------:R-:W-:Y:S01]  /*3bc40*/  LOP3.LUT R12, R12, 0xffff, RZ, 0xc0, !PT ;  /* 0x0000ffff0c0c7812 */ /* 0x000fe200078ec0ff */
[----:B------:R0:W-:Y:S01]  /*3bc50*/  STL [R1+0x798], R9 ;  /* 0x0007980901007387 */ /* 0x0001e20000100800 */
[----:B------:R-:W-:-:S02]  /*3bc60*/  LOP3.LUT R11, R11, 0xffff, RZ, 0xc0, !PT ;  /* 0x0000ffff0b0b7812 */ /* 0x000fc400078ec0ff */
[----:B------:R-:W-:-:S04]  /*3bc70*/  LOP3.LUT R8, R8, 0xffff, RZ, 0xc0, !PT ;  /* 0x0000ffff08087812 */ /* 0x000fc800078ec0ff */
[----:B------:R-:W-:Y:S02]  /*3bc80*/  PRMT R8, R11, 0x3340, R8 ;  /* 0x000033400b087816 */ /* 0x000fe40000000008 */
[----:B0-----:R-:W-:Y:S02]  /*3bc90*/  PRMT R9, R10, 0x3340, R12 ;  /* 0x000033400a097816 */ /* 0x001fe4000000000c */
[----:B------:R-:W-:-:S03]  /*3bca0*/  LOP3.LUT R12, R234, 0xffff, RZ, 0xc0, !PT ;  /* 0x0000ffffea0c7812 */ /* 0x000fc600078ec0ff */
[----:B------:R-:W-:Y:S04]  /*3bcb0*/  STL [R1+0x4e0], R9 ;  /* 0x0004e00901007387 */ /* 0x000fe80000100800 */
[----:B------:R0:W-:Y:S04]  /*3bcc0*/  STL [R1+0x4e4], R13 ;  /* 0x0004e40d01007387 */ /* 0x0001e80000100800 */
[----:B------:R1:W-:Y:S04]  /*3bcd0*/  STL [R1+0x508], R8 ;  /* 0x0005080801007387 */ /* 0x0003e80000100800 */
[----:B------:R-:W3:Y:S01]  /*3bce0*/  LDL.LU R234, [R1+0x13f0] ;  /* 0x0013f00001ea7983 */ /* 0x000ee20000300800 */
[----:B0-----:R-:W-:Y:S01]  /*3bcf0*/  VIADD R13, R13, UR5 ;  /* 0x000000050d0d7c36 */ /* 0x001fe20008000000 */
[----:B------:R-:W-:Y:S01]  /*3bd00*/  ULDC UR5, c[0x0][0x248] ;  /* 0x0000920000057ab9 */ /* 0x000fe20000000800 */
[----:B-1----:R-:W-:-:S03]  /*3bd10*/  LOP3.LUT R8, R30, 0xffff, RZ, 0xc0, !PT ;  /* 0x0000ffff1e087812 */ /* 0x002fc600078ec0ff */
[----:B------:R0:W-:Y:S02]  /*3bd20*/  STL [R1+0x4cc], R13 ;  /* 0x0004cc0d01007387 */ /* 0x0001e40000100800 */
[----:B0-----:R-:W-:Y:S01]  /*3bd30*/  VIADD R13, R13, UR5 ;  /* 0x000000050d0d7c36 */ /* 0x001fe20008000000 */
[----:B------:R-:W-:Y:S01]  /*3bd40*/  ULDC UR5, c[0x0][0x248] ;  /* 0x0000920000057ab9 */ /* 0x000fe20000000800 */
[----:B----4-:R-:W-:-:S04]  /*3bd50*/  LOP3.LUT R11, R37, 0xffff, RZ, 0xc0, !PT ;  /* 0x0000ffff250b7812 */ /* 0x010fc800078ec0ff */
[----:B------:R-:W-:Y:S02]  /*3bd60*/  SHF.R.U32.HI R10, RZ, 0x8, R11 ;  /* 0x00000008ff0a7819 */ /* 0x000fe4000001160b */
[----:B------:R-:W-:Y:S02]  /*3bd70*/  LOP3.LUT R9, R35, 0xffff, RZ, 0xc0, !PT ;  /* 0x0000ffff23097812 */ /* 0x000fe400078ec0ff */
[--C-:B------:R-:W-:Y:S02]  /*3bd80*/  PRMT R15, R11, 0x3340, R12.reuse ;  /* 0x000033400b0f7816 */ /* 0x100fe4000000000c */
[----:B------:R-:W-:Y:S02]  /*3bd90*/  SHF.R.U32.HI R12, RZ, 0x8, R12 ;  /* 0x00000008ff0c7819 */ /* 0x000fe4000001160c */
[----:B------:R-:W-:Y:S02]  /*3bda0*/  SHF.R.U32.HI R11, RZ, 0x8, R9 ;  /* 0x00000008ff0b7819 */ /* 0x000fe40000011609 */
[----:B------:R-:W-:-:S02]  /*3bdb0*/  PRMT R9, R9, 0x3340, R8 ;  /* 0x0000334009097816 */ /* 0x000fc40000000008 */
[----:B------:R-:W-:Y:S02]  /*3bdc0*/  SHF.R.U32.HI R8, RZ, 0x8, R8 ;  /* 0x00000008ff087819 */ /* 0x000fe40000011608 */
[----:B------:R-:W-:Y:S02]  /*3bdd0*/  LOP3.LUT R10, R10, 0xffff, RZ, 0xc0, !PT ;  /* 0x0000ffff0a0a7812 */ /* 0x000fe400078ec0ff */
[----:B------:R-:W-:Y:S01]  /*3bde0*/  LOP3.LUT R12, R12, 0xffff, RZ, 0xc0, !PT ;  /* 0x0000ffff0c0c7812 */ /* 0x000fe200078ec0ff */
[----:B------:R-:W-:Y:S01]  /*3bdf0*/  STL [R1+0x7a4], R15 ;  /* 0x0007a40f01007387 */ /* 0x000fe20000100800 */
[----:B------:R-:W-:Y:S02]  /*3be00*/  LOP3.LUT R11, R11, 0xffff, RZ, 0xc0, !PT ;  /* 0x0000ffff0b0b7812 */ /* 0x000fe400078ec0ff */
[----:B------:R-:W-:Y:S01]  /*3be10*/  LOP3.LUT R8, R8, 0xffff, RZ, 0xc0, !PT ;  /* 0x0000ffff08087812 */ /* 0x000fe200078ec0ff */
[----:B------:R0:W-:Y:S03]  /*3be20*/  STL [R1+0x7b8], R9 ;  /* 0x0007b80901007387 */ /* 0x0001e60000100800 */
[----:B------:R-:W-:-:S02]  /*3be30*/  PRMT R8, R11, 0x3340, R8 ;  /* 0x000033400b087816 */ /* 0x000fc40000000008 */
[----:B0-----:R-:W-:Y:S02]  /*3be40*/  PRMT R9, R10, 0x3340, R12 ;  /* 0x000033400a097816 */ /* 0x001fe4000000000c */
[----:B------:R-:W-:-:S03]  /*3be50*/  LOP3.LUT R12, R38, 0xffff, RZ, 0xc0, !PT ;  /* 0x0000ffff260c7812 */ /* 0x000fc600078ec0ff */
[----:B------:R-:W-:Y:S04]  /*3be60*/  STL [R1+0x51c], R9 ;  /* 0x00051c0901007387 */ /* 0x000fe80000100800 */
[----:B------:R0:W-:Y:S04]  /*3be70*/  STL [R1+0x4a4], R13 ;  /* 0x0004a40d01007387 */ /* 0x0001e80000100800 */
[----:B------:R1:W-:Y:S01]  /*3be80*/  STL [R1+0x544], R8 ;  /* 0x0005440801007387 */ /* 0x0003e20000100800 */
[----:B0-----:R-:W-:Y:S01]  /*3be90*/  VIADD R13, R13, UR5 ;  /* 0x000000050d0d7c36 */ /* 0x001fe20008000000 */
[----:B------:R-:W-:Y:S01]  /*3bea0*/  ULDC UR5, c[0x0][0x248] ;  /* 0x0000920000057ab9 */ /* 0x000fe20000000800 */
[----:B-1----:R-:W-:-:S03]  /*3beb0*/  LOP3.LUT R8, R46, 0xffff, RZ, 0xc0, !PT ;  /* 0x0000ffff2e087812 */ /* 0x002fc600078ec0ff */
[----:B------:R0:W-:Y:S02]  /*3bec0*/  STL [R1+0x490], R13 ;  /* 0x0004900d01007387 */ /* 0x0001e40000100800 */
[----:B0-----:R-:W-:Y:S01]  /*3bed0*/  VIADD R13, R13, UR5 ;  /* 0x000000050d0d7c36 */ /* 0x001fe20008000000 */
[----:B------:R-:W-:Y:S01]  /*3bee0*/  ULDC UR5, c[0x0][0x248] ;  /* 0x0000920000057ab9 */ /* 0x000fe20000000800 */
[----:B--2---:R-:W-:-:S04]  /*3bef0*/  LOP3.LUT R11, R33, 0xffff, RZ, 0xc0, !PT ;  /* 0x0000ffff210b7812 */ /* 0x004fc800078ec0ff */
[--C-:B------:R-:W-:Y:S02]  /*3bf00*/  PRMT R15, R11, 0x3340, R12.reuse ;  /* 0x000033400b0f7816 */ /* 0x100fe4000000000c */
[----:B---3--:R-:W-:Y:S02]  /*3bf10*/  LOP3.LUT R9, R31, 0xffff, RZ, 0xc0, !PT ;  /* 0x0000ffff1f097812 */ /* 0x008fe400078ec0ff */
[----:B------:R-:W-:Y:S02]  /*3bf20*/  SHF.R.U32.HI R10, RZ, 0x8, R11 ;  /* 0x00000008ff0a7819 */ /* 0x000fe4000001160b */
[----:B------:R-:W-:Y:S02]  /*3bf30*/  SHF.R.U32.HI R12, RZ, 0x8, R12 ;  /* 0x00000008ff0c7819 */ /* 0x000fe4000001160c */
[----:B------:R-:W-:Y:S02]  /*3bf40*/  SHF.R.U32.HI R11, RZ, 0x8, R9 ;  /* 0x00000008ff0b7819 */ /* 0x000fe40000011609 */
[----:B------:R-:W-:-:S02]  /*3bf50*/  PRMT R9, R9, 0x3340, R8 ;  /* 0x0000334009097816 */ /* 0x000fc40000000008 */
[----:B------:R-:W-:Y:S02]  /*3bf60*/  LOP3.LUT R10, R10, 0xffff, RZ, 0xc0, !PT ;  /* 0x0000ffff0a0a7812 */ /* 0x000fe400078ec0ff */
[----:B------:R-:W-:Y:S01]  /*3bf70*/  LOP3.LUT R12, R12, 0xffff, RZ, 0xc0, !PT ;  /* 0x0000ffff0c0c7812 */ /* 0x000fe200078ec0ff */
[----:B------:R-:W-:Y:S01]  /*3bf80*/  STL [R1+0x7c4], R15 ;  /* 0x0007c40f01007387 */ /* 0x000fe20000100800 */
[----:B------:R-:W-:-:S03]  /*3bf90*/  SHF.R.U32.HI R8, RZ, 0x8, R8 ;  /* 0x00000008ff087819 */ /* 0x000fc60000011608 */
[----:B------:R0:W-:Y:S01]  /*3bfa0*/  STL [R1+0x7d8], R9 ;  /* 0x0007d80901007387 */ /* 0x0001e20000100800 */
[----:B------:R-:W-:Y:S02]  /*3bfb0*/  LOP3.LUT R11, R11, 0xffff, RZ, 0xc0, !PT ;  /* 0x0000ffff0b0b7812 */ /* 0x000fe400078ec0ff */
[----:B------:R-:W-:Y:S02]  /*3bfc0*/  LOP3.LUT R8, R8, 0xffff, RZ, 0xc0, !PT ;  /* 0x0000ffff08087812 */ /* 0x000fe400078ec0ff */
[----:B0-----:R-:W-:Y:S02]  /*3bfd0*/  PRMT R9, R10, 0x3340, R12 ;  /* 0x000033400a097816 */ /* 0x001fe4000000000c */
[----:B------:R-:W-:Y:S02]  /*3bfe0*/  PRMT R8, R11, 0x3340, R8 ;  /* 0x000033400b087816 */ /* 0x000fe40000000008 */
[----:B------:R-:W-:Y:S01]  /*3bff0*/  LOP3.LUT R10, R54, 0xffff, RZ, 0xc0, !PT ;  /* 0x0000ffff360a7812 */ /* 0x000fe200078ec0ff */
[----:B------:R0:W-:Y:S04]  /*3c000*/  STL [R1+0x558], R9 ;  /* 0x0005580901007387 */ /* 0x0001e80000100800 */
[----:B------:R1:W-:Y:S01]  /*3c010*/  STL [R1+0x468], R13 ;  /* 0x0004680d01007387 */ /* 0x0003e20000100800 */
[----:B0-----:R-:W-:-:S03]  /*3c020*/  LOP3.LUT R9, R234, 0xffff, RZ, 0xc0, !PT ;  /* 0x0000ffffea097812 */ /* 0x001fc600078ec0ff */
[----:B------:R0:W-:Y:S01]  /*3c030*/  STL [R1+0x570], R8 ;  /* 0x0005700801007387 */ /* 0x0001e20000100800 */
[----:B-1----:R-:W-:Y:S01]  /*3c040*/  VIADD R13, R13, UR5 ;  /* 0x000000050d0d7c36 */ /* 0x002fe20008000000 */
[--C-:B------:R-:W-:Y:S02]  /*3c050*/  PRMT R15, R9, 0x3340, R10.reuse ;  /* 0x00003340090f7816 */ /* 0x100fe4000000000a */
[----:B------:R-:W2:Y:S01]  /*3c060*/  LDL.LU R234, [R1+0x13ec] ;  /* 0x0013ec0001ea7983 */ /* 0x000ea20000300800 */
[----:B------:R-:W-:Y:S01]  /*3c070*/  LOP3.LUT R11, R235, 0xffff, RZ, 0xc0, !PT ;  /* 0x0000ffffeb0b7812 */ /* 0x000fe200078ec0ff */
[----:B------:R-:W-:Y:S01]  /*3c080*/  ULDC UR5, c[0x0][0x248] ;  /* 0x0000920000057ab9 */ /* 0x000fe20000000800 */
[----:B------:R-:W-:Y:S01]  /*3c090*/  LOP3.LUT R12, R62, 0xffff, RZ, 0xc0, !PT ;  /* 0x0000ffff3e0c7812 */ /* 0x000fe200078ec0ff */
[----:B------:R-:W-:Y:S01]  /*3c0a0*/  STL [R1+0x45c], R13 ;  /* 0x00045c0d01007387 */ /* 0x000fe20000100800 */
[----:B0-----:R-:W-:Y:S02]  /*3c0b0*/  SHF.R.U32.HI R8, RZ, 0x8, R9 ;  /* 0x00000008ff087819 */ /* 0x001fe40000011609 */
[----:B------:R-:W-:Y:S01]  /*3c0c0*/  SHF.R.U32.HI R9, RZ, 0x8, R10 ;  /* 0x00000008ff097819 */ /* 0x000fe2000001160a */
[----:B------:R-:W2:Y:S01]  /*3c0d0*/  LDL.LU R235, [R1+0x13e8] ;  /* 0x0013e80001eb7983 */ /* 0x000ea20000300800 */
[----:B------:R-:W-:-:S03]  /*3c0e0*/  SHF.R.U32.HI R10, RZ, 0x8, R11 ;  /* 0x00000008ff0a7819 */ /* 0x000fc6000001160b */
[----:B------:R0:W-:Y:S01]  /*3c0f0*/  STL [R1+0x7e0], R15 ;  /* 0x0007e00f01007387 */ /* 0x0001e20000100800 */
[----:B------:R-:W-:Y:S02]  /*3c100*/  LOP3.LUT R8, R8, 0xffff, RZ, 0xc0, !PT ;  /* 0x0000ffff08087812 */ /* 0x000fe400078ec0ff */
[----:B------:R-:W-:Y:S02]  /*3c110*/  LOP3.LUT R9, R9, 0xffff, RZ, 0xc0, !PT ;  /* 0x0000ffff09097812 */ /* 0x000fe400078ec0ff */
[----:B------:R-:W-:Y:S02]  /*3c120*/  LOP3.LUT R10, R10, 0xffff, RZ, 0xc0, !PT ;  /* 0x0000ffff0a0a7812 */ /* 0x000fe400078ec0ff */
[--C-:B0-----:R-:W-:Y:S02]  /*3c130*/  PRMT R15, R11, 0x3340, R12.reuse ;  /* 0x000033400b0f7816 */ /* 0x101fe4000000000c */
[----:B------:R-:W-:Y:S01]  /*3c140*/  SHF.R.U32.HI R11, RZ, 0x8, R12 ;  /* 0x00000008ff0b7819 */ /* 0x000fe2000001160c */
[----:B------:R-:W-:Y:S01]  /*3c150*/  VIADD R13, R13, UR5 ;  /* 0x000000050d0d7c36 */ /* 0x000fe20008000000 */
[----:B------:R-:W-:Y:S01]  /*3c160*/  PRMT R9, R8, 0x3340, R9 ;  /* 0x0000334008097816 */ /* 0x000fe20000000009 */
[----:B------:R-:W-:Y:S01]  /*3c170*/  STL [R1+0x7ec], R15 ;  /* 0x0007ec0f01007387 */ /* 0x000fe20000100800 */
[----:B------:R-:W-:Y:S01]  /*3c180*/  LOP3.LUT R11, R11, 0xffff, RZ, 0xc0, !PT ;  /* 0x0000ffff0b0b7812 */ /* 0x000fe200078ec0ff */
[----:B------:R-:W-:-:S03]  /*3c190*/  ULDC UR5, c[0x0][0x248] ;  /* 0x0000920000057ab9 */ /* 0x000fc60000000800 */
[----:B------:R-:W-:Y:S01]  /*3c1a0*/  PRMT R8, R10, 0x3340, R11 ;  /* 0x000033400a087816 */ /* 0x000fe2000000000b */
[----:B------:R-:W-:Y:S01]  /*3c1b0*/  STL [R1+0x59c], R9 ;  /* 0x00059c0901007387 */ /* 0x000fe20000100800 */
[----:B------:R-:W-:-:S03]  /*3c1c0*/  LOP3.LUT R11, R70, 0xffff, RZ, 0xc0, !PT ;  /* 0x0000ffff460b7812 */ /* 0x000fc600078ec0ff */
[----:B------:R0:W-:Y:S04]  /*3c1d0*/  STL [R1+0x368], R13 ;  /* 0x0003680d01007387 */ /* 0x0001e80000100800 */
[----:B------:R1:W-:Y:S01]  /*3c1e0*/  STL [R1+0x614], R8 ;  /* 0x0006140801007387 */ /* 0x0003e20000100800 */
[----:B------:R-:W-:Y:S01]  /*3c1f0*/  LOP3.LUT R12, R78, 0xffff, RZ, 0xc0, !PT ;  /* 0x0000ffff4e0c7812 */ /* 0x000fe200078ec0ff */
[----:B0-----:R-:W-:Y:S01]  /*3c200*/  VIADD R13, R13, UR5 ;  /* 0x000000050d0d7c36 */ /* 0x001fe20008000000 */
[----:B------:R-:W-:Y:S01]  /*3c210*/  LOP3.LUT R9, R228, 0xffff, RZ, 0xc0, !PT ;  /* 0x0000ffffe4097812 */ /* 0x000fe200078ec0ff */
[----:B------:R-:W-:Y:S01]  /*3c220*/  ULDC UR5, c[0x0][0x248] ;  /* 0x0000920000057ab9 */ /* 0x000fe20000000800 */
[----:B-1----:R-:W-:Y:S02]  /*3c230*/  LOP3.LUT R8, R236, 0xffff, RZ, 0xc0, !PT ;  /* 0x0000ffffec087812 */ /* 0x002fe400078ec0ff */
[----:B------:R-:W3:Y:S02]  /*3c240*/  LDL.LU R236, [R1+0x13e4] ;  /* 0x0013e40001ec7983 */ /* 0x000ee40000300800 */
[----:B------:R-:W-:-:S02]  /*3c250*/  PRMT R15, R8, 0x3340, R11 ;  /* 0x00003340080f7816 */ /* 0x000fc4000000000b */
[----:B------:R-:W-:Y:S01]  /*3c260*/  SHF.R.U32.HI R10, RZ, 0x8, R8 ;  /* 0x00000008ff0a7819 */ /* 0x000fe20000011608 */
[----:B------:R0:W-:Y:S01]  /*3c270*/  STL [R1+0x350], R13 ;  /* 0x0003500d01007387 */ /* 0x0001e20000100800 */
[----:B------:R-:W-:-:S03]  /*3c280*/  SHF.R.U32.HI R11, RZ, 0x8, R11 ;  /* 0x00000008ff0b7819 */ /* 0x000fc6000001160b */
[----:B------:R-:W4:Y:S01]  /*3c290*/  LDL.LU R228, [R1+0x13e0] ;  /* 0x0013e00001e47983 */ /* 0x000f220000300800 */
[----:B------:R-:W-:Y:S02]  /*3c2a0*/  SHF.R.U32.HI R8, RZ, 0x8, R9 ;  /* 0x00000008ff087819 */ /* 0x000fe40000011609 */
[----:B------:R-:W-:Y:S01]  /*3c2b0*/  LOP3.LUT R10, R10, 0xffff, RZ, 0xc0, !PT ;  /* 0x0000ffff0a0a7812 */ /* 0x000fe200078ec0ff */
[----:B------:R1:W-:Y:S01]  /*3c2c0*/  STL [R1+0x800], R15 ;  /* 0x0008000f01007387 */ /* 0x0003e20000100800 */
[----:B------:R-:W-:Y:S01]  /*3c2d0*/  LOP3.LUT R11, R11, 0xffff, RZ, 0xc0, !PT ;  /* 0x0000ffff0b0b7812 */ /* 0x000fe200078ec0ff */
[----:B0-----:R-:W-:Y:S01]  /*3c2e0*/  VIADD R13, R13, UR5 ;  /* 0x000000050d0d7c36 */ /* 0x001fe20008000000 */
[----:B------:R-:W-:Y:S01]  /*3c2f0*/  LOP3.LUT R8, R8, 0xffff, RZ, 0xc0, !PT ;  /* 0x0000ffff08087812 */ /* 0x000fe200078ec0ff */
[----:B------:R-:W-:Y:S01]  /*3c300*/  ULDC UR5, c[0x0][0x248] ;  /* 0x0000920000057ab9 */ /* 0x000fe20000000800 */
[----:B------:R-:W-:Y:S02]  /*3c310*/  PRMT R10, R10, 0x3340, R11 ;  /* 0x000033400a0a7816 */ /* 0x000fe4000000000b */
[----:B-1----:R-:W-:-:S02]  /*3c320*/  PRMT R15, R9, 0x3340, R12 ;  /* 0x00003340090f7816 */ /* 0x002fc4000000000c */
[----:B------:R-:W-:Y:S01]  /*3c330*/  SHF.R.U32.HI R9, RZ, 0x8, R12 ;  /* 0x00000008ff097819 */ /* 0x000fe2000001160c */
[----:B------:R-:W-:Y:S01]  /*3c340*/  VIADD R12, R13, UR5 ;  /* 0x000000050d0c7c36 */ /* 0x000fe20008000000 */
[----:B------:R-:W-:Y:S02]  /*3c350*/  ULDC UR5, c[0x0][0x248] ;  /* 0x0000920000057ab9 */ /* 0x000fe40000000800 */
[----:B------:R-:W-:Y:S01]  /*3c360*/  LOP3.LUT R9, R9, 0xffff, RZ, 0xc0, !PT ;  /* 0x0000ffff09097812 */ /* 0x000fe200078ec0ff */
[----:B------:R0:W-:Y:S03]  /*3c370*/  STL [R1+0x80c], R15 ;  /* 0x00080c0f01007387 */ /* 0x0001e60000100800 */
[----:B------:R-:W-:Y:S01]  /*3c380*/  PRMT R8, R8, 0x3340, R9 ;  /* 0x0000334008087816 */ /* 0x000fe20000000009 */
[----:B------:R-:W-:Y:S01]  /*3c390*/  STL [R1+0x34c], R13 ;  /* 0x00034c0d01007387 */ /* 0x000fe20000100800 */
[----:B------:R-:W-:-:S03]  /*3c3a0*/  LOP3.LUT R9, R229, 0xffff, RZ, 0xc0, !PT ;  /* 0x0000ffffe5097812 */ /* 0x000fc600078ec0ff */
[----:B------:R1:W-:Y:S01]  /*3c3b0*/  STL [R1+0x6b4], R10 ;  /* 0x0006b40a01007387 */ /* 0x0003e20000100800 */
[----:B0-----:R-:W-:Y:S01]  /*3c3c0*/  VIADD R15, R12, UR5 ;  /* 0x000000050c0f7c36 */ /* 0x001fe20008000000 */
[----:B------:R-:W-:Y:S02]  /*3c3d0*/  LOP3.LUT R11, R230, 0xffff, RZ, 0xc0, !PT ;  /* 0x0000ffffe60b7812 */ /* 0x000fe400078ec0ff */
[----:B------:R0:W-:Y:S01]  /*3c3e0*/  STL [R1+0x330], R12 ;  /* 0x0003300c01007387 */ /* 0x0001e20000100800 */
[----:B------:R-:W-:Y:S01]  /*3c3f0*/  ULDC UR5, c[0x0][0x248] ;  /* 0x0000920000057ab9 */ /* 0x000fe20000000800 */
[----:B-1----:R-:W-:Y:S02]  /*3c400*/  LOP3.LUT R10, R86, 0xffff, RZ, 0xc0, !PT ;  /* 0x0000ffff560a7812 */ /* 0x002fe400078ec0ff */
[----:B------:R1:W-:Y:S02]  /*3c410*/  STL [R1+0x6c4], R8 ;  /* 0x0006c40801007387 */ /* 0x0003e40000100800 */
[----:B------:R-:W-:-:S02]  /*3c420*/  PRMT R13, R9, 0x3340, R10 ;  /* 0x00003340090d7816 */ /* 0x000fc4000000000a */
[----:B------:R-:W2:Y:S01]  /*3c430*/  LDL.LU R229, [R1+0x13dc] ;  /* 0x0013dc0001e57983 */ /* 0x000ea20000300800 */
[----:B0-----:R-:W-:-:S03]  /*3c440*/  LOP3.LUT R12, R94, 0xffff, RZ, 0xc0, !PT ;  /* 0x0000ffff5e0c7812 */ /* 0x001fc600078ec0ff */
[----:B------:R-:W-:Y:S01]  /*3c450*/  STL [R1+0x318], R15 ;  /* 0x0003180f01007387 */ /* 0x000fe20000100800 */
[----:B-1----:R-:W-:-:S03]  /*3c460*/  SHF.R.U32.HI R8, RZ, 0x8, R9 ;  /* 0x00000008ff087819 */ /* 0x002fc60000011609 */
[----:B------:R-:W3:Y:S01]  /*3c470*/  LDL.LU R230, [R1+0x13d8] ;  /* 0x0013d80001e67983 */ /* 0x000ee20000300800 */
[----:B------:R-:W-:Y:S02]  /*3c480*/  SHF.R.U32.HI R9, RZ, 0x8, R10 ;  /* 0x00000008ff097819 */ /* 0x000fe4000001160a */
[----:B------:R-:W-:Y:S01]  /*3c490*/  SHF.R.U32.HI R10, RZ, 0x8, R11 ;  /* 0x00000008ff0a7819 */ /* 0x000fe2000001160b */
[----:B------:R0:W-:Y:S01]  /*3c4a0*/  STL [R1+0x814], R13 ;  /* 0x0008140d01007387 */ /* 0x0001e20000100800 */
[----:B------:R-:W-:Y:S02]  /*3c4b0*/  LOP3.LUT R8, R8, 0xffff, RZ, 0xc0, !PT ;  /* 0x0000ffff08087812 */ /* 0x000fe400078ec0ff */
[----:B------:R-:W-:Y:S02]  /*3c4c0*/  LOP3.LUT R9, R9, 0xffff, RZ, 0xc0, !PT ;  /* 0x0000ffff09097812 */ /* 0x000fe400078ec0ff */
[----:B------:R-:W-:Y:S02]  /*3c4d0*/  LOP3.LUT R10, R10, 0xffff, RZ, 0xc0, !PT ;  /* 0x0000ffff0a0a7812 */ /* 0x000fe400078ec0ff */
[----:B0-----:R-:W-:-:S02]  /*3c4e0*/  PRMT R13, R11, 0x3340, R12 ;  /* 0x000033400b0d7816 */ /* 0x001fc4000000000c */
[----:B------:R-:W-:Y:S02]  /*3c4f0*/  SHF.R.U32.HI R11, RZ, 0x8, R12 ;  /* 0x00000008ff0b7819 */ /* 0x000fe4000001160c */
[----:B------:R-:W-:Y:S02]  /*3c500*/  PRMT R9, R8, 0x3340, R9 ;  /* 0x0000334008097816 */ /* 0x000fe40000000009 */
[----:B------:R-:W-:Y:S01]  /*3c510*/  LOP3.LUT R11, R11, 0xffff, RZ, 0xc0, !PT ;  /* 0x0000ffff0b0b7812 */ /* 0x000fe200078ec0ff */
[----:B------:R0:W-:Y:S03]  /*3c520*/  STL [R1+0xa44], R13 ;  /* 0x000a440d01007387 */ /* 0x0001e60000100800 */
[----:B------:R-:W-:Y:S01]  /*3c530*/  PRMT R8, R10, 0x3340, R11 ;  /* 0x000033400a087816 */ /* 0x000fe2000000000b */
[----:B------:R1:W-:Y:S01]  /*3c540*/  STL [R1+0x6d0], R9 ;  /* 0x0006d00901007387 */ /* 0x0003e20000100800 */
[----:B0-----:R-:W-:Y:S01]  /*3c550*/  VIADD R13, R15, UR5 ;  /* 0x000000050f0d7c36 */ /* 0x001fe20008000000 */
[----:B------:R-:W-:Y:S01]  /*3c560*/  LOP3.LUT R11, R102, 0xffff, RZ, 0xc0, !PT ;  /* 0x0000ffff660b7812 */ /* 0x000fe200078ec0ff */
[----:B------:R-:W-:-:S03]  /*3c570*/  ULDC UR5, c[0x0][0x248] ;  /* 0x0000920000057ab9 */ /* 0x000fc60000000800 */
[----:B------:R0:W-:Y:S04]  /*3c580*/  STL [R1+0x300], R13 ;  /* 0x0003000d01007387 */ /* 0x0001e80000100800 */
[----:B------:R0:W-:Y:S01]  /*3c590*/  STL [R1+0x6e4], R8 ;  /* 0x0006e40801007387 */ /* 0x0001e20000100800 */
[----:B-1----:R-:W-:Y:S02]  /*3c5a0*/  LOP3.LUT R9, R231, 0xffff, RZ, 0xc0, !PT ;  /* 0x0000ffffe7097812 */ /* 0x002fe400078ec0ff */
[----:B------:R-:W-:Y:S01]  /*3c5b0*/  LOP3.LUT R12, R110, 0xffff, RZ, 0xc0, !PT ;  /* 0x0000ffff6e0c7812 */ /* 0x000fe200078ec0ff */
[----:B0-----:R-:W-:Y:S01]  /*3c5c0*/  VIADD R13, R13, UR5 ;  /* 0x000000050d0d7c36 */ /* 0x001fe20008000000 */
[----:B------:R-:W-:Y:S01]  /*3c5d0*/  ULDC UR5, c[0x0][0x248] ;  /* 0x0000920000057ab9 */ /* 0x000fe20000000800 */
[----:B------:R-:W-:-:S02]  /*3c5e0*/  LOP3.LUT R8, R232, 0xffff, RZ, 0xc0, !PT ;  /* 0x0000ffffe8087812 */ /* 0x000fc400078ec0ff */
[----:B------:R-:W4:Y:S02]  /*3c5f0*/  LDL.LU R232, [R1+0x13d4] ;  /* 0x0013d40001e87983 */ /* 0x000f240000300800 */
[--C-:B------:R-:W-:Y:S02]  /*3c600*/  PRMT R15, R8, 0x3340, R11.reuse ;  /* 0x00003340080f7816 */ /* 0x100fe4000000000b */
[----:B------:R-:W-:Y:S02]  /*3c610*/  SHF.R.U32.HI R10, RZ, 0x8, R8 ;  /* 0x00000008ff0a7819 */ /* 0x000fe40000011608 */
[----:B------:R-:W-:Y:S01]  /*3c620*/  SHF.R.U32.HI R11, RZ, 0x8, R11 ;  /* 0x00000008ff0b7819 */ /* 0x000fe2000001160b */
[----:B------:R0:W-:Y:S01]  /*3c630*/  STL [R1+0x2e8], R13 ;  /* 0x0002e80d01007387 */ /* 0x0001e20000100800 */
[----:B------:R-:W-:Y:S02]  /*3c640*/  SHF.R.U32.HI R8, RZ, 0x8, R9 ;  /* 0x00000008ff087819 */ /* 0x000fe40000011609 */
[----:B------:R-:W-:Y:S01]  /*3c650*/  LOP3.LUT R10, R10, 0xffff, RZ, 0xc0, !PT ;  /* 0x0000ffff0a0a7812 */ /* 0x000fe200078ec0ff */
[----:B------:R1:W-:Y:S01]  /*3c660*/  STL [R1+0xa4c], R15 ;  /* 0x000a4c0f01007387 */ /* 0x0003e20000100800 */
[----:B------:R-:W-:-:S02]  /*3c670*/  LOP3.LUT R11, R11, 0xffff, RZ, 0xc0, !PT ;  /* 0x0000ffff0b0b7812 */ /* 0x000fc400078ec0ff */
[----:B------:R-:W-:Y:S01]  /*3c680*/  LOP3.LUT R8, R8, 0xffff, RZ, 0xc0, !PT ;  /* 0x0000ffff08087812 */ /* 0x000fe200078ec0ff */
[----:B0-----:R-:W-:Y:S01]  /*3c690*/  VIADD R13, R13, UR5 ;  /* 0x000000050d0d7c36 */ /* 0x001fe20008000000 */
[----:B------:R-:W-:Y:S01]  /*3c6a0*/  ULDC UR5, c[0x0][0x248] ;  /* 0x0000920000057ab9 */ /* 0x000fe20000000800 */
[--C-:B-1----:R-:W-:Y:S02]  /*3c6b0*/  PRMT R15, R9, 0x3340, R12.reuse ;  /* 0x00003340090f7816 */ /* 0x102fe4000000000c */
[----:B------:R-:W-:Y:S02]  /*3c6c0*/  SHF.R.U32.HI R9, RZ, 0x8, R12 ;  /* 0x00000008ff097819 */ /* 0x000fe4000001160c */
[----:B------:R-:W-:Y:S01]  /*3c6d0*/  PRMT R10, R10, 0x3340, R11 ;  /* 0x000033400a0a7816 */ /* 0x000fe2000000000b */
[----:B------:R-:W-:Y:S01]  /*3c6e0*/  VIADD R12, R13, UR5 ;  /* 0x000000050d0c7c36 */ /* 0x000fe20008000000 */
[----:B------:R-:W-:Y:S01]  /*3c6f0*/  LOP3.LUT R9, R9, 0xffff, RZ, 0xc0, !PT ;  /* 0x0000ffff09097812 */ /* 0x000fe200078ec0ff */
[----:B------:R-:W-:Y:S01]  /*3c700*/  STL [R1+0xa60], R15 ;  /* 0x000a600f01007387 */ /* 0x000fe20000100800 */
[----:B------:R-:W-:-:S02]  /*3c710*/  ULDC UR5, c[0x0][0x248] ;  /* 0x0000920000057ab9 */ /* 0x000fc40000000800 */
[----:B------:R-:W-:Y:S01]  /*3c720*/  PRMT R8, R8, 0x3340, R9 ;  /* 0x0000334008087816 */ /* 0x000fe20000000009 */
[----:B------:R-:W-:Y:S04]  /*3c730*/  STL [R1+0x2e0], R13 ;  /* 0x0002e00d01007387 */ /* 0x000fe80000100800 */
[----:B------:R0:W-:Y:S04]  /*3c740*/  STL [R1+0x6f0], R10 ;  /* 0x0006f00a01007387 */ /* 0x0001e80000100800 */
[----:B------:R-:W-:Y:S01]  /*3c750*/  STL [R1+0x2c8], R12 ;  /* 0x0002c80c01007387 */ /* 0x000fe20000100800 */
[----:B0-----:R-:W-:-:S03]  /*3c760*/  VIADD R10, R12, UR5 ;  /* 0x000000050c0a7c36 */ /* 0x001fc60008000000 */
[----:B------:R-:W-:Y:S01]  /*3c770*/  STL [R1+0x704], R8 ;  /* 0x0007040801007387 */ /* 0x000fe20000100800 */
[----:B------:R-:W-:-:S03]  /*3c780*/  ULDC UR5, c[0x0][0x248] ;  /* 0x0000920000057ab9 */ /* 0x000fc60000000800 */
[----:B------:R0:W-:Y:S02]  /*3c790*/  STL [R1+0x2b0], R10 ;  /* 0x0002b00a01007387 */ /* 0x0001e40000100800 */
        /* <DEDUP_REMOVED lines=363> */
[----:B------:R-:W-:Y:S02]  /*3de50*/  VIADD R190, R0, 0x125 ;  /* 0x0000012500be7836 */ /* 0x000fe40000000000 */
[----:B0-----:R-:W-:Y:S01]  /*3de60*/  VIADD R8, R8, UR5 ;  /* 0x0000000508087c36 */ /* 0x001fe20008000000 */
[----:B------:R-:W-:-:S04]  /*3de70*/  ULDC UR5, c[0x0][0x248] ;  /* 0x0000920000057ab9 */ /* 0x000fc80000000800 */
[----:B------:R0:W-:Y:S01]  /*3de80*/  STL [R1+0x948], R8 ;  /* 0x0009480801007387 */ /* 0x0001e20000100800 */
[----:B------:R-:W-:Y:S01]  /*3de90*/  ISETP.GE.AND P0, PT, R190, UR50, PT ;  /* 0x00000032be007c0c */ /* 0x000fe2000bf06270 */
[----:B------:R-:W-:Y:S01]  /*3dea0*/  VIADD R191, R0, 0x123 ;  /* 0x0000012300bf7836 */ /* 0x000fe20000000000 */
[----:B----4-:R-:W-:Y:S02]  /*3deb0*/  LOP3.LUT R232, R232, 0x7fffffff, RZ, 0xc0, !PT ;  /* 0x7fffffffe8e87812 */ /* 0x010fe400078ec0ff */
[----:B------:R-:W-:Y:S01]  /*3dec0*/  LOP3.LUT R233, R233, 0xfffffffe, RZ, 0xc0, !PT ;  /* 0xfffffffee9e97812 */ /* 0x000fe200078ec0ff */
[----:B------:R-:W-:Y:S02]  /*3ded0*/  VIADD R192, R0, 0x121 ;  /* 0x0000012100c07836 */ /* 0x000fe40000000000 */
[----:B0-----:R-:W-:Y:S01]  /*3dee0*/  VIADD R8, R8, UR5 ;  /* 0x0000000508087c36 */ /* 0x001fe20008000000 */
[----:B------:R-:W-:Y:S01]  /*3def0*/  ULDC UR5, c[0x0][0x248] ;  /* 0x0000920000057ab9 */ /* 0x000fe20000000800 */
[----:B------:R-:W-:-:S02]  /*3df00*/  VIADD R193, R0, 0x11f ;  /* 0x0000011f00c17836 */ /* 0x000fc40000000000 */
[C---:B------:R-:W-:Y:S02]  /*3df10*/  VIADD R194, R0.reuse, 0x11d ;  /* 0x0000011d00c27836 */ /* 0x040fe40000000000 */
[C---:B------:R-:W-:Y:S02]  /*3df20*/  VIADD R195, R0.reuse, 0x11b ;  /* 0x0000011b00c37836 */ /* 0x040fe40000000000 */
[C---:B------:R-:W-:Y:S02]  /*3df30*/  VIADD R196, R0.reuse, 0x119 ;  /* 0x0000011900c47836 */ /* 0x040fe40000000000 */
[C---:B------:R-:W-:Y:S02]  /*3df40*/  VIADD R197, R0.reuse, 0x117 ;  /* 0x0000011700c57836 */ /* 0x040fe40000000000 */
[C---:B------:R-:W-:Y:S02]  /*3df50*/  VIADD R198, R0.reuse, 0x115 ;  /* 0x0000011500c67836 */ /* 0x040fe40000000000 */
[----:B------:R-:W-:-:S02]  /*3df60*/  VIADD R199, R0, 0x113 ;  /* 0x0000011300c77836 */ /* 0x000fc40000000000 */
[C---:B------:R-:W-:Y:S02]  /*3df70*/  VIADD R200, R0.reuse, 0x111 ;  /* 0x0000011100c87836 */ /* 0x040fe40000000000 */
[C---:B------:R-:W-:Y:S02]  /*3df80*/  VIADD R201, R0.reuse, 0x10f ;  /* 0x0000010f00c97836 */ /* 0x040fe40000000000 */
[C---:B------:R-:W-:Y:S02]  /*3df90*/  VIADD R202, R0.reuse, 0x10d ;  /* 0x0000010d00ca7836 */ /* 0x040fe40000000000 */
[C---:B------:R-:W-:Y:S02]  /*3dfa0*/  VIADD R203, R0.reuse, 0x10b ;  /* 0x0000010b00cb7836 */ /* 0x040fe40000000000 */
[C---:B------:R-:W-:Y:S02]  /*3dfb0*/  VIADD R204, R0.reuse, 0x109 ;  /* 0x0000010900cc7836 */ /* 0x040fe40000000000 */
[----:B------:R-:W-:-:S02]  /*3dfc0*/  VIADD R205, R0, 0x107 ;  /* 0x0000010700cd7836 */ /* 0x000fc40000000000 */
[----:B------:R-:W-:Y:S01]  /*3dfd0*/  VIADD R206, R0, 0x105 ;  /* 0x0000010500ce7836 */ /* 0x000fe20000000000 */
[----:B---3--:R-:W-:Y:S01]  /*3dfe0*/  LOP3.LUT R230, R230, 0x7fffffff, RZ, 0xc0, !PT ;  /* 0x7fffffffe6e67812 */ /* 0x008fe200078ec0ff */
[----:B------:R-:W-:Y:S01]  /*3dff0*/  VIADD R231, R8, UR5 ;  /* 0x0000000508e77c36 */ /* 0x000fe20008000000 */
[----:B------:R-:W-:Y:S01]  /*3e000*/  STL [R1+0x94c], R8 ;  /* 0x00094c0801007387 */ /* 0x000fe20000100800 */
[----:B------:R-:W-:Y:S01]  /*3e010*/  ULDC UR5, c[0x0][0x248] ;  /* 0x0000920000057ab9 */ /* 0x000fe20000000800 */
[----:B------:R-:W-:Y:S01]  /*3e020*/  VIADD R207, R0, 0x103 ;  /* 0x0000010300cf7836 */ /* 0x000fe20000000000 */
[----:B------:R-:W-:Y:S01]  /*3e030*/  ULDC UR50, c[0x0][0x228] ;  /* 0x00008a0000327ab9 */ /* 0x000fe20000000800 */
[----:B------:R0:W-:Y:S01]  /*3e040*/  STL [R1+0x950], R231 ;  /* 0x000950e701007387 */ /* 0x0001e20000100800 */
[----:B------:R-:W-:Y:S01]  /*3e050*/  ISETP.LT.AND P1, PT, R3, UR6, !P0 ;  /* 0x0000000603007c0c */ /* 0x000fe2000c721270 */
[----:B------:R-:W-:Y:S01]  /*3e060*/  ULDC UR6, c[0x0][0x228] ;  /* 0x00008a0000067ab9 */ /* 0x000fe20000000800 */
[----:B0-----:R-:W-:Y:S01]  /*3e070*/  VIADD R231, R231, UR5 ;  /* 0x00000005e7e77c36 */ /* 0x001fe20008000000 */
[----:B------:R-:W-:-:S02]  /*3e080*/  ULDC UR5, c[0x0][0x228] ;  /* 0x00008a0000057ab9 */ /* 0x000fc40000000800 */
[----:B------:R-:W-:Y:S01]  /*3e090*/  ISETP.LT.AND P0, PT, R2, UR5, !P0 ;  /* 0x0000000502007c0c */ /* 0x000fe2000c701270 */
[----:B------:R-:W-:-:S07]  /*3e0a0*/  ULDC UR5, c[0x0][0x248] ;  /* 0x0000920000057ab9 */ /* 0x000fce0000000800 */
[----:B------:R-:W-:Y:S01]  /*3e0b0*/  @P1 LOP3.LUT R233, R233, 0x1, RZ, 0xfc, !PT ;  /* 0x00000001e9e91812 */ /* 0x000fe200078efcff */
[----:B------:R-:W-:Y:S01]  /*3e0c0*/  VIADD R190, R231, UR5 ;  /* 0x00000005e7be7c36 */ /* 0x000fe20008000000 */
[----:B------:R-:W-:-:S03]  /*3e0d0*/  ULDC UR5, c[0x0][0x228] ;  /* 0x00008a0000057ab9 */ /* 0x000fc60000000800 */
[----:B------:R-:W-:Y:S02]  /*3e0e0*/  @P0 LOP3.LUT R232, R232, 0x80000000, RZ, 0xfc, !PT ;  /* 0x80000000e8e80812 */ /* 0x000fe400078efcff */
[----:B------:R-:W-:Y:S01]  /*3e0f0*/  ISETP.GE.AND P0, PT, R191, UR8, PT ;  /* 0x00000008bf007c0c */ /* 0x000fe2000bf06270 */
[----:B------:R-:W-:-:S03]  /*3e100*/  ULDC UR8, c[0x0][0x228] ;  /* 0x00008a0000087ab9 */ /* 0x000fc60000000800 */
[----:B------:R-:W-:Y:S01]  /*3e110*/  ISETP.LT.AND P1, PT, R3, UR6, !P0 ;  /* 0x0000000603007c0c */ /* 0x000fe2000c721270 */
[----:B------:R-:W-:Y:S01]  /*3e120*/  ULDC UR6, c[0x0][0x228] ;  /* 0x00008a0000067ab9 */ /* 0x000fe20000000800 */
[----:B------:R-:W-:Y:S01]  /*3e130*/  ISETP.LT.AND P0, PT, R2, UR5, !P0 ;  /* 0x0000000502007c0c */ /* 0x000fe2000c701270 */
[----:B------:R0:W-:Y:S01]  /*3e140*/  STL [R1+0x954], R231 ;  /* 0x000954e701007387 */ /* 0x0001e20000100800 */
[----:B------:R-:W-:Y:S01]  /*3e150*/  LOP3.LUT R232, R232, 0xefffffff, RZ, 0xc0, !PT ;  /* 0xefffffffe8e87812 */ /* 0x000fe200078ec0ff */
[----:B------:R-:W-:-:S08]  /*3e160*/  ULDC UR5, c[0x0][0x248] ;  /* 0x0000920000057ab9 */ /* 0x000fd00000000800 */
[----:B------:R-:W-:Y:S01]  /*3e170*/  @P1 LOP3.LUT R232, R232, 0x10000000, RZ, 0xfc, !PT ;  /* 0x10000000e8e81812 */ /* 0x000fe200078efcff */
[----:B0-----:R-:W3:Y:S03]  /*3e180*/  LDL.LU R231, [R1+0x13d0] ;  /* 0x0013d00001e77983 */ /* 0x001ee60000300800 */
[----:B------:R-:W-:-:S04]  /*3e190*/  LOP3.LUT R232, R232, 0xf7ffffff, RZ, 0xc0, !PT ;  /* 0xf7ffffffe8e87812 */ /* 0x000fc800078ec0ff */
[----:B------:R-:W-:Y:S02]  /*3e1a0*/  @P0 LOP3.LUT R232, R232, 0x8000000, RZ, 0xfc, !PT ;  /* 0x08000000e8e80812 */ /* 0x000fe400078efcff */
[----:B------:R-:W-:Y:S01]  /*3e1b0*/  ISETP.GE.AND P0, PT, R192, UR22, PT ;  /* 0x00000016c0007c0c */ /* 0x000fe2000bf06270 */
[----:B------:R0:W-:Y:S01]  /*3e1c0*/  STL [R1+0x958], R190 ;  /* 0x000958be01007387 */ /* 0x0001e20000100800 */
[----:B------:R-:W-:Y:S01]  /*3e1d0*/  LOP3.LUT R232, R232, 0xfeffffff, RZ, 0xc0, !PT ;  /* 0xfeffffffe8e87812 */ /* 0x000fe200078ec0ff */
[----:B------:R-:W-:Y:S01]  /*3e1e0*/  ULDC UR22, c[0x0][0x228] ;  /* 0x00008a0000167ab9 */ /* 0x000fe20000000800 */
[----:B------:R-:W-:Y:S01]  /*3e1f0*/  ISETP.LT.AND P1, PT, R3, UR10, !P0 ;  /* 0x0000000a03007c0c */ /* 0x000fe2000c721270 */
[----:B------:R-:W-:Y:S01]  /*3e200*/  ULDC UR10, c[0x0][0x228] ;  /* 0x00008a00000a7ab9 */ /* 0x000fe20000000800 */
[----:B------:R-:W-:Y:S01]  /*3e210*/  ISETP.LT.AND P0, PT, R2, UR8, !P0 ;  /* 0x0000000802007c0c */ /* 0x000fe2000c701270 */
[----:B------:R-:W-:-:S10]  /*3e220*/  ULDC UR8, c[0x0][0x248] ;  /* 0x0000920000087ab9 */ /* 0x000fd40000000800 */
[----:B------:R-:W-:-:S04]  /*3e230*/  @P1 LOP3.LUT R232, R232, 0x1000000, RZ, 0xfc, !PT ;  /* 0x01000000e8e81812 */ /* 0x000fc800078efcff */
[----:B------:R-:W-:-:S04]  /*3e240*/  LOP3.LUT R232, R232, 0xff7fffff, RZ, 0xc0, !PT ;  /* 0xff7fffffe8e87812 */ /* 0x000fc800078ec0ff */
[----:B------:R-:W-:Y:S02]  /*3e250*/  @P0 LOP3.LUT R232, R232, 0x800000, RZ, 0xfc, !PT ;  /* 0x00800000e8e80812 */ /* 0x000fe400078efcff */
[----:B------:R-:W-:Y:S01]  /*3e260*/  ISETP.GE.AND P0, PT, R193, UR12, PT ;  /* 0x0000000cc1007c0c */ /* 0x000fe2000bf06270 */
[----:B0-----:R-:W-:Y:S01]  /*3e270*/  VIADD R190, R190, UR5 ;  /* 0x00000005bebe7c36 */ /* 0x001fe20008000000 */
[----:B------:R-:W-:Y:S01]  /*3e280*/  ULDC UR5, c[0x0][0x228] ;  /* 0x00008a0000057ab9 */ /* 0x000fe20000000800 */
[----:B------:R-:W-:Y:S01]  /*3e290*/  LOP3.LUT R232, R232, 0xffefffff, RZ, 0xc0, !PT ;  /* 0xffefffffe8e87812 */ /* 0x000fe200078ec0ff */
[----:B------:R-:W-:Y:S01]  /*3e2a0*/  ULDC UR12, c[0x0][0x228] ;  /* 0x00008a00000c7ab9 */ /* 0x000fe20000000800 */
[----:B------:R-:W-:Y:S01]  /*3e2b0*/  ISETP.LT.AND P1, PT, R3, UR6, !P0 ;  /* 0x0000000603007c0c */ /* 0x000fe2000c721270 */
[----:B------:R0:W-:Y:S01]  /*3e2c0*/  STL [R1+0x95c], R190 ;  /* 0x00095cbe01007387 */ /* 0x0001e20000100800 */
[----:B------:R-:W-:Y:S01]  /*3e2d0*/  ISETP.LT.AND P0, PT, R2, UR5, !P0 ;  /* 0x0000000502007c0c */ /* 0x000fe2000c701270 */
[----:B------:R-:W-:Y:S01]  /*3e2e0*/  ULDC UR5, c[0x0][0x228] ;  /* 0x00008a0000057ab9 */ /* 0x000fe20000000800 */
[----:B------:R-:W-:-:S09]  /*3e2f0*/  ULDC UR6, c[0x0][0x248] ;  /* 0x0000920000067ab9 */ /* 0x000fd20000000800 */
[----:B------:R-:W-:-:S04]  /*3e300*/  @P1 LOP3.LUT R232, R232, 0x100000, RZ, 0xfc, !PT ;  /* 0x00100000e8e81812 */ /* 0x000fc800078efcff */
[----:B------:R-:W-:-:S04]  /*3e310*/  LOP3.LUT R232, R232, 0xfff7ffff, RZ, 0xc0, !PT ;  /* 0xfff7ffffe8e87812 */ /* 0x000fc800078ec0ff */
[----:B------:R-:W-:Y:S02]  /*3e320*/  @P0 LOP3.LUT R232, R232, 0x80000, RZ, 0xfc, !PT ;  /* 0x00080000e8e80812 */ /* 0x000fe400078efcff */
[----:B------:R-:W-:Y:S01]  /*3e330*/  ISETP.GE.AND P0, PT, R194, UR30, PT ;  /* 0x0000001ec2007c0c */ /* 0x000fe2000bf06270 */
[----:B0-----:R-:W-:Y:S01]  /*3e340*/  VIADD R190, R190, UR8 ;  /* 0x00000008bebe7c36 */ /* 0x001fe20008000000 */
[----:B------:R-:W-:Y:S01]  /*3e350*/  LOP3.LUT R232, R232, 0xfffeffff, RZ, 0xc0, !PT ;  /* 0xfffeffffe8e87812 */ /* 0x000fe200078ec0ff */
[----:B------:R-:W-:Y:S01]  /*3e360*/  ULDC UR8, c[0x0][0x228] ;  /* 0x00008a0000087ab9 */ /* 0x000fe20000000800 */
[----:B------:R-:W-:Y:S01]  /*3e370*/  ISETP.LT.AND P1, PT, R3, UR14, !P0 ;  /* 0x0000000e03007c0c */ /* 0x000fe2000c721270 */
[----:B------:R-:W-:Y:S01]  /*3e380*/  ULDC UR14, c[0x0][0x228] ;  /* 0x00008a00000e7ab9 */ /* 0x000fe20000000800 */
[----:B------:R-:W-:Y:S01]  /*3e390*/  ISETP.LT.AND P0, PT, R2, UR10, !P0 ;  /* 0x0000000a02007c0c */ /* 0x000fe2000c701270 */
[----:B------:R0:W-:Y:S01]  /*3e3a0*/  STL [R1+0x960], R190 ;  /* 0x000960be01007387 */ /* 0x0001e20000100800 */
[----:B------:R-:W-:Y:S01]  /*3e3b0*/  ULDC UR10, c[0x0][0x248] ;  /* 0x00009200000a7ab9 */ /* 0x000fe20000000800 */
[----:B------:R-:W-:Y:S01]  /*3e3c0*/  VIADD R208, R0, 0x101 ;  /* 0x0000010100d07836 */ /* 0x000fe20000000000 */
[----:B------:R-:W-:-:S07]  /*3e3d0*/  ULDC UR30, c[0x0][0x228] ;  /* 0x00008a00001e7ab9 */ /* 0x000fce0000000800 */
        /* <DEDUP_REMOVED lines=12> */
[----:B------:R-:W-:-:S08]  /*3e4a0*/  ULDC UR8, c[0x0][0x228] ;  /* 0x00008a0000087ab9 */ /* 0x000fd00000000800 */
        /* <DEDUP_REMOVED lines=22> */
[----:B------:R0:W-:Y:S01]  /*3e610*/  STL [R1+0x96c], R190 ;  /* 0x00096cbe01007387 */ /* 0x0001e20000100800 */
[----:B------:R-:W-:Y:S01]  /*3e620*/  ISETP.LT.AND P0, PT, R2, UR10, !P0 ;  /* 0x0000000a02007c0c */ /* 0x000fe2000c701270 */
[----:B------:R-:W-:Y:S01]  /*3e630*/  ULDC UR10, c[0x0][0x228] ;  /* 0x00008a00000a7ab9 */ /* 0x000fe20000000800 */
[----:B------:R-:W-:-:S02]  /*3e640*/  VIADD R209, R0, 0xff ;  /* 0x000000ff00d17836 */ /* 0x000fc40000000000 */
[C---:B------:R-:W-:Y:S02]  /*3e650*/  VIADD R210, R0.reuse, 0xfd ;  /* 0x000000fd00d27836 */ /* 0x040fe40000000000 */
[C---:B------:R-:W-:Y:S02]  /*3e660*/  VIADD R211, R0.reuse, 0xfb ;  /* 0x000000fb00d37836 */ /* 0x040fe40000000000 */
[C---:B------:R-:W-:Y:S02]  /*3e670*/  VIADD R212, R0.reuse, 0xf9 ;  /* 0x000000f900d47836 */ /* 0x040fe40000000000 */
[C---:B------:R-:W-:Y:S02]  /*3e680*/  VIADD R213, R0.reuse, 0xf7 ;  /* 0x000000f700d57836 */ /* 0x040fe40000000000 */
[----:B------:R-:W-:Y:S01]  /*3e690*/  VIADD R214, R0, 0xf5 ;  /* 0x000000f500d67836 */ /* 0x000fe20000000000 */
[----:B--2---:R-:W-:Y:S01]  /*3e6a0*/  LOP3.LUT R229, R229, 0x7fffffff, RZ, 0xc0, !PT ;  /* 0x7fffffffe5e57812 */ /* 0x004fe200078ec0ff */
[----:B0-----:R-:W-:Y:S01]  /*3e6b0*/  VIADD R190, R190, UR6 ;  /* 0x00000006bebe7c36 */ /* 0x001fe20008000000 */
[----:B------:R-:W-:Y:S01]  /*3e6c0*/  @P1 LOP3.LUT R232, R232, 0x10, RZ, 0xfc, !PT ;  /* 0x00000010e8e81812 */ /* 0x000fe200078efcff */
[----:B------:R-:W-:Y:S01]  /*3e6d0*/  ULDC UR6, c[0x0][0x228] ;  /* 0x00008a0000067ab9 */ /* 0x000fe20000000800 */
[----:B------:R-:W-:Y:S01]  /*3e6e0*/  VIADD R215, R0, 0xf3 ;  /* 0x000000f300d77836 */ /* 0x000fe20000000000 */
[----:B------:R-:W-:Y:S01]  /*3e6f0*/  ULDC UR36, c[0x0][0x228] ;  /* 0x00008a0000247ab9 */ /* 0x000fe20000000800 */
[----:B------:R0:W-:Y:S01]  /*3e700*/  STL [R1+0x970], R190 ;  /* 0x000970be01007387 */ /* 0x0001e20000100800 */
[----:B------:R-:W-:Y:S01]  /*3e710*/  LOP3.LUT R232, R232, 0xfffffff7, RZ, 0xc0, !PT ;  /* 0xfffffff7e8e87812 */ /* 0x000fe200078ec0ff */
[----:B0-----:R-:W-:-:S03]  /*3e720*/  VIADD R190, R190, UR14 ;  /* 0x0000000ebebe7c36 */ /* 0x001fc60008000000 */
[----:B------:R-:W-:Y:S01]  /*3e730*/  @P0 LOP3.LUT R232, R232, 0x8, RZ, 0xfc, !PT ;  /* 0x00000008e8e80812 */ /* 0x000fe200078efcff */
[----:B------:R-:W-:Y:S01]  /*3e740*/  ULDC UR14, c[0x0][0x228] ;  /* 0x00008a00000e7ab9 */ /* 0x000fe20000000800 */
[----:B------:R0:W-:Y:S04]  /*3e750*/  STL [R1+0x974], R190 ;  /* 0x000974be01007387 */ /* 0x0001e80000100800 */
[----:B------:R-:W2:Y:S01]  /*3e760*/  LDL.LU R192, [R1+0xfc0] ;  /* 0x000fc00001c07983 */ /* 0x000ea20000300800 */
[----:B------:R-:W-:-:S04]  /*3e770*/  ISETP.GE.AND P0, PT, R198, UR52, PT ;  /* 0x00000034c6007c0c */ /* 0x000fc8000bf06270 */
[----:B------:R-:W-:Y:S01]  /*3e780*/  ISETP.LT.AND P1, PT, R3, UR22, !P0 ;  /* 0x0000001603007c0c */ /* 0x000fe2000c721270 */
[----:B------:R-:W-:Y:S01]  /*3e790*/  ULDC UR22, c[0x0][0x228] ;  /* 0x00008a0000167ab9 */ /* 0x000fe20000000800 */
[----:B------:R-:W-:Y:S01]  /*3e7a0*/  ISETP.LT.AND P0, PT, R2, UR16, !P0 ;  /* 0x0000001002007c0c */ /* 0x000fe2000c701270 */
[----:B------:R-:W-:Y:S02]  /*3e7b0*/  ULDC UR16, c[0x0][0x248] ;  /* 0x0000920000107ab9 */ /* 0x000fe40000000800 */
[----:B0-----:R-:W-:Y:S01]  /*3e7c0*/  VIADD R190, R190, UR16 ;  /* 0x00000010bebe7c36 */ /* 0x001fe20008000000 */
[----:B------:R-:W-:Y:S01]  /*3e7d0*/  LOP3.LUT R232, R232, 0xfffffffe, RZ, 0xc0, !PT ;  /* 0xfffffffee8e87812 */ /* 0x000fe200078ec0ff */
[----:B------:R-:W-:-:S03]  /*3e7e0*/  ULDC UR16, c[0x0][0x228] ;  /* 0x00008a0000107ab9 */ /* 0x000fc60000000800 */
[----:B------:R0:W-:Y:S04]  /*3e7f0*/  STL [R1+0x978], R190 ;  /* 0x000978be01007387 */ /* 0x0001e80000100800 */
[----:B------:R-:W4:Y:S01]  /*3e800*/  LDL.LU R191, [R1+0xfbc] ;  /* 0x000fbc0001bf7983 */ /* 0x000f220000300800 */
[----:B------:R-:W-:Y:S02]  /*3e810*/  @P1 LOP3.LUT R232, R232, 0x1, RZ, 0xfc, !PT ;  /* 0x00000001e8e81812 */ /* 0x000fe400078efcff */
[----:B---3--:R-:W-:-:S04]  /*3e820*/  LOP3.LUT R231, R231, 0x7fffffff, RZ, 0xc0, !PT ;  /* 0x7fffffffe7e77812 */ /* 0x008fc800078ec0ff */
[----:B------:R-:W-:Y:S02]  /*3e830*/  @P0 LOP3.LUT R231, R231, 0x80000000, RZ, 0xfc, !PT ;  /* 0x80000000e7e70812 */ /* 0x000fe400078efcff */
[----:B------:R-:W-:Y:S01]  /*3e840*/  ISETP.GE.AND P0, PT, R199, UR32, PT ;  /* 0x00000020c7007c0c */ /* 0x000fe2000bf06270 */
[----:B------:R-:W-:-:S03]  /*3e850*/  ULDC UR32, c[0x0][0x228] ;  /* 0x00008a0000207ab9 */ /* 0x000fc60000000800 */
[----:B------:R-:W-:Y:S01]  /*3e860*/  ISETP.LT.AND P1, PT, R3, UR5, !P0 ;  /* 0x0000000503007c0c */ /* 0x000fe2000c721270 */
[----:B------:R-:W-:Y:S01]  /*3e870*/  ULDC UR5, c[0x0][0x248] ;  /* 0x0000920000057ab9 */ /* 0x000fe20000000800 */
[----:B------:R-:W-:Y:S02]  /*3e880*/  ISETP.LT.AND P0, PT, R2, UR8, !P0 ;  /* 0x0000000802007c0c */ /* 0x000fe4000c701270 */
[----:B------:R-:W-:Y:S01]  /*3e890*/  LOP3.LUT R231, R231, 0xefffffff, RZ, 0xc0, !PT ;  /* 0xefffffffe7e77812 */ /* 0x000fe200078ec0ff */
[----:B0-----:R-:W-:Y:S01]  /*3e8a0*/  VIADD R190, R190, UR5 ;  /* 0x00000005bebe7c36 */ /* 0x001fe20008000000 */
[----:B------:R-:W-:Y:S01]  /*3e8b0*/  ULDC UR8, c[0x0][0x228] ;  /* 0x00008a0000087ab9 */ /* 0x000fe20000000800 */
[----:B------:R-:W-:-:S06]  /*3e8c0*/  ULDC UR5, c[0x0][0x228] ;  /* 0x00008a0000057ab9 */ /* 0x000fcc0000000800 */
[----:B------:R-:W-:-:S04]  /*3e8d0*/  @P1 LOP3.LUT R231, R231, 0x10000000, RZ, 0xfc, !PT ;  /* 0x10000000e7e71812 */ /* 0x000fc800078efcff */
[----:B------:R-:W-:-:S04]  /*3e8e0*/  LOP3.LUT R231, R231, 0xf7ffffff, RZ, 0xc0, !PT ;  /* 0xf7ffffffe7e77812 */ /* 0x000fc800078ec0ff */
[----:B------:R-:W-:Y:S02]  /*3e8f0*/  @P0 LOP3.LUT R231, R231, 0x8000000, RZ, 0xfc, !PT ;  /* 0x08000000e7e70812 */ /* 0x000fe400078efcff */
[----:B------:R-:W-:Y:S01]  /*3e900*/  ISETP.GE.AND P0, PT, R200, UR26, PT ;  /* 0x0000001ac8007c0c */ /* 0x000fe2000bf06270 */
[----:B------:R0:W-:Y:S01]  /*3e910*/  STL [R1+0x97c], R190 ;  /* 0x00097cbe01007387 */ /* 0x0001e20000100800 */
[----:B------:R-:W-:Y:S01]  /*3e920*/  LOP3.LUT R231, R231, 0xfeffffff, RZ, 0xc0, !PT ;  /* 0xfeffffffe7e77812 */ /* 0x000fe200078ec0ff */
[----:B------:R-:W-:Y:S01]  /*3e930*/  ULDC UR26, c[0x0][0x228] ;  /* 0x00008a00001a7ab9 */ /* 0x000fe20000000800 */
[----:B------:R-:W-:Y:S01]  /*3e940*/  ISETP.LT.AND P1, PT, R3, UR12, !P0 ;  /* 0x0000000c03007c0c */ /* 0x000fe2000c721270 */
[----:B------:R-:W3:Y:S01]  /*3e950*/  LDL.LU R193, [R1+0xfb8] ;  /* 0x000fb80001c17983 */ /* 0x000ee20000300800 */
        /* <DEDUP_REMOVED lines=14> */
[----:B------:R-:W-:-:S09]  /*3ea40*/  ULDC UR10, c[0x0][0x228] ;  /* 0x00008a00000a7ab9 */ /* 0x000fd20000000800 */
[----:B------:R-:W-:Y:S01]  /*3ea50*/  @P1 LOP3.LUT R231, R231, 0x100000, RZ, 0xfc, !PT ;  /* 0x00100000e7e71812 */ /* 0x000fe200078efcff */
[----:B0-----:R-:W-:Y:S01]  /*3ea60*/  VIADD R190, R190, UR6 ;  /* 0x00000006bebe7c36 */ /* 0x001fe20008000000 */
[----:B------:R-:W-:Y:S02]  /*3ea70*/  ULDC UR6, c[0x0][0x228] ;  /* 0x00008a0000067ab9 */ /* 0x000fe40000000800 */
[----:B------:R-:W-:-:S04]  /*3ea80*/  LOP3.LUT R231, R231, 0xfff7ffff, RZ, 0xc0, !PT ;  /* 0xfff7ffffe7e77812 */ /* 0x000fc800078ec0ff */
[----:B------:R-:W-:Y:S02]  /*3ea90*/  @P0 LOP3.LUT R231, R231, 0x80000, RZ, 0xfc, !PT ;  /* 0x00080000e7e70812 */ /* 0x000fe400078efcff */
[----:B------:R-:W-:Y:S02]  /*3eaa0*/  ISETP.GE.AND P0, PT, R202, UR44, PT ;  /* 0x0000002cca007c0c */ /* 0x000fe4000bf06270 */
[----:B--2---:R-:W-:Y:S02]  /*3eab0*/  R2UR UR54, R192 ;  /* 0x00000000c03672ca */ /* 0x004fe400000e0000 */
[----:B------:R-:W2:Y:S04]  /*3eac0*/  LDL.LU R192, [R1+0xfb4] ;  /* 0x000fb40001c07983 */ /* 0x000ea80000300800 */
[----:B------:R0:W-:Y:S01]  /*3ead0*/  STL [R1+0x984], R190 ;  /* 0x000984be01007387 */ /* 0x0001e20000100800 */
[----:B----4-:R-:W-:-:S03]  /*3eae0*/  R2UR UR44, R191 ;  /* 0x00000000bf2c72ca */ /* 0x010fc600000e0000 */
[----:B------:R-:W4:Y:S01]  /*3eaf0*/  LDL.LU R191, [R1+0xfb0] ;  /* 0x000fb00001bf7983 */ /* 0x000f220000300800 */
[----:B------:R-:W-:Y:S01]  /*3eb00*/  ISETP.LT.AND P1, PT, R3, UR14, !P0 ;  /* 0x0000000e03007c0c */ /* 0x000fe2000c721270 */
[----:B------:R-:W-:Y:S01]  /*3eb10*/  ULDC UR14, c[0x0][0x228] ;  /* 0x00008a00000e7ab9 */ /* 0x000fe20000000800 */
[----:B------:R-:W-:Y:S01]  /*3eb20*/  ISETP.LT.AND P0, PT, R2, UR20, !P0 ;  /* 0x0000001402007c0c */ /* 0x000fe2000c701270 */
[----:B------:R-:W-:Y:S01]  /*3eb30*/  ULDC UR20, c[0x0][0x248] ;  /* 0x0000920000147ab9 */ /* 0x000fe20000000800 */
[----:B------:R-:W-:Y:S01]  /*3eb40*/  LOP3.LUT R231, R231, 0xfffeffff, RZ, 0xc0, !PT ;  /* 0xfffeffffe7e77812 */ /* 0x000fe200078ec0ff */
[----:B0-----:R-:W-:Y:S01]  /*3eb50*/  VIADD R190, R190, UR20 ;  /* 0x00000014bebe7c36 */ /* 0x001fe20008000000 */
[----:B------:R-:W-:-:S07]  /*3eb60*/  ULDC UR20, c[0x0][0x228] ;  /* 0x00008a0000147ab9 */ /* 0x000fce0000000800 */
[----:B------:R-:W-:-:S04]  /*3eb70*/  @P1 LOP3.LUT R231, R231, 0x10000, RZ, 0xfc, !PT ;  /* 0x00010000e7e71812 */ /* 0x000fc800078efcff */
[----:B------:R-:W-:Y:S01]  /*3eb80*/  LOP3.LUT R231, R231, 0xffff7fff, RZ, 0xc0, !PT ;  /* 0xffff7fffe7e77812 */ /* 0x000fe200078ec0ff */
[----:B------:R0:W-:Y:S03]  /*3eb90*/  STL [R1+0x988], R190 ;  /* 0x000988be01007387 */ /* 0x0001e60000100800 */
[----:B------:R-:W-:Y:S02]  /*3eba0*/  @P0 LOP3.LUT R231, R231, 0x8000, RZ, 0xfc, !PT ;  /* 0x00008000e7e70812 */ /* 0x000fe400078efcff */
[----:B------:R-:W-:-:S04]  /*3ebb0*/  ISETP.GE.AND P0, PT, R203, UR46, PT ;  /* 0x0000002ecb007c0c */ /* 0x000fc8000bf06270 */
        /* <DEDUP_REMOVED lines=10> */
[----:B------:R-:W-:-:S04]  /*3ec60*/  ISETP.GE.AND P0, PT, R204, UR40, PT ;  /* 0x00000028cc007c0c */ /* 0x000fc8000bf06270 */
[----:B------:R-:W-:Y:S01]  /*3ec70*/  ISETP.LT.AND P1, PT, R3, UR34, !P0 ;  /* 0x0000002203007c0c */ /* 0x000fe2000c721270 */
[----:B------:R-:W-:Y:S01]  /*3ec80*/  ULDC UR34, c[0x0][0x248] ;  /* 0x0000920000227ab9 */ /* 0x000fe20000000800 */
[----:B---3--:R-:W-:Y:S02]  /*3ec90*/  R2UR UR46, R193 ;  /* 0x00000000c12e72ca */ /* 0x008fe400000e0000 */
[----:B------:R-:W3:Y:S04]  /*3eca0*/  LDL.LU R193, [R1+0xfac] ;  /* 0x000fac0001c17983 */ /* 0x000ee80000300800 */
[----:B------:R0:W-:Y:S02]  /*3ecb0*/  STL [R1+0x98c], R190 ;  /* 0x00098cbe01007387 */ /* 0x0001e40000100800 */
[----:B0-----:R-:W-:Y:S01]  /*3ecc0*/  VIADD R190, R190, UR34 ;  /* 0x00000022bebe7c36 */ /* 0x001fe20008000000 */
[----:B--2---:R-:W-:Y:S01]  /*3ecd0*/  R2UR UR40, R192 ;  /* 0x00000000c02872ca */ /* 0x004fe200000e0000 */
[----:B------:R-:W-:Y:S01]  /*3ece0*/  ULDC UR34, c[0x0][0x228] ;  /* 0x00008a0000227ab9 */ /* 0x000fe20000000800 */
[----:B------:R-:W2:Y:S04]  /*3ecf0*/  LDL.LU R192, [R1+0xfa8] ;  /* 0x000fa80001c07983 */ /* 0x000ea80000300800 */
[----:B------:R0:W-:Y:S01]  /*3ed00*/  STL [R1+0x990], R190 ;  /* 0x000990be01007387 */ /* 0x0001e20000100800 */
[----:B----4-:R-:W-:-:S03]  /*3ed10*/  R2UR UR52, R191 ;  /* 0x00000000bf3472ca */ /* 0x010fc600000e0000 */
[----:B------:R-:W4:Y:S01]  /*3ed20*/  LDL.LU R191, [R1+0xfa4] ;  /* 0x000fa40001bf7983 */ /* 0x000f220000300800 */
[----:B------:R-:W-:Y:S01]  /*3ed30*/  ISETP.LT.AND P0, PT, R2, UR24, !P0 ;  /* 0x0000001802007c0c */ /* 0x000fe2000c701270 */
[----:B------:R-:W-:Y:S01]  /*3ed40*/  ULDC UR24, c[0x0][0x228] ;  /* 0x00008a0000187ab9 */ /* 0x000fe20000000800 */
[----:B------:R-:W-:-:S04]  /*3ed50*/  LOP3.LUT R231, R231, 0xfffffeff, RZ, 0xc0, !PT ;  /* 0xfffffeffe7e77812 */ /* 0x000fc800078ec0ff */
[----:B------:R-:W-:-:S04]  /*3ed60*/  @P1 LOP3.LUT R231, R231, 0x100, RZ, 0xfc, !PT ;  /* 0x00000100e7e71812 */ /* 0x000fc800078efcff */
[----:B------:R-:W-:-:S04]  /*3ed70*/  LOP3.LUT R231, R231, 0xffffff7f, RZ, 0xc0, !PT ;  /* 0xffffff7fe7e77812 */ /* 0x000fc800078ec0ff */
        /* <DEDUP_REMOVED lines=11> */
[----:B------:R-:W-:Y:S01]  /*3ee30*/  LOP3.LUT R231, R231, 0xfffffff7, RZ, 0xc0, !PT ;  /* 0xfffffff7e7e77812 */ /* 0x000fe200078ec0ff */
[----:B------:R0:W-:Y:S03]  /*3ee40*/  STL [R1+0x994], R190 ;  /* 0x000994be01007387 */ /* 0x0001e60000100800 */
[----:B------:R-:W-:Y:S02]  /*3ee50*/  @P0 LOP3.LUT R231, R231, 0x8, RZ, 0xfc, !PT ;  /* 0x00000008e7e70812 */ /* 0x000fe400078efcff */
[----:B------:R-:W-:-:S04]  /*3ee60*/  ISETP.GE.AND P0, PT, R206, UR44, PT ;  /* 0x0000002cce007c0c */ /* 0x000fc8000bf06270 */
[----:B------:R-:W-:Y:S01]  /*3ee70*/  ISETP.LT.AND P1, PT, R3, UR26, !P0 ;  /* 0x0000001a03007c0c */ /* 0x000fe2000c721270 */
[----:B------:R-:W-:Y:S01]  /*3ee80*/  ULDC UR26, c[0x0][0x228] ;  /* 0x00008a00001a7ab9 */ /* 0x000fe20000000800 */
[----:B------:R-:W-:Y:S01]  /*3ee90*/  ISETP.LT.AND P0, PT, R2, UR12, !P0 ;  /* 0x0000000c02007c0c */ /* 0x000fe2000c701270 */
[----:B------:R-:W-:Y:S02]  /*3eea0*/  ULDC UR12, c[0x0][0x248] ;  /* 0x00009200000c7ab9 */ /* 0x000fe40000000800 */
[----:B0-----:R-:W-:Y:S01]  /*3eeb0*/  VIADD R190, R190, UR12 ;  /* 0x0000000cbebe7c36 */ /* 0x001fe20008000000 */
[----:B------:R-:W-:Y:S01]  /*3eec0*/  LOP3.LUT R231, R231, 0xfffffffe, RZ, 0xc0, !PT ;  /* 0xfffffffee7e77812 */ /* 0x000fe200078ec0ff */
[----:B------:R-:W-:Y:S01]  /*3eed0*/  VIADD R216, R0, 0xf1 ;  /* 0x000000f100d87836 */ /* 0x000fe20000000000 */
[----:B------:R-:W-:-:S07]  /*3eee0*/  ULDC UR12, c[0x0][0x228] ;  /* 0x00008a00000c7ab9 */ /* 0x000fce0000000800 */
[----:B------:R-:W-:Y:S02]  /*3eef0*/  @P0 LOP3.LUT R230, R230, 0x80000000, RZ, 0xfc, !PT ;  /* 0x80000000e6e60812 */ /* 0x000fe400078efcff */
[----:B------:R-:W-:Y:S02]  /*3ef00*/  ISETP.GE.AND P0, PT, R207, UR46, PT ;  /* 0x0000002ecf007c0c */ /* 0x000fe4000bf06270 */
[----:B------:R-:W-:Y:S02]  /*3ef10*/  @P1 LOP3.LUT R231, R231, 0x1, RZ, 0xfc, !PT ;  /* 0x00000001e7e71812 */ /* 0x000fe400078efcff */
[----:B------:R-:W-:Y:S01]  /*3ef20*/  ISETP.LT.AND P1, PT, R3, UR18, !P0 ;  /* 0x0000001203007c0c */ /* 0x000fe2000c721270 */
[----:B------:R-:W-:Y:S01]  /*3ef30*/  ULDC UR18, c[0x0][0x248] ;  /* 0x0000920000127ab9 */ /* 0x000fe20000000800 */
[----:B---3--:R-:W-:Y:S02]  /*3ef40*/  R2UR UR44, R193 ;  /* 0x00000000c12c72ca */ /* 0x008fe400000e0000 */
[----:B------:R-:W3:Y:S04]  /*3ef50*/  LDL.LU R193, [R1+0xfa0] ;  /* 0x000fa00001c17983 */ /* 0x000ee80000300800 */
[----:B------:R0:W-:Y:S02]  /*3ef60*/  STL [R1+0x998], R190 ;  /* 0x000998be01007387 */ /* 0x0001e40000100800 */
[----:B0-----:R-:W-:Y:S01]  /*3ef70*/  VIADD R190, R190, UR18 ;  /* 0x00000012bebe7c36 */ /* 0x001fe20008000000 */
[----:B--2---:R-:W-:Y:S01]  /*3ef80*/  R2UR UR46, R192 ;  /* 0x00000000c02e72ca */ /* 0x004fe200000e0000 */
[----:B------:R-:W-:Y:S01]  /*3ef90*/  VIADD R217, R0, 0xef ;  /* 0x000000ef00d97836 */ /* 0x000fe20000000000 */
[----:B------:R-:W2:Y:S01]  /*3efa0*/  LDL.LU R192, [R1+0xf9c] ;  /* 0x000f9c0001c07983 */ /* 0x000ea20000300800 */
[----:B----4-:R-:W-:-:S03]  /*3efb0*/  R2UR UR48, R191 ;  /* 0x00000000bf3072ca */ /* 0x010fc600000e0000 */
[----:B------:R0:W-:Y:S01]  /*3efc0*/  STL [R1+0x99c], R190 ;  /* 0x00099cbe01007387 */ /* 0x0001e20000100800 */
[----:B------:R-:W-:Y:S01]  /*3efd0*/  ISETP.LT.AND P0, PT, R2, UR28, !P0 ;  /* 0x0000001c02007c0c */ /* 0x000fe2000c701270 */
[----:B------:R-:W-:Y:S01]  /*3efe0*/  ULDC UR18, c[0x0][0x228] ;  /* 0x00008a0000127ab9 */ /* 0x000fe20000000800 */
[----:B------:R-:W-:Y:S01]  /*3eff0*/  LOP3.LUT R230, R230, 0xefffffff, RZ, 0xc0, !PT ;  /* 0xefffffffe6e67812 */ /* 0x000fe200078ec0ff */
[----:B------:R-:W4:Y:S01]  /*3f000*/  LDL.LU R191, [R1+0xf98] ;  /* 0x000f980001bf7983 */ /* 0x000f220000300800 */
[----:B------:R-:W-:Y:S02]  /*3f010*/  ULDC UR28, c[0x0][0x228] ;  /* 0x00008a00001c7ab9 */ /* 0x000fe40000000800 */
[----:B------:R-:W-:-:S04]  /*3f020*/  @P1 LOP3.LUT R230, R230, 0x10000000, RZ, 0xfc, !PT ;  /* 0x10000000e6e61812 */ /* 0x000fc800078efcff */
[----:B------:R-:W-:-:S04]  /*3f030*/  LOP3.LUT R230, R230, 0xf7ffffff, RZ, 0xc0, !PT ;  /* 0xf7ffffffe6e67812 */ /* 0x000fc800078ec0ff */
[----:B------:R-:W-:Y:S02]  /*3f040*/  @P0 LOP3.LUT R230, R230, 0x8000000, RZ, 0xfc, !PT ;  /* 0x08000000e6e60812 */ /* 0x000fe400078efcff */
[----:B------:R-:W-:Y:S01]  /*3f050*/  ISETP.GE.AND P0, PT, R208, UR40, PT ;  /* 0x00000028d0007c0c */ /* 0x000fe2000bf06270 */
[----:B------:R-:W-:Y:S01]  /*3f060*/  VIADD R218, R0, 0xed ;  /* 0x000000ed00da7836 */ /* 0x000fe20000000000 */
[----:B------:R-:W-:Y:S01]  /*3f070*/  LOP3.LUT R230, R230, 0xfeffffff, RZ, 0xc0, !PT ;  /* 0xfeffffffe6e67812 */ /* 0x000fe200078ec0ff */
[----:B------:R-:W-:Y:S01]  /*3f080*/  VIADD R219, R0, 0xeb ;  /* 0x000000eb00db7836 */ /* 0x000fe20000000000 */
[----:B------:R-:W-:Y:S01]  /*3f090*/  ISETP.LT.AND P1, PT, R3, UR6, !P0 ;  /* 0x0000000603007c0c */ /* 0x000fe2000c721270 */
[----:B------:R-:W-:Y:S01]  /*3f0a0*/  ULDC UR6, c[0x0][0x248] ;  /* 0x0000920000067ab9 */ /* 0x000fe20000000800 */
[----:B------:R-:W-:Y:S01]  /*3f0b0*/  ISETP.LT.AND P0, PT, R2, UR10, !P0 ;  /* 0x0000000a02007c0c */ /* 0x000fe2000c701270 */
[----:B------:R-:W-:Y:S01]  /*3f0c0*/  ULDC UR10, c[0x0][0x228] ;  /* 0x00008a00000a7ab9 */ /* 0x000fe20000000800 */
[----:B------:R-:W-:-:S09]  /*3f0d0*/  ULDC UR40, c[0x0][0x228] ;  /* 0x00008a0000287ab9 */ /* 0x000fd20000000800 */
[----:B------:R-:W-:-:S04]  /*3f0e0*/  @P1 LOP3.LUT R230, R230, 0x1000000, RZ, 0xfc, !PT ;  /* 0x01000000e6e61812 */ /* 0x000fc800078efcff */
[----:B------:R-:W-:-:S04]  /*3f0f0*/  LOP3.LUT R230, R230, 0xff7fffff, RZ, 0xc0, !PT ;  /* 0xff7fffffe6e67812 */ /* 0x000fc800078ec0ff */
[----:B------:R-:W-:Y:S02]  /*3f100*/  @P0 LOP3.LUT R230, R230, 0x800000, RZ, 0xfc, !PT ;  /* 0x00800000e6e60812 */ /* 0x000fe400078efcff */
[----:B------:R-:W-:-:S04]  /*3f110*/  ISETP.GE.AND P0, PT, R209, UR52, PT ;  /* 0x00000034d1007c0c */ /* 0x000fc8000bf06270 */
[----:B------:R-:W-:Y:S01]  /*3f120*/  ISETP.LT.AND P1, PT, R3, UR14, !P0 ;  /* 0x0000000e03007c0c */ /* 0x000fe2000c721270 */
[----:B0-----:R-:W-:Y:S01]  /*3f130*/  VIADD R190, R190, UR6 ;  /* 0x00000006bebe7c36 */ /* 0x001fe20008000000 */
[----:B------:R-:W-:Y:S01]  /*3f140*/  ISETP.LT.AND P0, PT, R2, UR20, !P0 ;  /* 0x0000001402007c0c */ /* 0x000fe2000c701270 */
[----:B------:R-:W-:Y:S01]  /*3f150*/  ULDC UR6, c[0x0][0x228] ;  /* 0x00008a0000067ab9 */ /* 0x000fe20000000800 */
[----:B------:R-:W-:Y:S01]  /*3f160*/  LOP3.LUT R230, R230, 0xffefffff, RZ, 0xc0, !PT ;  /* 0xffefffffe6e67812 */ /* 0x000fe200078ec0ff */
[----:B------:R-:W-:Y:S01]  /*3f170*/  VIADD R220, R0, 0xe9 ;  /* 0x000000e900dc7836 */ /* 0x000fe20000000000 */
[----:B------:R-:W-:Y:S01]  /*3f180*/  ULDC UR14, c[0x0][0x248] ;  /* 0x00009200000e7ab9 */ /* 0x000fe20000000800 */
[----:B---3--:R-:W-:Y:S02]  /*3f190*/  R2UR UR52, R193 ;  /* 0x00000000c13472ca */ /* 0x008fe400000e0000 */
[----:B--2---:R-:W-:Y:S02]  /*3f1a0*/  R2UR UR61, R192 ;  /* 0x00000000c03d72ca */ /* 0x004fe400000e0000 */
[----:B----4-:R-:W-:Y:S01]  /*3f1b0*/  R2UR UR60, R191 ;  /* 0x00000000bf3c72ca */ /* 0x010fe200000e0000 */
[----:B------:R0:W-:Y:S01]  /*3f1c0*/  STL [R1+0x9a0], R190 ;  /* 0x0009a0be01007387 */ /* 0x0001e20000100800 */
[----:B------:R-:W-:Y:S01]  /*3f1d0*/  @P1 LOP3.LUT R230, R230, 0x100000, RZ, 0xfc, !PT ;  /* 0x00100000e6e61812 */ /* 0x000fe200078efcff */
[----:B------:R-:W-:-:S03]  /*3f1e0*/  ULDC UR20, c[0x0][0x228] ;  /* 0x00008a0000147ab9 */ /* 0x000fc60000000800 */
[----:B------:R-:W-:-:S04]  /*3f1f0*/  LOP3.LUT R230, R230, 0xfff7ffff, RZ, 0xc0, !PT ;  /* 0xfff7ffffe6e67812 */ /* 0x000fc800078ec0ff */
[----:B------:R-:W-:Y:S02]  /*3f200*/  @P0 LOP3.LUT R230, R230, 0x80000, RZ, 0xfc, !PT ;  /* 0x00080000e6e60812 */ /* 0x000fe400078efcff */
[----:B------:R-:W-:Y:S01]  /*3f210*/  ISETP.GE.AND P0, PT, R210, UR44, PT ;  /* 0x0000002cd2007c0c */ /* 0x000fe2000bf06270 */
[----:B0-----:R-:W-:Y:S01]  /*3f220*/  VIADD R190, R190, UR14 ;  /* 0x0000000ebebe7c36 */ /* 0x001fe20008000000 */
[----:B------:R-:W-:Y:S01]  /*3f230*/  LOP3.LUT R230, R230, 0xfffeffff, RZ, 0xc0, !PT ;  /* 0xfffeffffe6e67812 */ /* 0x000fe200078ec0ff */
[----:B------:R-:W-:Y:S01]  /*3f240*/  ULDC UR14, c[0x0][0x228] ;  /* 0x00008a00000e7ab9 */ /* 0x000fe20000000800 */
[----:B------:R-:W-:Y:S01]  /*3f250*/  ISETP.LT.AND P1, PT, R3, UR30, !P0 ;  /* 0x0000001e03007c0c */ /* 0x000fe2000c721270 */
[----:B------:R-:W-:Y:S01]  /*3f260*/  VIADD R221, R0, 0xe7 ;  /* 0x000000e700dd7836 */ /* 0x000fe20000000000 */
[----:B------:R-:W-:Y:S01]  /*3f270*/  ISETP.LT.AND P0, PT, R2, UR16, !P0 ;  /* 0x0000001002007c0c */ /* 0x000fe2000c701270 */
[----:B------:R-:W-:Y:S01]  /*3f280*/  ULDC UR30, c[0x0][0x228] ;  /* 0x00008a00001e7ab9 */ /* 0x000fe20000000800 */
[----:B------:R-:W-:Y:S01]  /*3f290*/  ULDC UR44, c[0x0][0x228] ;  /* 0x00008a00002c7ab9 */ /* 0x000fe20000000800 */
[----:B------:R-:W-:Y:S01]  /*3f2a0*/  VIADD R222, R0, 0xe5 ;  /* 0x000000e500de7836 */ /* 0x000fe20000000000 */
[----:B------:R-:W-:-:S07]  /*3f2b0*/  ULDC UR16, c[0x0][0x248] ;  /* 0x0000920000107ab9 */ /* 0x000fce0000000800 */
        /* <DEDUP_REMOVED lines=8> */
[----:B------:R-:W-:Y:S01]  /*3f340*/  VIADD R223, R0, 0xe3 ;  /* 0x000000e300df7836 */ /* 0x000fe20000000000 */
        /* <DEDUP_REMOVED lines=13> */
[----:B------:R0:W-:Y:S01]  /*3f420*/  STL [R1+0x9a8], R190 ;  /* 0x0009a8be01007387 */ /* 0x0001e20000100800 */
[----:B------:R-:W-:Y:S01]  /*3f430*/  ULDC UR24, c[0x0][0x228] ;  /* 0x00008a0000187ab9 */ /* 0x000fe20000000800 */
[----:B------:R-:W-:Y:S01]  /*3f440*/  ULDC UR48, c[0x0][0x228] ;  /* 0x00008a0000307ab9 */ /* 0x000fe20000000800 */
[----:B------:R-:W-:Y:S01]  /*3f450*/  VIADD R225, R0, 0xdf ;  /* 0x000000df00e17836 */ /* 0x000fe20000000000 */
[----:B------:R-:W-:-:S06]  /*3f460*/  ULDC UR34, c[0x0][0x248] ;  /* 0x0000920000227ab9 */ /* 0x000fcc0000000800 */
        /* <DEDUP_REMOVED lines=13> */
[----:B------:R-:W-:Y:S01]  /*3f540*/  ULDC UR52, c[0x0][0x228] ;  /* 0x00008a0000347ab9 */ /* 0x000fe20000000800 */
[----:B------:R-:W2:Y:S06]  /*3f550*/  LDL.LU R192, [R1+0xfe4] ;  /* 0x000fe40001c07983 */ /* 0x000eac0000300800 */
        /* <DEDUP_REMOVED lines=13> */
[C---:B------:R-:W-:Y:S01]  /*3f630*/  VIADD R237, R0.reuse, 0xd9 ;  /* 0x000000d900ed7836 */ /* 0x040fe20000000000 */
[----:B------:R-:W3:Y:S01]  /*3f640*/  LDL.LU R191, [R1+0xfe8] ;  /* 0x000fe80001bf7983 */ /* 0x000ee20000300800 */
[----:B------:R-:W-:Y:S01]  /*3f650*/  VIADD R238, R0, 0xd7 ;  /* 0x000000d700ee7836 */ /* 0x000fe20000000000 */
[----:B------:R-:W-:Y:S01]  /*3f660*/  LOP3.LUT R228, R228, 0x7fffffff, RZ, 0xc0, !PT ;  /* 0x7fffffffe4e47812 */ /* 0x000fe200078ec0ff */
[----:B------:R-:W-:Y:S01]  /*3f670*/  VIADD R239, R0, 0xd5 ;  /* 0x000000d500ef7836 */ /* 0x000fe20000000000 */
[----:B------:R-:W-:-:S04]  /*3f680*/  ULDC UR61, c[0x0][0x228] ;  /* 0x00008a00003d7ab9 */ /* 0x000fc80000000800 */
[----:B------:R-:W-:Y:S02]  /*3f690*/  @P0 LOP3.LUT R229, R229, 0x80000000, RZ, 0xfc, !PT ;  /* 0x80000000e5e50812 */ /* 0x000fe400078efcff */
[----:B------:R-:W-:Y:S02]  /*3f6a0*/  ISETP.GE.AND P0, PT, R215, UR60, PT ;  /* 0x0000003cd7007c0c */ /* 0x000fe4000bf06270 */
[----:B------:R-:W-:Y:S01]  /*3f6b0*/  @P1 LOP3.LUT R230, R230, 0x1, RZ, 0xfc, !PT ;  /* 0x00000001e6e61812 */ /* 0x000fe200078efcff */
[----:B0-----:R-:W-:Y:S01]  /*3f6c0*/  VIADD R190, R190, UR50 ;  /* 0x00000032bebe7c36 */ /* 0x001fe20008000000 */
[----:B------:R-:W-:Y:S01]  /*3f6d0*/  ISETP.LT.AND P1, PT, R3, UR36, !P0 ;  /* 0x0000002403007c0c */ /* 0x000fe2000c721270 */
[----:B------:R-:W-:Y:S01]  /*3f6e0*/  ULDC UR50, c[0x0][0x228] ;  /* 0x00008a0000327ab9 */ /* 0x000fe20000000800 */
[----:B------:R-:W-:Y:S01]  /*3f6f0*/  ISETP.LT.AND P0, PT, R2, UR26, !P0 ;  /* 0x0000001a02007c0c */ /* 0x000fe2000c701270 */
[----:B------:R-:W-:Y:S01]  /*3f700*/  ULDC UR36, c[0x0][0x248] ;  /* 0x0000920000247ab9 */ /* 0x000fe20000000800 */
[----:B------:R-:W-:Y:S01]  /*3f710*/  LOP3.LUT R229, R229, 0xefffffff, RZ, 0xc0, !PT ;  /* 0xefffffffe5e57812 */ /* 0x000fe200078ec0ff */
[----:B------:R0:W-:Y:S01]  /*3f720*/  STL [R1+0x9b4], R190 ;  /* 0x0009b4be01007387 */ /* 0x0001e20000100800 */
[----:B------:R-:W-:Y:S01]  /*3f730*/  ULDC UR26, c[0x0][0x228] ;  /* 0x00008a00001a7ab9 */ /* 0x000fe20000000800 */
[----:B------:R-:W-:-:S06]  /*3f740*/  ULDC UR60, c[0x0][0x228] ;  /* 0x00008a00003c7ab9 */ /* 0x000fcc0000000800 */
        /* <DEDUP_REMOVED lines=9> */
[----:B------:R-:W-:Y:S01]  /*3f7e0*/  ULDC UR12, c[0x0][0x248] ;  /* 0x00009200000c7ab9 */ /* 0x000fe20000000800 */
[----:B------:R0:W-:Y:S01]  /*3f7f0*/  STL [R1+0x9b8], R190 ;  /* 0x0009b8be01007387 */ /* 0x0001e20000100800 */
[----:B------:R-:W-:Y:S01]  /*3f800*/  VIADD R240, R0, 0xd3 ;  /* 0x000000d300f07836 */ /* 0x000fe20000000000 */
[----:B------:R-:W-:-:S05]  /*3f810*/  ULDC UR38, c[0x0][0x228] ;  /* 0x00008a0000267ab9 */ /* 0x000fca0000000800 */
[----:B------:R-:W-:-:S04]  /*3f820*/  @P1 LOP3.LUT R229, R229, 0x4000000, RZ, 0xfc, !PT ;  /* 0x04000000e5e51812 */ /* 0x000fc800078efcff */
[----:B------:R-:W-:-:S04]  /*3f830*/  LOP3.LUT R229, R229, 0xfdffffff, RZ, 0xc0, !PT ;  /* 0xfdffffffe5e57812 */ /* 0x000fc800078ec0ff */
[----:B------:R-:W-:Y:S02]  /*3f840*/  @P0 LOP3.LUT R229, R229, 0x2000000, RZ, 0xfc, !PT ;  /* 0x02000000e5e50812 */ /* 0x000fe400078efcff */
[----:B------:R-:W-:-:S04]  /*3f850*/  ISETP.GE.AND P0, PT, R217, UR58, PT ;  /* 0x0000003ad9007c0c */ /* 0x000fc8000bf06270 */
[----:B------:R-:W-:Y:S01]  /*3f860*/  ISETP.LT.AND P1, PT, R3, UR18, !P0 ;  /* 0x0000001203007c0c */ /* 0x000fe2000c721270 */
[----:B0-----:R-:W-:Y:S01]  /*3f870*/  VIADD R190, R190, UR36 ;  /* 0x00000024bebe7c36 */ /* 0x001fe20008000000 */
[----:B------:R-:W-:Y:S01]  /*3f880*/  ISETP.LT.AND P0, PT, R2, UR28, !P0 ;  /* 0x0000001c02007c0c */ /* 0x000fe2000c701270 */
[C---:B------:R-:W-:Y:S01]  /*3f890*/  VIADD R241, R0.reuse, 0xd1 ;  /* 0x000000d100f17836 */ /* 0x040fe20000000000 */
[----:B------:R-:W-:Y:S01]  /*3f8a0*/  LOP3.LUT R229, R229, 0xfeffffff, RZ, 0xc0, !PT ;  /* 0xfeffffffe5e57812 */ /* 0x000fe200078ec0ff */
[C---:B------:R-:W-:Y:S01]  /*3f8b0*/  VIADD R242, R0.reuse, 0xcf ;  /* 0x000000cf00f27836 */ /* 0x040fe20000000000 */
[----:B------:R0:W-:Y:S01]  /*3f8c0*/  STL [R1+0x9bc], R190 ;  /* 0x0009bcbe01007387 */ /* 0x0001e20000100800 */
[C---:B------:R-:W-:Y:S01]  /*3f8d0*/  VIADD R243, R0.reuse, 0xcd ;  /* 0x000000cd00f37836 */ /* 0x040fe20000000000 */
[----:B------:R-:W-:Y:S01]  /*3f8e0*/  ULDC UR28, c[0x0][0x228] ;  /* 0x00008a00001c7ab9 */ /* 0x000fe20000000800 */
[C---:B------:R-:W-:Y:S01]  /*3f8f0*/  VIADD R244, R0.reuse, 0xcb ;  /* 0x000000cb00f47836 */ /* 0x040fe20000000000 */
[----:B------:R-:W-:Y:S01]  /*3f900*/  ULDC UR36, c[0x0][0x228] ;  /* 0x00008a0000247ab9 */ /* 0x000fe20000000800 */
[----:B------:R-:W-:Y:S01]  /*3f910*/  VIADD R245, R0, 0xc9 ;  /* 0x000000c900f57836 */ /* 0x000fe20000000000 */
[----:B------:R-:W-:Y:S01]  /*3f920*/  ULDC UR18, c[0x0][0x248] ;  /* 0x0000920000127ab9 */ /* 0x000fe20000000800 */
        /* <DEDUP_REMOVED lines=24> */
[C---:B------:R-:W-:Y:S01]  /*3fab0*/  VIADD R247, R0.reuse, 0xc7 ;  /* 0x000000c700f77836 */ /* 0x040fe20000000000 */
[----:B------:R-:W-:Y:S01]  /*3fac0*/  ULDC UR40, c[0x0][0x228] ;  /* 0x00008a0000287ab9 */ /* 0x000fe20000000800 */
[C---:B------:R-:W-:Y:S01]  /*3fad0*/  VIADD R248, R0.reuse, 0xc6 ;  /* 0x000000c600f87836 */ /* 0x040fe20000000000 */
[----:B------:R-:W-:Y:S01]  /*3fae0*/  F2FP.SATFINITE.E5M2.F32.PACK_AB_MERGE_C R6, R119, R118, RZ ;  /* 0x000000767706723e */ /* 0x000fe200048060ff */
[----:B------:R-:W-:Y:S01]  /*3faf0*/  VIADD R249, R0, 0xc5 ;  /* 0x000000c500f97836 */ /* 0x000fe20000000000 */
[----:B------:R-:W-:-:S02]  /*3fb00*/  F2FP.SATFINITE.E5M2.F32.PACK_AB_MERGE_C R5, R127, R126, RZ ;  /* 0x0000007e7f05723e */ /* 0x000fc400048060ff */
[----:B------:R-:W-:Y:S01]  /*3fb10*/  F2FP.SATFINITE.E5M2.F32.PACK_AB_MERGE_C R14, R135, R134, RZ ;  /* 0x00000086870e723e */ /* 0x000fe200048060ff */
[C---:B------:R-:W-:Y:S01]  /*3fb20*/  VIADD R189, R0.reuse, 0xc2 ;  /* 0x000000c200bd7836 */ /* 0x040fe20000000000 */
[----:B------:R-:W-:Y:S01]  /*3fb30*/  @P1 LOP3.LUT R229, R229, 0x100000, RZ, 0xfc, !PT ;  /* 0x00100000e5e51812 */ /* 0x000fe200078efcff */
[C---:B------:R-:W-:Y:S01]  /*3fb40*/  VIADD R251, R0.reuse, 0xc4 ;  /* 0x000000c400fb7836 */ /* 0x040fe20000000000 */
[----:B------:R-:W-:Y:S01]  /*3fb50*/  ULDC UR42, c[0x0][0x248] ;  /* 0x00009200002a7ab9 */ /* 0x000fe20000000800 */
[C---:B------:R-:W-:Y:S01]  /*3fb60*/  VIADD R188, R0.reuse, 0xc0 ;  /* 0x000000c000bc7836 */ /* 0x040fe20000000000 */
[----:B------:R-:W-:Y:S01]  /*3fb70*/  LOP3.LUT R229, R229, 0xfff7ffff, RZ, 0xc0, !PT ;  /* 0xfff7ffffe5e57812 */ /* 0x000fe200078ec0ff */
[----:B------:R-:W-:Y:S01]  /*3fb80*/  VIADD R185, R0, 0xbe ;  /* 0x000000be00b97836 */ /* 0x000fe20000000000 */
[----:B------:R-:W-:Y:S02]  /*3fb90*/  ULDC UR47, c[0x0][0x248] ;  /* 0x00009200002f7ab9 */ /* 0x000fe40000000800 */
[----:B------:R-:W-:-:S02]  /*3fba0*/  @P0 LOP3.LUT R229, R229, 0x80000, RZ, 0xfc, !PT ;  /* 0x00080000e5e50812 */ /* 0x000fc400078efcff */
        /* <DEDUP_REMOVED lines=21> */
[----:B------:R-:W-:Y:S01]  /*3fd00*/  LOP3.LUT R193, R6, 0xffff, RZ, 0xc0, !PT ;  /* 0x0000ffff06c17812 */ /* 0x000fe200078ec0ff */
[----:B------:R-:W-:Y:S01]  /*3fd10*/  ULDC UR30, c[0x0][0x228] ;  /* 0x00008a00001e7ab9 */ /* 0x000fe20000000800 */
[----:B------:R-:W-:Y:S01]  /*3fd20*/  LOP3.LUT R194, R5, 0xffff, RZ, 0xc0, !PT ;  /* 0x0000ffff05c27812 */ /* 0x000fe200078ec0ff */
        /* <DEDUP_REMOVED lines=13> */
[----:B------:R-:W-:Y:S01]  /*3fe00*/  LOP3.LUT R195, R14, 0xffff, RZ, 0xc0, !PT ;  /* 0x0000ffff0ec37812 */ /* 0x000fe200078ec0ff */
        /* <DEDUP_REMOVED lines=33> */
[----:B------:R-:W-:-:S03]  /*40020*/  ULDC UR53, c[0x0][0x228] ;  /* 0x00008a0000357ab9 */ /* 0x000fc60000000800 */
[----:B------:R-:W-:Y:S01]  /*40030*/  ISETP.LT.AND P1, PT, R3, UR34, !P0 ;  /* 0x0000002203007c0c */ /* 0x000fe2000c721270 */
[----:B0-----:R-:W-:Y:S01]  /*40040*/  VIADD R190, R190, UR6 ;  /* 0x00000006bebe7c36 */ /* 0x001fe20008000000 */
[----:B------:R-:W-:Y:S01]  /*40050*/  ISETP.LT.AND P0, PT, R2, UR5, !P0 ;  /* 0x0000000502007c0c */ /* 0x000fe2000c701270 */
[----:B------:R-:W-:Y:S01]  /*40060*/  ULDC UR6, c[0x0][0x248] ;  /* 0x0000920000067ab9 */ /* 0x000fe20000000800 */
[----:B------:R-:W-:Y:S01]  /*40070*/  LOP3.LUT R229, R229, 0xfffffeff, RZ, 0xc0, !PT ;  /* 0xfffffeffe5e57812 */ /* 0x000fe200078ec0ff */
[----:B------:R-:W-:Y:S01]  /*40080*/  ULDC UR5, c[0x0][0x248] ;  /* 0x0000920000057ab9 */ /* 0x000fe20000000800 */
[----:B--2---:R-:W-:Y:S01]  /*40090*/  R2UR UR59, R192 ;  /* 0x00000000c03b72ca */ /* 0x004fe200000e0000 */
        /* <DEDUP_REMOVED lines=11> */
[C---:B------:R-:W-:Y:S01]  /*40150*/  VIADD R187, R0.reuse, 0xc1 ;  /* 0x000000c100bb7836 */ /* 0x040fe20000000000 */
[----:B---3--:R-:W-:Y:S01]  /*40160*/  R2UR UR58, R191 ;  /* 0x00000000bf3a72ca */ /* 0x008fe200000e0000 */
[----:B------:R-:W-:Y:S01]  /*40170*/  VIADD R186, R0, 0xbf ;  /* 0x000000bf00ba7836 */ /* 0x000fe20000000000 */
[----:B------:R-:W-:Y:S01]  /*40180*/  LOP3.LUT R192, R4, 0xffff, RZ, 0xc0, !PT ;  /* 0x0000ffff04c07812 */ /* 0x000fe200078ec0ff */
[----:B0-----:R-:W-:-:S02]  /*40190*/  VIADD R190, R190, UR41 ;  /* 0x00000029bebe7c36 */ /* 0x001fc40008000000 */
[C---:B------:R-:W-:Y:S02]  /*401a0*/  VIADD R184, R0.reuse, 0xbd ;  /* 0x000000bd00b87836 */ /* 0x040fe40000000000 */
[C---:B------:R-:W-:Y:S02]  /*401b0*/  VIADD R182, R0.reuse, 0xbb ;  /* 0x000000bb00b67836 */ /* 0x040fe40000000000 */
[C---:B------:R-:W-:Y:S01]  /*401c0*/  VIADD R180, R0.reuse, 0xb9 ;  /* 0x000000b900b47836 */ /* 0x040fe20000000000 */
[----:B------:R-:W-:Y:S01]  /*401d0*/  @P1 LOP3.LUT R229, R229, 0x40, RZ, 0xfc, !PT ;  /* 0x00000040e5e51812 */ /* 0x000fe200078efcff */
[----:B------:R-:W-:Y:S01]  /*401e0*/  ULDC UR41, c[0x0][0x248] ;  /* 0x0000920000297ab9 */ /* 0x000fe20000000800 */
[C---:B------:R-:W-:Y:S02]  /*401f0*/  VIADD R179, R0.reuse, 0xb8 ;  /* 0x000000b800b37836 */ /* 0x040fe40000000000 */
[C---:B------:R-:W-:Y:S01]  /*40200*/  VIADD R178, R0.reuse, 0xb7 ;  /* 0x000000b700b27836 */ /* 0x040fe20000000000 */
[----:B------:R-:W-:Y:S01]  /*40210*/  LOP3.LUT R229, R229, 0xffffffdf, RZ, 0xc0, !PT ;  /* 0xffffffdfe5e57812 */ /* 0x000fe200078ec0ff */
[----:B------:R-:W-:-:S02]  /*40220*/  VIADD R177, R0, 0xb6 ;  /* 0x000000b600b17836 */ /* 0x000fc40000000000 */
[C---:B------:R-:W-:Y:S01]  /*40230*/  VIADD R176, R0.reuse, 0xb5 ;  /* 0x000000b500b07836 */ /* 0x040fe20000000000 */
[----:B------:R-:W-:Y:S01]  /*40240*/  @P0 LOP3.LUT R229, R229, 0x20, RZ, 0xfc, !PT ;  /* 0x00000020e5e50812 */ /* 0x000fe200078efcff */
[C---:B------:R-:W-:Y:S01]  /*40250*/  VIADD R175, R0.reuse, 0xb4 ;  /* 0x000000b400af7836 */ /* 0x040fe20000000000 */
[----:B------:R-:W-:Y:S01]  /*40260*/  ISETP.GE.AND P0, PT, R227, UR17, PT ;  /* 0x00000011e3007c0c */ /* 0x000fe2000bf06270 */
[C---:B------:R-:W-:Y:S02]  /*40270*/  VIADD R174, R0.reuse, 0xb3 ;  /* 0x000000b300ae7836 */ /* 0x040fe40000000000 */
[----:B------:R-:W-:Y:S01]  /*40280*/  VIADD R173, R0, 0xb2 ;  /* 0x000000b200ad7836 */ /* 0x000fe20000000000 */
[----:B------:R-:W-:Y:S01]  /*40290*/  ISETP.LT.AND P1, PT, R3, UR8, !P0 ;  /* 0x0000000803007c0c */ /* 0x000fe2000c721270 */
[----:B------:R0:W-:Y:S01]  /*402a0*/  STL [R1+0x9e0], R190 ;  /* 0x0009e0be01007387 */ /* 0x0001e20000100800 */
[----:B------:R-:W-:Y:S01]  /*402b0*/  ISETP.LT.AND P0, PT, R2, UR54, !P0 ;  /* 0x0000003602007c0c */ /* 0x000fe2000c701270 */
[----:B------:R-:W-:Y:S01]  /*402c0*/  ULDC UR54, c[0x0][0x228] ;  /* 0x00008a0000367ab9 */ /* 0x000fe20000000800 */
[----:B------:R-:W-:Y:S01]  /*402d0*/  LOP3.LUT R229, R229, 0xffffffef, RZ, 0xc0, !PT ;  /* 0xffffffefe5e57812 */ /* 0x000fe200078ec0ff */
[----:B------:R-:W-:Y:S01]  /*402e0*/  ULDC UR8, c[0x0][0x248] ;  /* 0x0000920000087ab9 */ /* 0x000fe20000000800 */
[----:B------:R-:W-:-:S02]  /*402f0*/  VIADD R172, R0, 0xb1 ;  /* 0x000000b100ac7836 */ /* 0x000fc40000000000 */
[C---:B------:R-:W-:Y:S02]  /*40300*/  VIADD R171, R0.reuse, 0xb0 ;  /* 0x000000b000ab7836 */ /* 0x040fe40000000000 */
[C---:B------:R-:W-:Y:S02]  /*40310*/  VIADD R170, R0.reuse, 0xaf ;  /* 0x000000af00aa7836 */ /* 0x040fe40000000000 */
[C---:B------:R-:W-:Y:S01]  /*40320*/  VIADD R169, R0.reuse, 0xae ;  /* 0x000000ae00a97836 */ /* 0x040fe20000000000 */
[----:B------:R-:W-:Y:S01]  /*40330*/  @P1 LOP3.LUT R229, R229, 0x10, RZ, 0xfc, !PT ;  /* 0x00000010e5e51812 */ /* 0x000fe200078efcff */
        /* <DEDUP_REMOVED lines=11> */
[----:B0-----:R-:W-:Y:S01]  /*403f0*/  VIADD R190, R190, UR27 ;  /* 0x0000001bbebe7c36 */ /* 0x001fe20008000000 */
[----:B------:R-:W-:Y:S01]  /*40400*/  ISETP.LT.AND P0, PT, R2, UR26, !P0 ;  /* 0x0000001a02007c0c */ /* 0x000fe2000c701270 */
[----:B------:R-:W-:Y:S01]  /*40410*/  ULDC UR27, c[0x0][0x228] ;  /* 0x00008a00001b7ab9 */ /* 0x000fe20000000800 */
[----:B------:R-:W-:Y:S01]  /*40420*/  LOP3.LUT R229, R229, 0xfffffffb, RZ, 0xc0, !PT ;  /* 0xfffffffbe5e57812 */ /* 0x000fe200078ec0ff */
[----:B------:R-:W-:Y:S01]  /*40430*/  ULDC UR53, c[0x0][0x228] ;  /* 0x00008a0000357ab9 */ /* 0x000fe20000000800 */
[----:B------:R-:W-:-:S02]  /*40440*/  VIADD R161, R0, 0xa6 ;  /* 0x000000a600a17836 */ /* 0x000fc40000000000 */
[C---:B------:R-:W-:Y:S02]  /*40450*/  VIADD R160, R0.reuse, 0xa5 ;  /* 0x000000a500a07836 */ /* 0x040fe40000000000 */
[C---:B------:R-:W-:Y:S01]  /*40460*/  VIADD R159, R0.reuse, 0xa4 ;  /* 0x000000a4009f7836 */ /* 0x040fe20000000000 */
[----:B------:R-:W-:Y:S01]  /*40470*/  SHF.R.U32.HI R197, RZ, 0x8, R193 ;  /* 0x00000008ffc57819 */ /* 0x000fe200000116c1 */
[----:B------:R-:W-:Y:S01]  /*40480*/  ULDC UR50, c[0x0][0x248] ;  /* 0x0000920000327ab9 */ /* 0x000fe20000000800 */
[----:B------:R-:W-:Y:S01]  /*40490*/  @P1 LOP3.LUT R229, R229, 0x4, RZ, 0xfc, !PT ;  /* 0x00000004e5e51812 */ /* 0x000fe200078efcff */
[----:B------:R-:W-:Y:S01]  /*404a0*/  VIADD R158, R0, 0xa3 ;  /* 0x000000a3009e7836 */ /* 0x000fe20000000000 */
[----:B------:R-:W-:Y:S02]  /*404b0*/  ULDC UR52, c[0x0][0x248] ;  /* 0x0000920000347ab9 */ /* 0x000fe40000000800 */
[----:B------:R-:W-:-:S04]  /*404c0*/  LOP3.LUT R229, R229, 0xfffffffd, RZ, 0xc0, !PT ;  /* 0xfffffffde5e57812 */ /* 0x000fc800078ec0ff */
[----:B------:R-:W-:Y:S02]  /*404d0*/  @P0 LOP3.LUT R229, R229, 0x2, RZ, 0xfc, !PT ;  /* 0x00000002e5e50812 */ /* 0x000fe400078efcff */
[----:B------:R-:W-:-:S04]  /*404e0*/  ISETP.GE.AND P0, PT, R238, UR7, PT ;  /* 0x00000007ee007c0c */ /* 0x000fc8000bf06270 */
[----:B------:R-:W-:Y:S01]  /*404f0*/  ISETP.LT.AND P1, PT, R3, UR57, !P0 ;  /* 0x0000003903007c0c */ /* 0x000fe2000c721270 */
[----:B------:R0:W-:Y:S01]  /*40500*/  STL [R1+0x9e4], R190 ;  /* 0x0009e4be01007387 */ /* 0x0001e20000100800 */
[----:B------:R-:W-:Y:S01]  /*40510*/  ISETP.LT.AND P0, PT, R2, UR56, !P0 ;  /* 0x0000003802007c0c */ /* 0x000fe2000c701270 */
[----:B------:R-:W-:Y:S01]  /*40520*/  ULDC UR57, c[0x0][0x228] ;  /* 0x00008a0000397ab9 */ /* 0x000fe20000000800 */
[----:B------:R-:W-:Y:S01]  /*40530*/  LOP3.LUT R229, R229, 0xfffffffe, RZ, 0xc0, !PT ;  /* 0xfffffffee5e57812 */ /* 0x000fe200078ec0ff */
[C---:B------:R-:W-:Y:S01]  /*40540*/  VIADD R157, R0.reuse, 0xa2 ;  /* 0x000000a2009d7836 */ /* 0x040fe20000000000 */
[----:B------:R-:W-:Y:S01]  /*40550*/  LOP3.LUT R191, R7, 0xffff, RZ, 0xc0, !PT ;  /* 0x0000ffff07bf7812 */ /* 0x000fe200078ec0ff */
[----:B------:R-:W-:Y:S01]  /*40560*/  VIADD R156, R0, 0xa1 ;  /* 0x000000a1009c7836 */ /* 0x000fe20000000000 */
[----:B------:R-:W-:Y:S01]  /*40570*/  LOP3.LUT R238, R238, 0x7fffffff, RZ, 0xc0, !PT ;  /* 0x7fffffffeeee7812 */ /* 0x000fe200078ec0ff */
[----:B------:R-:W-:Y:S01]  /*40580*/  VIADD R155, R0, 0xa0 ;  /* 0x000000a0009b7836 */ /* 0x000fe20000000000 */
[----:B------:R-:W-:-:S05]  /*40590*/  ULDC UR56, c[0x0][0x228] ;  /* 0x00008a0000387ab9 */ /* 0x000fca0000000800 */
[----:B------:R-:W-:Y:S02]  /*405a0*/  @P0 LOP3.LUT R228, R228, 0x80000000, RZ, 0xfc, !PT ;  /* 0x80000000e4e40812 */ /* 0x000fe400078efcff */
[----:B------:R-:W-:Y:S02]  /*405b0*/  ISETP.GE.AND P0, PT, R239, UR31, PT ;  /* 0x0000001fef007c0c */ /* 0x000fe4000bf06270 */
[----:B------:R-:W-:Y:S02]  /*405c0*/  @P1 LOP3.LUT R229, R229, 0x1, RZ, 0xfc, !PT ;  /* 0x00000001e5e51812 */ /* 0x000fe400078efcff */
[----:B------:R-:W-:Y:S01]  /*405d0*/  ISETP.LT.AND P1, PT, R3, UR61, !P0 ;  /* 0x0000003d03007c0c */ /* 0x000fe2000c721270 */
[----:B0-----:R-:W-:Y:S01]  /*405e0*/  VIADD R190, R190, UR19 ;  /* 0x00000013bebe7c36 */ /* 0x001fe20008000000 */
[----:B------:R-:W-:Y:S01]  /*405f0*/  ISETP.LT.AND P0, PT, R2, UR60, !P0 ;  /* 0x0000003c02007c0c */ /* 0x000fe2000c701270 */
[----:B------:R-:W-:Y:S01]  /*40600*/  ULDC UR61, c[0x0][0x228] ;  /* 0x00008a00003d7ab9 */ /* 0x000fe20000000800 */
[----:B------:R-:W-:Y:S01]  /*40610*/  LOP3.LUT R228, R228, 0xbfffffff, RZ, 0xc0, !PT ;  /* 0xbfffffffe4e47812 */ /* 0x000fe200078ec0ff */
[----:B------:R-:W-:-:S08]  /*40620*/  ULDC UR60, c[0x0][0x228] ;  /* 0x00008a00003c7ab9 */ /* 0x000fd00000000800 */
[----:B------:R-:W-:-:S04]  /*40630*/  @P1 LOP3.LUT R228, R228, 0x40000000, RZ, 0xfc, !PT ;  /* 0x40000000e4e41812 */ /* 0x000fc800078efcff */
        /* <DEDUP_REMOVED lines=8> */
[----:B------:R-:W-:-:S08]  /*406c0*/  ULDC.64 UR26, c[0x0][0x228] ;  /* 0x00008a00001a7ab9 */ /* 0x000fd00000000a00 */
[----:B------:R-:W-:-:S04]  /*406d0*/  @P1 LOP3.LUT R228, R228, 0x10000000, RZ, 0xfc, !PT ;  /* 0x10000000e4e41812 */ /* 0x000fc800078efcff */
[----:B------:R-:W-:-:S04]  /*406e0*/  LOP3.LUT R228, R228, 0xf7ffffff, RZ, 0xc0, !PT ;  /* 0xf7ffffffe4e47812 */ /* 0x000fc800078ec0ff */
[----:B------:R-:W-:Y:S02]  /*406f0*/  @P0 LOP3.LUT R228, R228, 0x8000000, RZ, 0xfc, !PT ;  /* 0x08000000e4e40812 */ /* 0x000fe400078efcff */
[----:B------:R-:W-:Y:S01]  /*40700*/  ISETP.GE.AND P0, PT, R241, UR9, PT ;  /* 0x00000009f1007c0c */ /* 0x000fe2000bf06270 */
[----:B0-----:R-:W-:Y:S01]  /*40710*/  VIADD R190, R190, UR16 ;  /* 0x00000010bebe7c36 */ /* 0x001fe20008000000 */
[----:B------:R-:W-:Y:S01]  /*40720*/  LOP3.LUT R228, R228, 0xfbffffff, RZ, 0xc0, !PT ;  /* 0xfbffffffe4e47812 */ /* 0x000fe200078ec0ff */
[----:B------:R-:W-:Y:S01]  /*40730*/  ULDC.64 UR16, c[0x0][0x228] ;  /* 0x00008a0000107ab9 */ /* 0x000fe20000000a00 */
        /* <DEDUP_REMOVED lines=15> */
[----:B------:R-:W-:Y:S01]  /*40830*/  ULDC UR54, c[0x0][0x228] ;  /* 0x00008a0000367ab9 */ /* 0x000fe20000000800 */
[----:B------:R-:W-:Y:S01]  /*40840*/  ISETP.GE.AND P0, PT, R243, UR49, PT ;  /* 0x00000031f3007c0c */ /* 0x000fe2000bf06270 */
[----:B------:R-:W-:-:S08]  /*40850*/  ULDC UR49, c[0x0][0x228] ;  /* 0x00008a0000317ab9 */ /* 0x000fd00000000800 */
[----:B------:R-:W-:Y:S02]  /*40860*/  @P2 LOP3.LUT R228, R228, 0x1000000, RZ, 0xfc, !PT ;  /* 0x01000000e4e42812 */ /* 0x000fe400078efcff */
[----:B------:R-:W-:Y:S01]  /*40870*/  ISETP.LT.AND P2, PT, R3, UR53, !P0 ;  /* 0x0000003503007c0c */ /* 0x000fe2000c741270 */
[----:B0-----:R-:W-:Y:S01]  /*40880*/  VIADD R190, R190, UR6 ;  /* 0x00000006bebe7c36 */ /* 0x001fe20008000000 */
[----:B------:R-:W-:Y:S01]  /*40890*/  LOP3.LUT R228, R228, 0xff7fffff, RZ, 0xc0, !PT ;  /* 0xff7fffffe4e47812 */ /* 0x000fe200078ec0ff */
[----:B------:R-:W-:Y:S01]  /*408a0*/  ULDC.64 UR6, c[0x0][0x228] ;  /* 0x00008a0000067ab9 */ /* 0x000fe20000000a00 */
[----:B------:R-:W-:Y:S01]  /*408b0*/  LOP3.LUT R239, R239, 0x7fffffff, RZ, 0xc0, !PT ;  /* 0x7fffffffefef7812 */ /* 0x000fe200078ec0ff */
[----:B------:R-:W-:Y:S01]  /*408c0*/  ULDC UR53, c[0x0][0x228] ;  /* 0x00008a0000357ab9 */ /* 0x000fe20000000800 */
[----:B------:R-:W-:Y:S02]  /*408d0*/  @P1 LOP3.LUT R228, R228, 0x800000, RZ, 0xfc, !PT ;  /* 0x00800000e4e41812 */ /* 0x000fe400078efcff */
[----:B------:R-:W-:Y:S01]  /*408e0*/  ISETP.LT.AND P1, PT, R2, UR55, !P0 ;  /* 0x0000003702007c0c */ /* 0x000fe2000c721270 */
[----:B------:R0:W-:Y:S01]  /*408f0*/  STL [R1+0x9f0], R190 ;  /* 0x0009f0be01007387 */ /* 0x0001e20000100800 */
[----:B------:R-:W-:Y:S01]  /*40900*/  LOP3.LUT R228, R228, 0xffefffff, RZ, 0xc0, !PT ;  /* 0xffefffffe4e47812 */ /* 0x000fe200078ec0ff */
[----:B------:R-:W-:Y:S01]  /*40910*/  VIADD R154, R0, 0x9f ;  /* 0x0000009f009a7836 */ /* 0x000fe20000000000 */
[----:B------:R-:W-:Y:S01]  /*40920*/  ISETP.GE.AND P0, PT, R244, UR43, PT ;  /* 0x0000002bf4007c0c */ /* 0x000fe2000bf06270 */
[----:B------:R-:W-:Y:S01]  /*40930*/  ULDC UR55, c[0x0][0x228] ;  /* 0x00008a0000377ab9 */ /* 0x000fe20000000800 */
[----:B------:R-:W-:-:S02]  /*40940*/  @P2 LOP3.LUT R228, R228, 0x100000, RZ, 0xfc, !PT ;  /* 0x00100000e4e42812 */ /* 0x000fc400078efcff */
[----:B------:R-:W-:Y:S02]  /*40950*/  ISETP.LT.AND P2, PT, R3, UR28, !P0 ;  /* 0x0000001c03007c0c */ /* 0x000fe4000c741270 */
[----:B------:R-:W-:-:S04]  /*40960*/  LOP3.LUT R228, R228, 0xfff7ffff, RZ, 0xc0, !PT ;  /* 0xfff7ffffe4e47812 */ /* 0x000fc800078ec0ff */
[----:B------:R-:W-:Y:S02]  /*40970*/  @P1 LOP3.LUT R228, R228, 0x80000, RZ, 0xfc, !PT ;  /* 0x00080000e4e41812 */ /* 0x000fe400078efcff */
[----:B------:R-:W-:Y:S01]  /*40980*/  ISETP.LT.AND P1, PT, R2, UR10, !P0 ;  /* 0x0000000a02007c0c */ /* 0x000fe2000c721270 */
[----:B0-----:R-:W-:Y:S01]  /*40990*/  VIADD R190, R190, UR12 ;  /* 0x0000000cbebe7c36 */ /* 0x001fe20008000000 */
[----:B------:R-:W-:Y:S01]  /*409a0*/  LOP3.LUT R228, R228, 0xfffeffff, RZ, 0xc0, !PT ;  /* 0xfffeffffe4e47812 */ /* 0x000fe200078ec0ff */
[----:B------:R-:W-:Y:S01]  /*409b0*/  ULDC.64 UR12, c[0x0][0x228] ;  /* 0x00008a00000c7ab9 */ /* 0x000fe20000000a00 */
[----:B------:R-:W-:Y:S01]  /*409c0*/  ISETP.GE.AND P0, PT, R245, UR39, PT ;  /* 0x00000027f5007c0c */ /* 0x000fe2000bf06270 */
[----:B------:R-:W-:Y:S01]  /*409d0*/  ULDC UR10, c[0x0][0x228] ;  /* 0x00008a00000a7ab9 */ /* 0x000fe20000000800 */
[----:B------:R-:W-:Y:S02]  /*409e0*/  @P2 LOP3.LUT R228, R228, 0x10000, RZ, 0xfc, !PT ;  /* 0x00010000e4e42812 */ /* 0x000fe400078efcff */
[----:B------:R-:W-:-:S02]  /*409f0*/  ISETP.LT.AND P2, PT, R3, UR36, !P0 ;  /* 0x0000002403007c0c */ /* 0x000fc4000c741270 */
[----:B------:R-:W-:-:S04]  /*40a00*/  LOP3.LUT R228, R228, 0xffff7fff, RZ, 0xc0, !PT ;  /* 0xffff7fffe4e47812 */ /* 0x000fc800078ec0ff */
[----:B------:R-:W-:Y:S02]  /*40a10*/  @P1 LOP3.LUT R228, R228, 0x8000, RZ, 0xfc, !PT ;  /* 0x00008000e4e41812 */ /* 0x000fe400078efcff */
[----:B------:R-:W-:Y:S01]  /*40a20*/  ISETP.LT.AND P1, PT, R2, UR20, !P0 ;  /* 0x0000001402007c0c */ /* 0x000fe2000c721270 */
[----:B------:R0:W-:Y:S01]  /*40a30*/  STL [R1+0x9f4], R190 ;  /* 0x0009f4be01007387 */ /* 0x0001e20000100800 */
[----:B------:R-:W-:Y:S01]  /*40a40*/  LOP3.LUT R228, R228, 0xffffefff, RZ, 0xc0, !PT ;  /* 0xffffefffe4e47812 */ /* 0x000fe200078ec0ff */
[----:B------:R-:W-:Y:S01]  /*40a50*/  ULDC UR20, c[0x0][0x228] ;  /* 0x00008a0000147ab9 */ /* 0x000fe20000000800 */
[----:B------:R-:W-:Y:S02]  /*40a60*/  ISETP.GE.AND P0, PT, R246, UR35, PT ;  /* 0x00000023f6007c0c */ /* 0x000fe4000bf06270 */
[----:B------:R-:W-:Y:S02]  /*40a70*/  @P2 LOP3.LUT R228, R228, 0x1000, RZ, 0xfc, !PT ;  /* 0x00001000e4e42812 */ /* 0x000fe400078efcff */
[----:B------:R-:W-:Y:S01]  /*40a80*/  ISETP.LT.AND P2, PT, R3, UR6, !P0 ;  /* 0x0000000603007c0c */ /* 0x000fe2000c741270 */
[----:B------:R-:W-:Y:S01]  /*40a90*/  ULDC UR6, c[0x0][0x228] ;  /* 0x00008a0000067ab9 */ /* 0x000fe20000000800 */
[----:B------:R-:W-:-:S04]  /*40aa0*/  LOP3.LUT R228, R228, 0xfffff7ff, RZ, 0xc0, !PT ;  /* 0xfffff7ffe4e47812 */ /* 0x000fc800078ec0ff */
[----:B------:R-:W-:Y:S02]  /*40ab0*/  @P1 LOP3.LUT R228, R228, 0x800, RZ, 0xfc, !PT ;  /* 0x00000800e4e41812 */ /* 0x000fe400078efcff */
[----:B------:R-:W-:Y:S01]  /*40ac0*/  ISETP.LT.AND P1, PT, R2, UR12, !P0 ;  /* 0x0000000c02007c0c */ /* 0x000fe2000c721270 */
[----:B0-----:R-:W-:Y:S01]  /*40ad0*/  VIADD R190, R190, UR18 ;  /* 0x00000012bebe7c36 */ /* 0x001fe20008000000 */
[----:B------:R-:W-:Y:S01]  /*40ae0*/  LOP3.LUT R228, R228, 0xfffffbff, RZ, 0xc0, !PT ;  /* 0xfffffbffe4e47812 */ /* 0x000fe200078ec0ff */
[----:B------:R-:W-:Y:S01]  /*40af0*/  ULDC.64 UR18, c[0x0][0x228] ;  /* 0x00008a0000127ab9 */ /* 0x000fe20000000a00 */
[----:B------:R-:W-:Y:S01]  /*40b00*/  ISETP.GE.AND P0, PT, R247, UR29, PT ;  /* 0x0000001df7007c0c */ /* 0x000fe2000bf06270 */
[----:B------:R-:W-:Y:S01]  /*40b10*/  VIADD R196, R190, UR22 ;  /* 0x00000016bec47c36 */ /* 0x000fe20008000000 */
[----:B------:R-:W-:Y:S01]  /*40b20*/  @P2 LOP3.LUT R228, R228, 0x400, RZ, 0xfc, !PT ;  /* 0x00000400e4e42812 */ /* 0x000fe200078efcff */
[----:B------:R0:W-:Y:S01]  /*40b30*/  STL [R1+0x9f8], R190 ;  /* 0x0009f8be01007387 */ /* 0x0001e20000100800 */
[----:B------:R-:W-:Y:S01]  /*40b40*/  ISETP.LT.AND P2, PT, R3, UR14, !P0 ;  /* 0x0000000e03007c0c */ /* 0x000fe2000c741270 */
[----:B------:R-:W-:Y:S01]  /*40b50*/  ULDC.64 UR28, c[0x0][0x228] ;  /* 0x00008a00001c7ab9 */ /* 0x000fe20000000a00 */
[----:B------:R-:W-:Y:S01]  /*40b60*/  LOP3.LUT R228, R228, 0xfffffdff, RZ, 0xc0, !PT ;  /* 0xfffffdffe4e47812 */ /* 0x000fe200078ec0ff */
[----:B------:R1:W-:Y:S01]  /*40b70*/  STL [R1+0x9fc], R196 ;  /* 0x0009fcc401007387 */ /* 0x0003e20000100800 */
[----:B------:R-:W-:Y:S01]  /*40b80*/  ULDC.64 UR22, c[0x0][0x228] ;  /* 0x00008a0000167ab9 */ /* 0x000fe20000000a00 */
[----:B------:R-:W-:Y:S01]  /*40b90*/  ULDC UR12, c[0x0][0x228] ;  /* 0x00008a00000c7ab9 */ /* 0x000fe20000000800 */
[----:B------:R-:W-:Y:S01]  /*40ba0*/  @P1 LOP3.LUT R228, R228, 0x200, RZ, 0xfc, !PT ;  /* 0x00000200e4e41812 */ /* 0x000fe200078efcff */
[----:B------:R-:W-:Y:S01]  /*40bb0*/  ULDC UR14, c[0x0][0x228] ;  /* 0x00008a00000e7ab9 */ /* 0x000fe20000000800 */
[----:B------:R-:W-:-:S02]  /*40bc0*/  ISETP.LT.AND P1, PT, R2, UR40, !P0 ;  /* 0x0000002802007c0c */ /* 0x000fc4000c721270 */
[----:B------:R-:W-:Y:S02]  /*40bd0*/  LOP3.LUT R228, R228, 0xfffffeff, RZ, 0xc0, !PT ;  /* 0xfffffeffe4e47812 */ /* 0x000fe400078ec0ff */
[----:B------:R-:W-:Y:S02]  /*40be0*/  ISETP.GE.AND P0, PT, R248, UR25, PT ;  /* 0x00000019f8007c0c */ /* 0x000fe4000bf06270 */
[----:B------:R-:W-:Y:S02]  /*40bf0*/  @P2 LOP3.LUT R228, R228, 0x100, RZ, 0xfc, !PT ;  /* 0x00000100e4e42812 */ /* 0x000fe400078efcff */
[----:B------:R-:W-:Y:S02]  /*40c00*/  ISETP.LT.AND P2, PT, R3, UR16, !P0 ;  /* 0x0000001003007c0c */ /* 0x000fe4000c741270 */
[----:B0-----:R-:W-:Y:S01]  /*40c10*/  LOP3.LUT R190, R250, 0xffff, RZ, 0xc0, !PT ;  /* 0x0000fffffabe7812 */ /* 0x001fe200078ec0ff */
[----:B-1----:R-:W-:Y:S01]  /*40c20*/  VIADD R196, R196, UR24 ;  /* 0x00000018c4c47c36 */ /* 0x002fe20008000000 */
[----:B------:R-:W-:Y:S01]  /*40c30*/  LOP3.LUT R228, R228, 0xffffff7f, RZ, 0xc0, !PT ;  /* 0xffffff7fe4e47812 */ /* 0x000fe200078ec0ff */
[----:B------:R-:W2:Y:S01]  /*40c40*/  LDL.LU R250, [R1+0x13cc] ;  /* 0x0013cc0001fa7983 */ /* 0x000ea20000300800 */
[----:B------:R-:W-:Y:S01]  /*40c50*/  ULDC.64 UR24, c[0x0][0x228] ;  /* 0x00008a0000187ab9 */ /* 0x000fe20000000a00 */
[----:B------:R-:W-:Y:S01]  /*40c60*/  ULDC UR16, c[0x0][0x228] ;  /* 0x00008a0000107ab9 */ /* 0x000fe20000000800 */
[----:B------:R-:W-:Y:S01]  /*40c70*/  @P1 LOP3.LUT R228, R228, 0x80, RZ, 0xfc, !PT ;  /* 0x00000080e4e41812 */ /* 0x000fe200078efcff */
[----:B------:R-:W3:Y:S01]  /*40c80*/  LDL.LU R7, [R1+0x13c8] ;  /* 0x0013c80001077983 */ /* 0x000ee20000300800 */
[----:B------:R-:W-:Y:S01]  /*40c90*/  ISETP.LT.AND P1, PT, R2, UR18, !P0 ;  /* 0x0000001202007c0c */ /* 0x000fe2000c721270 */
[----:B------:R-:W-:Y:S01]  /*40ca0*/  ULDC UR18, c[0x0][0x228] ;  /* 0x00008a0000127ab9 */ /* 0x000fe20000000800 */
[----:B------:R-:W-:Y:S01]  /*40cb0*/  LOP3.LUT R228, R228, 0xffffffbf, RZ, 0xc0, !PT ;  /* 0xffffffbfe4e47812 */ /* 0x000fe200078ec0ff */
[----:B------:R-:W4:Y:S01]  /*40cc0*/  LDL.LU R4, [R1+0x13c4] ;  /* 0x0013c40001047983 */ /* 0x000f220000300800 */
[----:B------:R-:W-:Y:S01]  /*40cd0*/  ISETP.GE.AND P0, PT, R249, UR21, PT ;  /* 0x00000015f9007c0c */ /* 0x000fe2000bf06270 */
[----:B------:R-:W-:Y:S01]  /*40ce0*/  ULDC UR21, c[0x0][0x228] ;  /* 0x00008a0000157ab9 */ /* 0x000fe20000000800 */
[----:B------:R-:W-:Y:S01]  /*40cf0*/  @P2 LOP3.LUT R228, R228, 0x40, RZ, 0xfc, !PT ;  /* 0x00000040e4e42812 */ /* 0x000fe200078efcff */
[----:B------:R-:W3:Y:S01]  /*40d00*/  LDL.LU R6, [R1+0x13c0] ;  /* 0x0013c00001067983 */ /* 0x000ee20000300800 */
[----:B------:R-:W-:Y:S01]  /*40d10*/  ISETP.LT.AND P2, PT, R3, UR38, !P0 ;  /* 0x0000002603007c0c */ /* 0x000fe2000c741270 */
[----:B------:R-:W-:Y:S01]  /*40d20*/  ULDC.64 UR38, c[0x0][0x228] ;  /* 0x00008a0000267ab9 */ /* 0x000fe20000000a00 */
[----:B------:R-:W-:Y:S01]  /*40d30*/  LOP3.LUT R228, R228, 0xffffffdf, RZ, 0xc0, !PT ;  /* 0xffffffdfe4e47812 */ /* 0x000fe200078ec0ff */
[----:B------:R-:W4:Y:S03]  /*40d40*/  LDL.LU R5, [R1+0x13bc] ;  /* 0x0013bc0001057983 */ /* 0x000f260000300800 */
[----:B------:R-:W-:Y:S01]  /*40d50*/  @P1 LOP3.LUT R228, R228, 0x20, RZ, 0xfc, !PT ;  /* 0x00000020e4e41812 */ /* 0x000fe200078efcff */
[----:B------:R-:W2:Y:S03]  /*40d60*/  LDL.LU R14, [R1+0x13b8] ;  /* 0x0013b800010e7983 */ /* 0x000ea60000300800 */
[----:B------:R-:W-:Y:S01]  /*40d70*/  LOP3.LUT R228, R228, 0xffffffef, RZ, 0xc0, !PT ;  /* 0xffffffefe4e47812 */ /* 0x000fe200078ec0ff */
[----:B------:R0:W-:Y:S01]  /*40d80*/  STL [R1+0xa00], R196 ;  /* 0x000a00c401007387 */ /* 0x0001e20000100800 */
[----:B------:R-:W-:Y:S01]  /*40d90*/  ISETP.LT.AND P1, PT, R2, UR30, !P0 ;  /* 0x0000001e02007c0c */ /* 0x000fe2000c721270 */
[----:B------:R-:W-:Y:S01]  /*40da0*/  ULDC.64 UR30, c[0x0][0x228] ;  /* 0x00008a00001e7ab9 */ /* 0x000fe20000000a00 */
[----:B------:R-:W-:-:S02]  /*40db0*/  @P2 LOP3.LUT R228, R228, 0x10, RZ, 0xfc, !PT ;  /* 0x00000010e4e42812 */ /* 0x000fc400078efcff */
[----:B------:R-:W-:Y:S01]  /*40dc0*/  ISETP.GE.AND P2, PT, R189, UR7, PT ;  /* 0x00000007bd007c0c */ /* 0x000fe2000bf46270 */
[----:B------:R-:W-:Y:S01]  /*40dd0*/  ULDC UR7, c[0x0][0x228] ;  /* 0x00008a0000077ab9 */ /* 0x000fe20000000800 */
[----:B0-----:R-:W-:Y:S02]  /*40de0*/  VIADD R196, R196, UR32 ;  /* 0x00000020c4c47c36 */ /* 0x001fe40008000000 */
[----:B------:R-:W-:Y:S01]  /*40df0*/  ISETP.LT.AND P3, PT, R2, UR28, !P2 ;  /* 0x0000001c02007c0c */ /* 0x000fe2000d761270 */
[----:B------:R-:W-:Y:S01]  /*40e00*/  VIADD R153, R0, 0x9e ;  /* 0x0000009e00997836 */ /* 0x000fe20000000000 */
[----:B------:R-:W-:Y:S01]  /*40e10*/  LOP3.LUT R228, R228, 0xfffffff7, RZ, 0xc0, !PT ;  /* 0xfffffff7e4e47812 */ /* 0x000fe200078ec0ff */
[----:B------:R-:W-:Y:S01]  /*40e20*/  VIADD R152, R0, 0x9d ;  /* 0x0000009d00987836 */ /* 0x000fe20000000000 */
[----:B------:R0:W-:Y:S01]  /*40e30*/  STL [R1+0xa04], R196 ;  /* 0x000a04c401007387 */ /* 0x0001e20000100800 */
[----:B------:R-:W-:Y:S01]  /*40e40*/  ISETP.GE.AND P0, PT, R251, UR15, PT ;  /* 0x0000000ffb007c0c */ /* 0x000fe2000bf06270 */
[----:B------:R-:W-:Y:S01]  /*40e50*/  ULDC UR15, c[0x0][0x228] ;  /* 0x00008a00000f7ab9 */ /* 0x000fe20000000800 */
[----:B------:R-:W-:Y:S01]  /*40e60*/  PRMT R215, R190, 0x3340, R193 ;  /* 0x00003340bed77816 */ /* 0x000fe200000000c1 */
[C---:B------:R-:W-:Y:S01]  /*40e70*/  VIADD R151, R0.reuse, 0x9c ;  /* 0x0000009c00977836 */ /* 0x040fe20000000000 */
[----:B------:R-:W-:Y:S01]  /*40e80*/  PRMT R223, R191, 0x3340, R194 ;  /* 0x00003340bfdf7816 */ /* 0x000fe200000000c2 */
[----:B------:R-:W-:Y:S01]  /*40e90*/  VIADD R150, R0, 0x9b ;  /* 0x0000009b00967836 */ /* 0x000fe20000000000 */
[----:B------:R-:W-:Y:S01]  /*40ea0*/  LOP3.LUT R240, R240, 0x7fffffff, RZ, 0xc0, !PT ;  /* 0x7ffffffff0f07812 */ /* 0x000fe200078ec0ff */
[----:B------:R-:W-:Y:S01]  /*40eb0*/  VIADD R149, R0, 0x9a ;  /* 0x0000009a00957836 */ /* 0x000fe20000000000 */
[----:B------:R-:W-:Y:S01]  /*40ec0*/  ULDC UR28, c[0x0][0x228] ;  /* 0x00008a00001c7ab9 */ /* 0x000fe20000000800 */
[----:B0-----:R-:W-:Y:S01]  /*40ed0*/  VIADD R196, R196, UR5 ;  /* 0x00000005c4c47c36 */ /* 0x001fe20008000000 */
[----:B------:R-:W-:Y:S01]  /*40ee0*/  @P1 LOP3.LUT R228, R228, 0x8, RZ, 0xfc, !PT ;  /* 0x00000008e4e41812 */ /* 0x000fe200078efcff */
[----:B------:R-:W-:-:S03]  /*40ef0*/  ULDC UR5, c[0x0][0x228] ;  /* 0x00008a0000057ab9 */ /* 0x000fc60000000800 */
[----:B------:R0:W-:Y:S01]  /*40f00*/  STL [R1+0xa08], R196 ;  /* 0x000a08c401007387 */ /* 0x0001e20000100800 */
[C---:B------:R-:W-:Y:S02]  /*40f10*/  ISETP.LT.AND P1, PT, R3.reuse, UR26, !P0 ;  /* 0x0000001a03007c0c */ /* 0x040fe4000c721270 */
[----:B------:R-:W-:Y:S01]  /*40f20*/  @P3 LOP3.LUT R238, R238, 0x80000000, RZ, 0xfc, !PT ;  /* 0x80000000eeee3812 */ /* 0x000fe200078efcff */
[----:B0-----:R-:W-:Y:S01]  /*40f30*/  VIADD R196, R196, UR33 ;  /* 0x00000021c4c47c36 */ /* 0x001fe20008000000 */
[----:B------:R-:W-:Y:S02]  /*40f40*/  ULDC.64 UR32, c[0x0][0x228] ;  /* 0x00008a0000207ab9 */ /* 0x000fe40000000a00 */
[C---:B------:R-:W-:Y:S02]  /*40f50*/  ISETP.LT.AND P4, PT, R3.reuse, UR32, !P2 ;  /* 0x0000002003007c0c */ /* 0x040fe4000d781270 */
[----:B------:R-:W-:Y:S01]  /*40f60*/  ISETP.GE.AND P2, PT, R188, UR17, PT ;  /* 0x00000011bc007c0c */ /* 0x000fe2000bf46270 */
[----:B------:R0:W-:Y:S01]  /*40f70*/  STL [R1+0xa0c], R196 ;  /* 0x000a0cc401007387 */ /* 0x0001e20000100800 */
[----:B------:R-:W-:Y:S01]  /*40f80*/  ISETP.LT.AND P0, PT, R2, UR22, !P0 ;  /* 0x0000001602007c0c */ /* 0x000fe2000c701270 */
[----:B------:R-:W-:Y:S01]  /*40f90*/  ULDC UR22, c[0x0][0x228] ;  /* 0x00008a0000167ab9 */ /* 0x000fe20000000800 */
[----:B------:R-:W-:Y:S01]  /*40fa0*/  ISETP.LT.AND P3, PT, R3, UR30, !P2 ;  /* 0x0000001e03007c0c */ /* 0x000fe2000d761270 */
[----:B------:R-:W-:Y:S01]  /*40fb0*/  ULDC UR30, c[0x0][0x228] ;  /* 0x00008a00001e7ab9 */ /* 0x000fe20000000800 */
[----:B------:R-:W-:Y:S01]  /*40fc0*/  LOP3.LUT R228, R228, 0xfffffffb, RZ, 0xc0, !PT ;  /* 0xfffffffbe4e47812 */ /* 0x000fe200078ec0ff */
[----:B------:R-:W-:Y:S01]  /*40fd0*/  ULDC UR17, c[0x0][0x228] ;  /* 0x00008a0000117ab9 */ /* 0x000fe20000000800 */
[----:B0-----:R-:W-:Y:S01]  /*40fe0*/  VIADD R196, R196, UR34 ;  /* 0x00000022c4c47c36 */ /* 0x001fe20008000000 */
[----:B------:R-:W-:Y:S01]  /*40ff0*/  ISETP.LT.AND P2, PT, R2, UR24, !P2 ;  /* 0x0000001802007c0c */ /* 0x000fe2000d741270 */
[----:B------:R-:W-:Y:S01]  /*41000*/  ULDC.64 UR34, c[0x0][0x228] ;  /* 0x00008a0000227ab9 */ /* 0x000fe20000000a00 */
[----:B------:R-:W-:Y:S01]  /*41010*/  @P1 LOP3.LUT R228, R228, 0x4, RZ, 0xfc, !PT ;  /* 0x00000004e4e41812 */ /* 0x000fe200078efcff */
[----:B------:R-:W-:Y:S01]  /*41020*/  VIADD R148, R0, 0x99 ;  /* 0x0000009900947836 */ /* 0x000fe20000000000 */
[----:B------:R0:W-:Y:S01]  /*41030*/  STL [R1+0xa10], R196 ;  /* 0x000a10c401007387 */ /* 0x0001e20000100800 */
[----:B------:R-:W-:Y:S01]  /*41040*/  LOP3.LUT R238, R238, 0xbfffffff, RZ, 0xc0, !PT ;  /* 0xbfffffffeeee7812 */ /* 0x000fe200078ec0ff */
[----:B------:R-:W-:Y:S01]  /*41050*/  ULDC UR24, c[0x0][0x228] ;  /* 0x00008a0000187ab9 */ /* 0x000fe20000000800 */
[----:B------:R-:W-:Y:S01]  /*41060*/  LOP3.LUT R228, R228, 0xfffffffd, RZ, 0xc0, !PT ;  /* 0xfffffffde4e47812 */ /* 0x000fe200078ec0ff */
[----:B0-----:R-:W-:Y:S01]  /*41070*/  VIADD R196, R196, UR41 ;  /* 0x00000029c4c47c36 */ /* 0x001fe20008000000 */
[----:B------:R-:W-:Y:S01]  /*41080*/  @P3 LOP3.LUT R238, R238, 0x40000000, RZ, 0xfc, !PT ;  /* 0x40000000eeee3812 */ /* 0x000fe200078efcff */
[----:B------:R-:W-:-:S03]  /*41090*/  ULDC.64 UR40, c[0x0][0x228] ;  /* 0x00008a0000287ab9 */ /* 0x000fc60000000a00 */
[----:B------:R0:W-:Y:S01]  /*410a0*/  STL [R1+0xa14], R196 ;  /* 0x000a14c401007387 */ /* 0x0001e20000100800 */
[----:B------:R-:W-:Y:S02]  /*410b0*/  @P0 LOP3.LUT R228, R228, 0x2, RZ, 0xfc, !PT ;  /* 0x00000002e4e40812 */ /* 0x000fe400078efcff */
[----:B------:R-:W-:Y:S01]  /*410c0*/  LOP3.LUT R238, R238, 0xdfffffff, RZ, 0xc0, !PT ;  /* 0xdfffffffeeee7812 */ /* 0x000fe200078ec0ff */
[----:B0-----:R-:W-:Y:S01]  /*410d0*/  VIADD R196, R196, UR45 ;  /* 0x0000002dc4c47c36 */ /* 0x001fe20008000000 */
[----:B------:R-:W-:Y:S01]  /*410e0*/  LOP3.LUT R228, R228, 0xfffffffe, RZ, 0xc0, !PT ;  /* 0xfffffffee4e47812 */ /* 0x000fe200078ec0ff */
[----:B------:R-:W-:-:S03]  /*410f0*/  ULDC UR45, c[0x0][0x228] ;  /* 0x00008a00002d7ab9 */ /* 0x000fc60000000800 */
[----:B------:R0:W-:Y:S01]  /*41100*/  STL [R1+0xa18], R196 ;  /* 0x000a18c401007387 */ /* 0x0001e20000100800 */
[----:B------:R-:W-:Y:S02]  /*41110*/  @P2 LOP3.LUT R238, R238, 0x20000000, RZ, 0xfc, !PT ;  /* 0x20000000eeee2812 */ /* 0x000fe400078efcff */
[----:B------:R-:W-:Y:S01]  /*41120*/  ISETP.GE.AND P2, PT, R185, UR27, PT ;  /* 0x0000001bb9007c0c */ /* 0x000fe2000bf46270 */
[----:B------:R-:W-:Y:S01]  /*41130*/  ULDC.64 UR26, c[0x0][0x228] ;  /* 0x00008a00001a7ab9 */ /* 0x000fe20000000a00 */
[----:B0-----:R-:W-:Y:S01]  /*41140*/  VIADD R196, R196, UR44 ;  /* 0x0000002cc4c47c36 */ /* 0x001fe20008000000 */
[----:B------:R-:W-:Y:S01]  /*41150*/  @P4 LOP3.LUT R228, R228, 0x1, RZ, 0xfc, !PT ;  /* 0x00000001e4e44812 */ /* 0x000fe200078efcff */
[----:B------:R-:W-:Y:S01]  /*41160*/  ULDC UR44, c[0x0][0x228] ;  /* 0x00008a00002c7ab9 */ /* 0x000fe20000000800 */
[----:B------:R-:W-:Y:S01]  /*41170*/  ISETP.LT.AND P4, PT, R3, UR34, !P2 ;  /* 0x0000002203007c0c */ /* 0x000fe2000d781270 */
[----:B------:R-:W-:Y:S01]  /*41180*/  VIADD R147, R0, 0x98 ;  /* 0x0000009800937836 */ /* 0x000fe20000000000 */
[----:B------:R0:W-:Y:S01]  /*41190*/  STL [R1+0xa1c], R196 ;  /* 0x000a1cc401007387 */ /* 0x0001e20000100800 */
[----:B------:R-:W-:Y:S01]  /*411a0*/  LOP3.LUT R238, R238, 0xefffffff, RZ, 0xc0, !PT ;  /* 0xefffffffeeee7812 */ /* 0x000fe200078ec0ff */
[----:B------:R-:W-:Y:S01]  /*411b0*/  VIADD R146, R0, 0x97 ;  /* 0x0000009700927836 */ /* 0x000fe20000000000 */
[----:B------:R-:W-:Y:S01]  /*411c0*/  ISETP.GE.AND P1, PT, R252, UR11, PT ;  /* 0x0000000bfc007c0c */ /* 0x000fe2000bf26270 */
[----:B------:R-:W-:Y:S01]  /*411d0*/  ULDC UR11, c[0x0][0x228] ;  /* 0x00008a00000b7ab9 */ /* 0x000fe20000000800 */
[----:B------:R-:W-:Y:S01]  /*411e0*/  SHF.R.U32.HI R193, RZ, 0x8, R191 ;  /* 0x00000008ffc17819 */ /* 0x000fe200000116bf */
[----:B------:R-:W-:Y:S01]  /*411f0*/  ULDC UR34, c[0x0][0x228] ;  /* 0x00008a0000227ab9 */ /* 0x000fe20000000800 */
[----:B0-----:R-:W-:-:S04]  /*41200*/  VIADD R196, R196, UR42 ;  /* 0x0000002ac4c47c36 */ /* 0x001fc80008000000 */
[----:B------:R-:W-:Y:S01]  /*41210*/  @P4 LOP3.LUT R238, R238, 0x10000000, RZ, 0xfc, !PT ;  /* 0x10000000eeee4812 */ /* 0x000fe200078efcff */
[----:B------:R-:W-:Y:S01]  /*41220*/  VIADD R145, R0, 0x96 ;  /* 0x0000009600917836 */ /* 0x000fe20000000000 */
[----:B------:R-:W-:Y:S01]  /*41230*/  PRMT R191, R192, 0x3340, R195 ;  /* 0x00003340c0bf7816 */ /* 0x000fe200000000c3 */
[C---:B------:R-:W-:Y:S01]  /*41240*/  VIADD R144, R0.reuse, 0x95 ;  /* 0x0000009500907836 */ /* 0x040fe20000000000 */
[----:B------:R0:W-:Y:S01]  /*41250*/  STL [R1+0xa20], R196 ;  /* 0x000a20c401007387 */ /* 0x0001e20000100800 */
[C---:B------:R-:W-:Y:S02]  /*41260*/  VIADD R143, R0.reuse, 0x94 ;  /* 0x00000094008f7836 */ /* 0x040fe40000000000 */
[C---:B------:R-:W-:Y:S01]  /*41270*/  VIADD R142, R0.reuse, 0x93 ;  /* 0x00000093008e7836 */ /* 0x040fe20000000000 */
[----:B------:R-:W-:Y:S01]  /*41280*/  LOP3.LUT R241, R241, 0x7fffffff, RZ, 0xc0, !PT ;  /* 0x7ffffffff1f17812 */ /* 0x000fe200078ec0ff */
        /* <DEDUP_REMOVED lines=15> */
[----:B------:R-:W-:Y:S01]  /*41380*/  VIADD R126, R0, 0x83 ;  /* 0x00000083007e7836 */ /* 0x000fe20000000000 */
[----:B------:R-:W-:Y:S01]  /*41390*/  LOP3.LUT R242, R242, 0x7fffffff, RZ, 0xc0, !PT ;  /* 0x7ffffffff2f27812 */ /* 0x000fe200078ec0ff */
[----:B0-----:R-:W-:Y:S01]  /*413a0*/  VIADD R196, R196, UR37 ;  /* 0x00000025c4c47c36 */ /* 0x001fe20008000000 */
[----:B------:R-:W-:Y:S01]  /*413b0*/  ULDC.64 UR36, c[0x0][0x228] ;  /* 0x00008a0000247ab9 */ /* 0x000fe20000000a00 */
[----:B------:R-:W-:Y:S01]  /*413c0*/  VIADD R125, R0, 0x82 ;  /* 0x00000082007d7836 */ /* 0x000fe20000000000 */
[----:B------:R-:W-:Y:S01]  /*413d0*/  ISETP.LT.AND P3, PT, R2, UR36, !P2 ;  /* 0x0000002402007c0c */ /* 0x000fe2000d761270 */
[----:B------:R-:W-:Y:S01]  /*413e0*/  VIADD R124, R0, 0x81 ;  /* 0x00000081007c7836 */ /* 0x000fe20000000000 */
[----:B------:R-:W-:Y:S01]  /*413f0*/  LOP3.LUT R238, R238, 0xffdfffff, RZ, 0xc0, !PT ;  /* 0xffdfffffeeee7812 */ /* 0x000fe200078ec0ff */
[----:B------:R-:W-:Y:S01]  /*41400*/  VIADD R198, R196, UR48 ;  /* 0x00000030c4c67c36 */ /* 0x000fe20008000000 */
[----:B------:R-:W-:Y:S01]  /*41410*/  ISETP.GE.AND P2, PT, R183, UR33, PT ;  /* 0x00000021b7007c0c */ /* 0x000fe2000bf46270 */
[----:B------:R-:W-:Y:S01]  /*41420*/  ULDC.64 UR32, c[0x0][0x228] ;  /* 0x00008a0000207ab9 */ /* 0x000fe20000000a00 */
[----:B------:R0:W-:Y:S01]  /*41430*/  STL [R1+0xa24], R196 ;  /* 0x000a24c401007387 */ /* 0x0001e20000100800 */
[----:B------:R-:W-:Y:S01]  /*41440*/  ULDC UR36, c[0x0][0x228] ;  /* 0x00008a0000247ab9 */ /* 0x000fe20000000800 */
[C---:B------:R-:W-:Y:S01]  /*41450*/  VIADD R123, R0.reuse, 0x80 ;  /* 0x00000080007b7836 */ /* 0x040fe20000000000 */
[----:B------:R-:W-:Y:S01]  /*41460*/  ULDC UR48, c[0x0][0x228] ;  /* 0x00008a0000307ab9 */ /* 0x000fe20000000800 */
[----:B------:R-:W-:-:S02]  /*41470*/  VIADD R122, R0, 0x7f ;  /* 0x0000007f007a7836 */ /* 0x000fc40000000000 */
[----:B------:R-:W-:Y:S01]  /*41480*/  VIADD R121, R0, 0x7e ;  /* 0x0000007e00797836 */ /* 0x000fe20000000000 */
[----:B------:R-:W-:Y:S01]  /*41490*/  @P3 LOP3.LUT R238, R238, 0x200000, RZ, 0xfc, !PT ;  /* 0x00200000eeee3812 */ /* 0x000fe200078efcff */
[----:B------:R-:W-:Y:S01]  /*414a0*/  VIADD R120, R0, 0x7d ;  /* 0x0000007d00787836 */ /* 0x000fe20000000000 */
[----:B------:R-:W-:Y:S01]  /*414b0*/  ISETP.LT.AND P3, PT, R3, UR38, !P2 ;  /* 0x0000002603007c0c */ /* 0x000fe2000d761270 */
[----:B------:R-:W-:Y:S01]  /*414c0*/  VIADD R199, R198, UR47 ;  /* 0x0000002fc6c77c36 */ /* 0x000fe20008000000 */
[----:B------:R-:W-:Y:S01]  /*414d0*/  ISETP.LT.AND P2, PT, R2, UR40, !P2 ;  /* 0x0000002802007c0c */ /* 0x000fe2000d741270 */
[----:B------:R-:W-:Y:S01]  /*414e0*/  VIADD R119, R0, 0x7c ;  /* 0x0000007c00777836 */ /* 0x000fe20000000000 */
[----:B------:R-:W-:Y:S01]  /*414f0*/  LOP3.LUT R238, R238, 0xfffbffff, RZ, 0xc0, !PT ;  /* 0xfffbffffeeee7812 */ /* 0x000fe200078ec0ff */
[C---:B------:R-:W-:Y:S01]  /*41500*/  VIADD R118, R0.reuse, 0x7b ;  /* 0x0000007b00767836 */ /* 0x040fe20000000000 */
[----:B0-----:R-:W-:Y:S01]  /*41510*/  SHF.R.U32.HI R196, RZ, 0x8, R190 ;  /* 0x00000008ffc47819 */ /* 0x001fe200000116be */
[----:B------:R-:W-:Y:S01]  /*41520*/  STL [R1+0xa28], R198 ;  /* 0x000a28c601007387 */ /* 0x000fe20000100800 */
[----:B------:R-:W-:Y:S01]  /*41530*/  ULDC UR47, c[0x0][0x228] ;  /* 0x00008a00002f7ab9 */ /* 0x000fe20000000800 */
[----:B------:R-:W-:Y:S01]  /*41540*/  ULDC UR38, c[0x0][0x228] ;  /* 0x00008a0000267ab9 */ /* 0x000fe20000000800 */
[----:B------:R-:W-:Y:S01]  /*41550*/  ULDC UR40, c[0x0][0x228] ;  /* 0x00008a0000287ab9 */ /* 0x000fe20000000800 */
[----:B------:R-:W-:-:S02]  /*41560*/  VIADD R117, R0, 0x7a ;  /* 0x0000007a00757836 */ /* 0x000fc40000000000 */
[----:B------:R-:W-:Y:S01]  /*41570*/  VIADD R116, R0, 0x79 ;  /* 0x0000007900747836 */ /* 0x000fe20000000000 */
[----:B------:R-:W-:Y:S01]  /*41580*/  @P3 LOP3.LUT R238, R238, 0x40000, RZ, 0xfc, !PT ;  /* 0x00040000eeee3812 */ /* 0x000fe200078efcff */
[C---:B------:R-:W-:Y:S02]  /*41590*/  VIADD R115, R0.reuse, 0x78 ;  /* 0x0000007800737836 */ /* 0x040fe40000000000 */
[----:B------:R-:W-:Y:S01]  /*415a0*/  VIADD R114, R0, 0x77 ;  /* 0x0000007700727836 */ /* 0x000fe20000000000 */
[----:B------:R-:W-:Y:S01]  /*415b0*/  LOP3.LUT R238, R238, 0xfffdffff, RZ, 0xc0, !PT ;  /* 0xfffdffffeeee7812 */ /* 0x000fe200078ec0ff */
[C---:B------:R-:W-:Y:S02]  /*415c0*/  VIADD R113, R0.reuse, 0x76 ;  /* 0x0000007600717836 */ /* 0x040fe40000000000 */
[----:B------:R-:W-:Y:S01]  /*415d0*/  VIADD R112, R0, 0x75 ;  /* 0x0000007500707836 */ /* 0x000fe20000000000 */
[----:B------:R-:W-:Y:S01]  /*415e0*/  @P2 LOP3.LUT R238, R238, 0x20000, RZ, 0xfc, !PT ;  /* 0x00020000eeee2812 */ /* 0x000fe200078efcff */
[----:B------:R-:W-:Y:S01]  /*415f0*/  ULDC.64 UR42, c[0x0][0x228] ;  /* 0x00008a00002a7ab9 */ /* 0x000fe20000000a00 */
[----:B------:R-:W-:-:S04]  /*41600*/  ISETP.GE.AND P2, PT, R181, UR31, PT ;  /* 0x0000001fb5007c0c */ /* 0x000fc8000bf46270 */
[----:B------:R-:W-:Y:S01]  /*41610*/  ISETP.LT.AND P3, PT, R3, UR26, !P2 ;  /* 0x0000001a03007c0c */ /* 0x000fe2000d761270 */
[----:B------:R-:W-:Y:S01]  /*41620*/  VIADD R190, R199, UR46 ;  /* 0x0000002ec7be7c36 */ /* 0x000fe20008000000 */
[----:B------:R-:W-:Y:S01]  /*41630*/  ISETP.LT.AND P2, PT, R2, UR32, !P2 ;  /* 0x0000002002007c0c */ /* 0x000fe2000d741270 */
[----:B------:R0:W-:Y:S01]  /*41640*/  STL [R1+0xa2c], R199 ;  /* 0x000a2cc701007387 */ /* 0x0001e20000100800 */
[----:B------:R-:W-:Y:S01]  /*41650*/  LOP3.LUT R238, R238, 0xffffbfff, RZ, 0xc0, !PT ;  /* 0xffffbfffeeee7812 */ /* 0x000fe200078ec0ff */
[----:B------:R-:W-:Y:S01]  /*41660*/  ULDC UR32, c[0x0][0x228] ;  /* 0x00008a0000207ab9 */ /* 0x000fe20000000800 */
[----:B------:R-:W-:Y:S01]  /*41670*/  ULDC UR46, c[0x0][0x228] ;  /* 0x00008a00002e7ab9 */ /* 0x000fe20000000800 */
[----:B------:R-:W-:-:S06]  /*41680*/  ULDC UR26, c[0x0][0x228] ;  /* 0x00008a00001a7ab9 */ /* 0x000fcc0000000800 */
[----:B------:R-:W-:-:S04]  /*41690*/  @P3 LOP3.LUT R238, R238, 0x4000, RZ, 0xfc, !PT ;  /* 0x00004000eeee3812 */ /* 0x000fc800078efcff */
[----:B------:R-:W-:-:S04]  /*416a0*/  LOP3.LUT R238, R238, 0xffffdfff, RZ, 0xc0, !PT ;  /* 0xffffdfffeeee7812 */ /* 0x000fc800078ec0ff */
[----:B------:R-:W-:Y:S02]  /*416b0*/  @P2 LOP3.LUT R238, R238, 0x2000, RZ, 0xfc, !PT ;  /* 0x00002000eeee2812 */ /* 0x000fe400078efcff */
[----:B------:R-:W-:Y:S02]  /*416c0*/  ISETP.LT.AND P2, PT, R3, UR7, !P1 ;  /* 0x0000000703007c0c */ /* 0x000fe4000cf41270 */
[----:B------:R-:W-:Y:S01]  /*416d0*/  ISETP.LT.AND P1, PT, R2, UR61, !P1 ;  /* 0x0000003d02007c0c */ /* 0x000fe2000cf21270 */
[----:B0-----:R-:W-:Y:S01]  /*416e0*/  VIADD R199, R190, UR8 ;  /* 0x00000008bec77c36 */ /* 0x001fe20008000000 */
[----:B------:R-:W-:Y:S01]  /*416f0*/  LOP3.LUT R238, R238, 0xf7ffffff, RZ, 0xc0, !PT ;  /* 0xf7ffffffeeee7812 */ /* 0x000fe200078ec0ff */
[----:B------:R-:W-:Y:S01]  /*41700*/  ULDC UR8, c[0x0][0x228] ;  /* 0x00008a0000087ab9 */ /* 0x000fe20000000800 */
[----:B------:R0:W-:Y:S01]  /*41710*/  STL [R1+0xa30], R190 ;  /* 0x000a30be01007387 */ /* 0x0001e20000100800 */
[----:B------:R-:W-:-:S06]  /*41720*/  ULDC UR61, c[0x0][0x228] ;  /* 0x00008a00003d7ab9 */ /* 0x000fcc0000000800 */
[----:B------:R-:W-:-:S04]  /*41730*/  @P2 LOP3.LUT R238, R238, 0x8000000, RZ, 0xfc, !PT ;  /* 0x08000000eeee2812 */ /* 0x000fc800078efcff */
[----:B------:R-:W-:-:S04]  /*41740*/  LOP3.LUT R238, R238, 0xfbffffff, RZ, 0xc0, !PT ;  /* 0xfbffffffeeee7812 */ /* 0x000fc800078ec0ff */
[----:B------:R-:W-:Y:S02]  /*41750*/  @P1 LOP3.LUT R238, R238, 0x4000000, RZ, 0xfc, !PT ;  /* 0x04000000eeee1812 */ /* 0x000fe400078efcff */
[----:B------:R-:W-:-:S04]  /*41760*/  ISETP.GE.AND P1, PT, R187, UR13, PT ;  /* 0x0000000dbb007c0c */ /* 0x000fc8000bf26270 */
[----:B------:R-:W-:Y:S01]  /*41770*/  ISETP.LT.AND P2, PT, R3, UR60, !P1 ;  /* 0x0000003c03007c0c */ /* 0x000fe2000cf41270 */
[----:B------:R-:W-:Y:S01]  /*41780*/  STL [R1+0xa48], R191 ;  /* 0x000a48bf01007387 */ /* 0x000fe20000100800 */
[----:B------:R-:W-:Y:S01]  /*41790*/  ISETP.LT.AND P1, PT, R2, UR57, !P1 ;  /* 0x0000003902007c0c */ /* 0x000fe2000cf21270 */
[----:B------:R-:W-:Y:S01]  /*417a0*/  ULDC UR60, c[0x0][0x228] ;  /* 0x00008a00003c7ab9 */ /* 0x000fe20000000800 */
[----:B------:R-:W-:Y:S01]  /*417b0*/  LOP3.LUT R238, R238, 0xfdffffff, RZ, 0xc0, !PT ;  /* 0xfdffffffeeee7812 */ /* 0x000fe200078ec0ff */
[----:B------:R1:W-:Y:S01]  /*417c0*/  STL [R1+0xa34], R199 ;  /* 0x000a34c701007387 */ /* 0x0003e20000100800 */
[----:B0-----:R-:W-:Y:S01]  /*417d0*/  LOP3.LUT R190, R196, 0xffff, RZ, 0xc0, !PT ;  /* 0x0000ffffc4be7812 */ /* 0x001fe200078ec0ff */
[----:B------:R-:W-:-:S06]  /*417e0*/  ULDC UR57, c[0x0][0x228] ;  /* 0x00008a0000397ab9 */ /* 0x000fcc0000000800 */
[----:B------:R-:W-:-:S04]  /*417f0*/  @P2 LOP3.LUT R238, R238, 0x2000000, RZ, 0xfc, !PT ;  /* 0x02000000eeee2812 */ /* 0x000fc800078efcff */
[----:B------:R-:W-:-:S04]  /*41800*/  LOP3.LUT R238, R238, 0xfeffffff, RZ, 0xc0, !PT ;  /* 0xfeffffffeeee7812 */ /* 0x000fc800078ec0ff */
[----:B------:R-:W-:Y:S02]  /*41810*/  @P1 LOP3.LUT R238, R238, 0x1000000, RZ, 0xfc, !PT ;  /* 0x01000000eeee1812 */ /* 0x000fe400078efcff */
[----:B------:R-:W-:-:S04]  /*41820*/  ISETP.GE.AND P1, PT, R186, UR19, PT ;  /* 0x00000013ba007c0c */ /* 0x000fc8000bf26270 */
[----:B------:R-:W-:Y:S01]  /*41830*/  ISETP.LT.AND P3, PT, R3, UR5, !P1 ;  /* 0x0000000503007c0c */ /* 0x000fe2000cf61270 */
[----:B-1----:R-:W-:Y:S01]  /*41840*/  VIADD R199, R199, UR50 ;  /* 0x00000032c7c77c36 */ /* 0x002fe20008000000 */
[----:B------:R-:W-:Y:S01]  /*41850*/  ISETP.LT.AND P2, PT, R2, UR6, !P1 ;  /* 0x0000000602007c0c */ /* 0x000fe2000cf41270 */
[----:B------:R-:W-:Y:S01]  /*41860*/  ULDC.64 UR6, c[0x0][0x228] ;  /* 0x00008a0000067ab9 */ /* 0x000fe20000000a00 */
[----:B------:R-:W-:Y:S01]  /*41870*/  LOP3.LUT R238, R238, 0xff7fffff, RZ, 0xc0, !PT ;  /* 0xff7fffffeeee7812 */ /* 0x000fe200078ec0ff */
[----:B------:R-:W-:Y:S01]  /*41880*/  ULDC UR50, c[0x0][0x228] ;  /* 0x00008a0000327ab9 */ /* 0x000fe20000000800 */
[----:B------:R-:W-:Y:S01]  /*41890*/  ISETP.GE.AND P1, PT, R184, UR23, PT ;  /* 0x00000017b8007c0c */ /* 0x000fe2000bf26270 */
[----:B------:R-:W-:Y:S01]  /*418a0*/  VIADD R111, R0, 0x74 ;  /* 0x00000074006f7836 */ /* 0x000fe20000000000 */
[----:B------:R-:W-:Y:S01]  /*418b0*/  ISETP.GE.AND P0, PT, R2, UR4, PT ;  /* 0x0000000402007c0c */ /* 0x000fe2000bf06270 */
[----:B------:R-:W-:-:S04]  /*418c0*/  ULDC UR5, c[0x0][0x228] ;  /* 0x00008a0000057ab9 */ /* 0x000fc80000000800 */
[----:B------:R-:W-:Y:S02]  /*418d0*/  @P3 LOP3.LUT R238, R238, 0x800000, RZ, 0xfc, !PT ;  /* 0x00800000eeee3812 */ /* 0x000fe400078efcff */
[----:B------:R-:W-:Y:S02]  /*418e0*/  ISETP.LT.AND P3, PT, R3, UR8, !P1 ;  /* 0x0000000803007c0c */ /* 0x000fe4000cf61270 */
[----:B------:R-:W-:-:S04]  /*418f0*/  LOP3.LUT R238, R238, 0xffbfffff, RZ, 0xc0, !PT ;  /* 0xffbfffffeeee7812 */ /* 0x000fc800078ec0ff */
[----:B------:R-:W-:Y:S02]  /*41900*/  @P2 LOP3.LUT R238, R238, 0x400000, RZ, 0xfc, !PT ;  /* 0x00400000eeee2812 */ /* 0x000fe400078efcff */
[----:B------:R-:W-:Y:S01]  /*41910*/  ISETP.LT.AND P2, PT, R2, UR9, !P1 ;  /* 0x0000000902007c0c */ /* 0x000fe2000cf41270 */
[----:B------:R-:W-:Y:S01]  /*41920*/  ULDC.64 UR8, c[0x0][0x228] ;  /* 0x00008a0000087ab9 */ /* 0x000fe20000000a00 */
[----:B------:R-:W-:Y:S02]  /*41930*/  LOP3.LUT R238, R238, 0xffefffff, RZ, 0xc0, !PT ;  /* 0xffefffffeeee7812 */ /* 0x000fe400078ec0ff */
[----:B------:R-:W-:Y:S02]  /*41940*/  ISETP.GE.AND P1, PT, R182, UR29, PT ;  /* 0x0000001db6007c0c */ /* 0x000fe4000bf26270 */
[----:B------:R-:W-:Y:S02]  /*41950*/  @P3 LOP3.LUT R238, R238, 0x100000, RZ, 0xfc, !PT ;  /* 0x00100000eeee3812 */ /* 0x000fe400078efcff */
[----:B------:R-:W-:-:S02]  /*41960*/  ISETP.LT.AND P3, PT, R3, UR10, !P1 ;  /* 0x0000000a03007c0c */ /* 0x000fc4000cf61270 */
[----:B------:R-:W-:-:S04]  /*41970*/  LOP3.LUT R238, R238, 0xfff7ffff, RZ, 0xc0, !PT ;  /* 0xfff7ffffeeee7812 */ /* 0x000fc800078ec0ff */
[----:B------:R-:W-:Y:S02]  /*41980*/  @P2 LOP3.LUT R238, R238, 0x80000, RZ, 0xfc, !PT ;  /* 0x00080000eeee2812 */ /* 0x000fe400078efcff */
[----:B------:R-:W-:Y:S01]  /*41990*/  ISETP.LT.AND P2, PT, R2, UR11, !P1 ;  /* 0x0000000b02007c0c */ /* 0x000fe2000cf41270 */
[----:B------:R-:W-:Y:S01]  /*419a0*/  ULDC.64 UR10, c[0x0][0x228] ;  /* 0x00008a00000a7ab9 */ /* 0x000fe20000000a00 */
[----:B------:R-:W-:Y:S02]  /*419b0*/  LOP3.LUT R238, R238, 0xfffeffff, RZ, 0xc0, !PT ;  /* 0xfffeffffeeee7812 */ /* 0x000fe400078ec0ff */
[----:B------:R-:W-:Y:S02]  /*419c0*/  ISETP.GE.AND P1, PT, R180, UR25, PT ;  /* 0x00000019b4007c0c */ /* 0x000fe4000bf26270 */
[----:B------:R-:W-:Y:S02]  /*419d0*/  @P3 LOP3.LUT R238, R238, 0x10000, RZ, 0xfc, !PT ;  /* 0x00010000eeee3812 */ /* 0x000fe400078efcff */
[----:B------:R-:W-:Y:S01]  /*419e0*/  ISETP.LT.AND P3, PT, R3, UR12, !P1 ;  /* 0x0000000c03007c0c */ /* 0x000fe2000cf61270 */
[----:B------:R-:W-:Y:S01]  /*419f0*/  ULDC.64 UR12, c[0x0][0x228] ;  /* 0x00008a00000c7ab9 */ /* 0x000fe20000000a00 */
[----:B------:R-:W-:-:S04]  /*41a00*/  LOP3.LUT R238, R238, 0xffff7fff, RZ, 0xc0, !PT ;  /* 0xffff7fffeeee7812 */ /* 0x000fc800078ec0ff */
[----:B------:R-:W-:Y:S02]  /*41a10*/  @P2 LOP3.LUT R238, R238, 0x8000, RZ, 0xfc, !PT ;  /* 0x00008000eeee2812 */ /* 0x000fe400078efcff */
[----:B------:R-:W-:Y:S02]  /*41a20*/  ISETP.LT.AND P2, PT, R2, UR14, !P1 ;  /* 0x0000000e02007c0c */ /* 0x000fe4000cf41270 */
[----:B------:R-:W-:Y:S02]  /*41a30*/  LOP3.LUT R238, R238, 0xffffefff, RZ, 0xc0, !PT ;  /* 0xffffefffeeee7812 */ /* 0x000fe400078ec0ff */
[----:B------:R-:W-:Y:S01]  /*41a40*/  ISETP.GE.AND P1, PT, R179, UR35, PT ;  /* 0x00000023b3007c0c */ /* 0x000fe2000bf26270 */
[----:B------:R-:W-:Y:S01]  /*41a50*/  VIADD R196, R199, UR52 ;  /* 0x00000034c7c47c36 */ /* 0x000fe20008000000 */
[----:B------:R-:W-:Y:S01]  /*41a60*/  @P3 LOP3.LUT R238, R238, 0x1000, RZ, 0xfc, !PT ;  /* 0x00001000eeee3812 */ /* 0x000fe200078efcff */
[----:B------:R-:W-:Y:S01]  /*41a70*/  ULDC UR52, c[0x0][0x228] ;  /* 0x00008a0000347ab9 */ /* 0x000fe20000000800 */
[----:B------:R-:W-:Y:S01]  /*41a80*/  ISETP.LT.AND P3, PT, R3, UR6, !P1 ;  /* 0x0000000603007c0c */ /* 0x000fe2000cf61270 */
[----:B------:R-:W-:Y:S01]  /*41a90*/  ULDC UR35, c[0x0][0x228] ;  /* 0x00008a0000237ab9 */ /* 0x000fe20000000800 */
[----:B------:R-:W-:-:S04]  /*41aa0*/  LOP3.LUT R238, R238, 0xfffff7ff, RZ, 0xc0, !PT ;  /* 0xfffff7ffeeee7812 */ /* 0x000fc800078ec0ff */
[----:B------:R-:W-:Y:S02]  /*41ab0*/  @P2 LOP3.LUT R238, R238, 0x800, RZ, 0xfc, !PT ;  /* 0x00000800eeee2812 */ /* 0x000fe400078efcff */
[----:B------:R-:W-:Y:S01]  /*41ac0*/  ISETP.LT.AND P2, PT, R2, UR15, !P1 ;  /* 0x0000000f02007c0c */ /* 0x000fe2000cf41270 */
[----:B------:R-:W-:Y:S01]  /*41ad0*/  ULDC.64 UR14, c[0x0][0x228] ;  /* 0x00008a00000e7ab9 */ /* 0x000fe20000000a00 */
[----:B------:R-:W-:Y:S02]  /*41ae0*/  LOP3.LUT R238, R238, 0xfffffbff, RZ, 0xc0, !PT ;  /* 0xfffffbffeeee7812 */ /* 0x000fe400078ec0ff */
[----:B------:R-:W-:Y:S01]  /*41af0*/  ISETP.GE.AND P1, PT, R178, UR37, PT ;  /* 0x00000025b2007c0c */ /* 0x000fe2000bf26270 */
[----:B------:R-:W-:Y:S01]  /*41b00*/  ULDC UR37, c[0x0][0x228] ;  /* 0x00008a0000257ab9 */ /* 0x000fe20000000800 */
[----:B------:R-:W-:Y:S02]  /*41b10*/  @P3 LOP3.LUT R238, R238, 0x400, RZ, 0xfc, !PT ;  /* 0x00000400eeee3812 */ /* 0x000fe400078efcff */
[----:B------:R-:W-:-:S02]  /*41b20*/  ISETP.LT.AND P3, PT, R3, UR8, !P1 ;  /* 0x0000000803007c0c */ /* 0x000fc4000cf61270 */
[----:B------:R-:W-:-:S04]  /*41b30*/  LOP3.LUT R238, R238, 0xfffffdff, RZ, 0xc0, !PT ;  /* 0xfffffdffeeee7812 */ /* 0x000fc800078ec0ff */
[----:B------:R-:W-:Y:S02]  /*41b40*/  @P2 LOP3.LUT R238, R238, 0x200, RZ, 0xfc, !PT ;  /* 0x00000200eeee2812 */ /* 0x000fe400078efcff */
[----:B------:R-:W-:Y:S01]  /*41b50*/  ISETP.LT.AND P2, PT, R2, UR16, !P1 ;  /* 0x0000001002007c0c */ /* 0x000fe2000cf41270 */
[----:B------:R-:W-:Y:S01]  /*41b60*/  VIADD R110, R0, 0x73 ;  /* 0x00000073006e7836 */ /* 0x000fe20000000000 */
[----:B------:R-:W-:Y:S01]  /*41b70*/  LOP3.LUT R238, R238, 0xfffffeff, RZ, 0xc0, !PT ;  /* 0xfffffeffeeee7812 */ /* 0x000fe200078ec0ff */
[----:B------:R-:W-:Y:S01]  /*41b80*/  VIADD R109, R0, 0x72 ;  /* 0x00000072006d7836 */ /* 0x000fe20000000000 */
[----:B------:R-:W-:Y:S01]  /*41b90*/  ISETP.GE.AND P1, PT, R177, UR39, PT ;  /* 0x00000027b1007c0c */ /* 0x000fe2000bf26270 */
[----:B------:R-:W-:Y:S01]  /*41ba0*/  ULDC UR39, c[0x0][0x228] ;  /* 0x00008a0000277ab9 */ /* 0x000fe20000000800 */
[----:B------:R-:W-:Y:S01]  /*41bb0*/  @P3 LOP3.LUT R238, R238, 0x100, RZ, 0xfc, !PT ;  /* 0x00000100eeee3812 */ /* 0x000fe200078efcff */
[C---:B------:R-:W-:Y:S01]  /*41bc0*/  VIADD R108, R0.reuse, 0x71 ;  /* 0x00000071006c7836 */ /* 0x040fe20000000000 */
[----:B------:R-:W-:Y:S01]  /*41bd0*/  ISETP.LT.AND P3, PT, R3, UR10, !P1 ;  /* 0x0000000a03007c0c */ /* 0x000fe2000cf61270 */
[----:B------:R-:W-:Y:S01]  /*41be0*/  VIADD R107, R0, 0x70 ;  /* 0x00000070006b7836 */ /* 0x000fe20000000000 */
[----:B------:R-:W-:Y:S01]  /*41bf0*/  LOP3.LUT R238, R238, 0xffffff7f, RZ, 0xc0, !PT ;  /* 0xffffff7feeee7812 */ /* 0x000fe200078ec0ff */
[C---:B------:R-:W-:Y:S01]  /*41c00*/  VIADD R106, R0.reuse, 0x6f ;  /* 0x0000006f006a7836 */ /* 0x040fe20000000000 */
[----:B------:R-:W-:Y:S01]  /*41c10*/  ISETP.LT.AND P0, PT, R0, UR43, !P0 ;  /* 0x0000002b00007c0c */ /* 0x000fe2000c701270 */
[----:B------:R-:W-:Y:S01]  /*41c20*/  ULDC UR43, c[0x0][0x228] ;  /* 0x00008a00002b7ab9 */ /* 0x000fe20000000800 */
[----:B------:R-:W-:Y:S01]  /*41c30*/  @P2 LOP3.LUT R238, R238, 0x80, RZ, 0xfc, !PT ;  /* 0x00000080eeee2812 */ /* 0x000fe200078efcff */
[----:B------:R-:W-:Y:S01]  /*41c40*/  VIADD R105, R0, 0x6e ;  /* 0x0000006e00697836 */ /* 0x000fe20000000000 */
[----:B------:R-:W-:Y:S01]  /*41c50*/  ISETP.LT.AND P2, PT, R2, UR18, !P1 ;  /* 0x0000001202007c0c */ /* 0x000fe2000cf41270 */
[----:B------:R-:W-:Y:S01]  /*41c60*/  ULDC.64 UR18, c[0x0][0x228] ;  /* 0x00008a0000127ab9 */ /* 0x000fe20000000a00 */
[----:B------:R-:W-:Y:S01]  /*41c70*/  LOP3.LUT R238, R238, 0xffffffbf, RZ, 0xc0, !PT ;  /* 0xffffffbfeeee7812 */ /* 0x000fe200078ec0ff */
[----:B------:R-:W-:-:S03]  /*41c80*/  ULDC UR16, c[0x0][0x228] ;  /* 0x00008a0000107ab9 */ /* 0x000fc60000000800 */
[----:B------:R-:W-:Y:S02]  /*41c90*/  @P3 LOP3.LUT R238, R238, 0x40, RZ, 0xfc, !PT ;  /* 0x00000040eeee3812 */ /* 0x000fe400078efcff */
[----:B------:R-:W-:Y:S01]  /*41ca0*/  ISETP.GE.AND P1, PT, R176, UR41, PT ;  /* 0x00000029b0007c0c */ /* 0x000fe2000bf26270 */
[----:B------:R-:W-:Y:S01]  /*41cb0*/  ULDC UR41, c[0x0][0x228] ;  /* 0x00008a0000297ab9 */ /* 0x000fe20000000800 */
        /* <DEDUP_REMOVED lines=8> */
[----:B------:R-:W-:-:S04]  /*41d40*/  ISETP.GE.AND P1, PT, R175, UR27, PT ;  /* 0x0000001baf007c0c */ /* 0x000fc8000bf26270 */
[----:B------:R-:W-:Y:S02]  /*41d50*/  ISETP.LT.AND P2, PT, R3, UR14, !P1 ;  /* 0x0000000e03007c0c */ /* 0x000fe4000cf41270 */
[----:B------:R-:W-:Y:S01]  /*41d60*/  ISETP.LT.AND P1, PT, R2, UR30, !P1 ;  /* 0x0000001e02007c0c */ /* 0x000fe2000cf21270 */
[----:B------:R-:W-:Y:S01]  /*41d70*/  ULDC UR30, c[0x0][0x228] ;  /* 0x00008a00001e7ab9 */ /* 0x000fe20000000800 */
[----:B------:R-:W-:-:S09]  /*41d80*/  LOP3.LUT R238, R238, 0xfffffffb, RZ, 0xc0, !PT ;  /* 0xfffffffbeeee7812 */ /* 0x000fd200078ec0ff */
[----:B------:R-:W-:-:S04]  /*41d90*/  @P2 LOP3.LUT R238, R238, 0x4, RZ, 0xfc, !PT ;  /* 0x00000004eeee2812 */ /* 0x000fc800078efcff */
[----:B------:R-:W-:-:S04]  /*41da0*/  LOP3.LUT R238, R238, 0xfffffffd, RZ, 0xc0, !PT ;  /* 0xfffffffdeeee7812 */ /* 0x000fc800078ec0ff */
[----:B------:R-:W-:Y:S02]  /*41db0*/  @P1 LOP3.LUT R238, R238, 0x2, RZ, 0xfc, !PT ;  /* 0x00000002eeee1812 */ /* 0x000fe400078efcff */
[----:B------:R-:W-:-:S04]  /*41dc0*/  ISETP.GE.AND P1, PT, R174, UR33, PT ;  /* 0x00000021ae007c0c */ /* 0x000fc8000bf26270 */
[----:B------:R-:W-:Y:S02]  /*41dd0*/  ISETP.LT.AND P2, PT, R3, UR18, !P1 ;  /* 0x0000001203007c0c */ /* 0x000fe4000cf41270 */
[----:B------:R-:W-:Y:S01]  /*41de0*/  ISETP.LT.AND P1, PT, R2, UR30, !P1 ;  /* 0x0000001e02007c0c */ /* 0x000fe2000cf21270 */
[----:B------:R-:W-:Y:S01]  /*41df0*/  ULDC.64 UR30, c[0x0][0x228] ;  /* 0x00008a00001e7ab9 */ /* 0x000fe20000000a00 */
[----:B------:R-:W-:-:S11]  /*41e00*/  LOP3.LUT R238, R238, 0xfffffffe, RZ, 0xc0, !PT ;  /* 0xfffffffeeeee7812 */ /* 0x000fd600078ec0ff */
[----:B------:R-:W-:Y:S02]  /*41e10*/  @P1 LOP3.LUT R239, R239, 0x80000000, RZ, 0xfc, !PT ;  /* 0x80000000efef1812 */ /* 0x000fe400078efcff */
[----:B------:R-:W-:Y:S01]  /*41e20*/  ISETP.GE.AND P1, PT, R173, UR7, PT ;  /* 0x00000007ad007c0c */ /* 0x000fe2000bf26270 */
[----:B------:R-:W-:Y:S01]  /*41e30*/  ULDC.64 UR6, c[0x0][0x228] ;  /* 0x00008a0000067ab9 */ /* 0x000fe20000000a00 */
[----:B------:R-:W-:Y:S02]  /*41e40*/  @P2 LOP3.LUT R238, R238, 0x1, RZ, 0xfc, !PT ;  /* 0x00000001eeee2812 */ /* 0x000fe400078efcff */
[----:B------:R-:W-:Y:S02]  /*41e50*/  ISETP.LT.AND P2, PT, R3, UR30, !P1 ;  /* 0x0000001e03007c0c */ /* 0x000fe4000cf41270 */
[----:B------:R-:W-:Y:S01]  /*41e60*/  ISETP.LT.AND P1, PT, R2, UR32, !P1 ;  /* 0x0000002002007c0c */ /* 0x000fe2000cf21270 */
[----:B------:R-:W-:Y:S01]  /*41e70*/  ULDC UR32, c[0x0][0x228] ;  /* 0x00008a0000207ab9 */ /* 0x000fe20000000800 */
[----:B------:R-:W-:-:S09]  /*41e80*/  LOP3.LUT R239, R239, 0xbfffffff, RZ, 0xc0, !PT ;  /* 0xbfffffffefef7812 */ /* 0x000fd200078ec0ff */
[----:B------:R-:W-:-:S04]  /*41e90*/  @P2 LOP3.LUT R239, R239, 0x40000000, RZ, 0xfc, !PT ;  /* 0x40000000efef2812 */ /* 0x000fc800078efcff */
[----:B------:R-:W-:-:S04]  /*41ea0*/  LOP3.LUT R239, R239, 0xdfffffff, RZ, 0xc0, !PT ;  /* 0xdfffffffefef7812 */ /* 0x000fc800078ec0ff */
[----:B------:R-:W-:Y:S02]  /*41eb0*/  @P1 LOP3.LUT R239, R239, 0x20000000, RZ, 0xfc, !PT ;  /* 0x20000000efef1812 */ /* 0x000fe400078efcff */
[----:B------:R-:W-:Y:S01]  /*41ec0*/  ISETP.GE.AND P1, PT, R172, UR9, PT ;  /* 0x00000009ac007c0c */ /* 0x000fe2000bf26270 */
[----:B------:R-:W-:-:S03]  /*41ed0*/  ULDC.64 UR8, c[0x0][0x228] ;  /* 0x00008a0000087ab9 */ /* 0x000fc60000000a00 */
        /* <DEDUP_REMOVED lines=39> */
[----:B------:R-:W-:Y:S02]  /*42150*/  LOP3.LUT R239, R239, 0xffefffff, RZ, 0xc0, !PT ;  /* 0xffefffffefef7812 */ /* 0x000fe400078ec0ff */
[----:B------:R-:W-:Y:S01]  /*42160*/  ISETP.GE.AND P1, PT, R167, UR31, PT ;  /* 0x0000001fa7007c0c */ /* 0x000fe2000bf26270 */
[----:B------:R-:W-:-:S06]  /*42170*/  ULDC.64 UR30, c[0x0][0x228] ;  /* 0x00008a00001e7ab9 */ /* 0x000fcc0000000a00 */
[----:B------:R-:W-:Y:S02]  /*42180*/  @P3 LOP3.LUT R239, R239, 0x100000, RZ, 0xfc, !PT ;  /* 0x00100000efef3812 */ /* 0x000fe400078efcff */
[----:B------:R-:W-:Y:S02]  /*42190*/  ISETP.LT.AND P3, PT, R3, UR18, !P1 ;  /* 0x0000001203007c0c */ /* 0x000fe4000cf61270 */
[----:B------:R-:W-:-:S04]  /*421a0*/  LOP3.LUT R239, R239, 0xfff7ffff, RZ, 0xc0, !PT ;  /* 0xfff7ffffefef7812 */ /* 0x000fc800078ec0ff */
[----:B------:R-:W-:Y:S02]  /*421b0*/  @P2 LOP3.LUT R239, R239, 0x80000, RZ, 0xfc, !PT ;  /* 0x00080000efef2812 */ /* 0x000fe400078efcff */
[----:B------:R-:W-:Y:S01]  /*421c0*/  ISETP.LT.AND P2, PT, R2, UR21, !P1 ;  /* 0x0000001502007c0c */ /* 0x000fe2000cf41270 */
[----:B------:R-:W-:Y:S01]  /*421d0*/  ULDC.64 UR20, c[0x0][0x228] ;  /* 0x00008a0000147ab9 */ /* 0x000fe20000000a00 */
[----:B------:R-:W-:Y:S02]  /*421e0*/  LOP3.LUT R239, R239, 0xfffbffff, RZ, 0xc0, !PT ;  /* 0xfffbffffefef7812 */ /* 0x000fe400078ec0ff */
[----:B------:R-:W-:Y:S01]  /*421f0*/  ISETP.GE.AND P1, PT, R166, UR7, PT ;  /* 0x00000007a6007c0c */ /* 0x000fe2000bf26270 */
[----:B------:R-:W-:Y:S01]  /*42200*/  ULDC.64 UR6, c[0x0][0x228] ;  /* 0x00008a0000067ab9 */ /* 0x000fe20000000a00 */
[----:B------:R-:W-:Y:S02]  /*42210*/  @P3 LOP3.LUT R239, R239, 0x40000, RZ, 0xfc, !PT ;  /* 0x00040000efef3812 */ /* 0x000fe400078efcff */
[----:B------:R-:W-:-:S02]  /*42220*/  ISETP.LT.AND P3, PT, R3, UR20, !P1 ;  /* 0x0000001403007c0c */ /* 0x000fc4000cf61270 */
        /* <DEDUP_REMOVED lines=12> */
[C---:B------:R-:W-:Y:S01]  /*422f0*/  VIADD R104, R0.reuse, 0x6d ;  /* 0x0000006d00687836 */ /* 0x040fe20000000000 */
[----:B------:R-:W-:Y:S01]  /*42300*/  LOP3.LUT R239, R239, 0xffffbfff, RZ, 0xc0, !PT ;  /* 0xffffbfffefef7812 */ /* 0x000fe200078ec0ff */
[C---:B------:R-:W-:Y:S01]  /*42310*/  VIADD R103, R0.reuse, 0x6c ;  /* 0x0000006c00677836 */ /* 0x040fe20000000000 */
[----:B------:R-:W-:Y:S01]  /*42320*/  LOP3.LUT R243, R243, 0x7fffffff, RZ, 0xc0, !PT ;  /* 0x7ffffffff3f37812 */ /* 0x000fe200078ec0ff */
[C---:B------:R-:W-:Y:S01]  /*42330*/  VIADD R102, R0.reuse, 0x6b ;  /* 0x0000006b00667836 */ /* 0x040fe20000000000 */
[----:B------:R-:W-:Y:S01]  /*42340*/  @P3 LOP3.LUT R239, R239, 0x4000, RZ, 0xfc, !PT ;  /* 0x00004000efef3812 */ /* 0x000fe200078efcff */
[----:B------:R-:W-:Y:S01]  /*42350*/  VIADD R101, R0, 0x6a ;  /* 0x0000006a00657836 */ /* 0x000fe20000000000 */
[----:B------:R-:W-:Y:S01]  /*42360*/  ISETP.GE.AND P1, PT, R164, UR11, PT ;  /* 0x0000000ba4007c0c */ /* 0x000fe2000bf26270 */
[----:B------:R-:W-:Y:S01]  /*42370*/  ULDC.64 UR10, c[0x0][0x228] ;  /* 0x00008a00000a7ab9 */ /* 0x000fe20000000a00 */
[----:B------:R-:W-:Y:S01]  /*42380*/  LOP3.LUT R239, R239, 0xffffdfff, RZ, 0xc0, !PT ;  /* 0xffffdfffefef7812 */ /* 0x000fe200078ec0ff */
[----:B------:R-:W-:-:S02]  /*42390*/  VIADD R100, R0, 0x69 ;  /* 0x0000006900647836 */ /* 0x000fc40000000000 */
[C---:B------:R-:W-:Y:S01]  /*423a0*/  VIADD R99, R0.reuse, 0x68 ;  /* 0x0000006800637836 */ /* 0x040fe20000000000 */
[----:B------:R-:W-:Y:S01]  /*423b0*/  @P2 LOP3.LUT R239, R239, 0x2000, RZ, 0xfc, !PT ;  /* 0x00002000efef2812 */ /* 0x000fe200078efcff */
[C---:B------:R-:W-:Y:S01]  /*423c0*/  VIADD R98, R0.reuse, 0x67 ;  /* 0x0000006700627836 */ /* 0x040fe20000000000 */
[----:B------:R-:W-:Y:S01]  /*423d0*/  ISETP.LT.AND P2, PT, R3, UR8, !P1 ;  /* 0x0000000803007c0c */ /* 0x000fe2000cf41270 */
[----:B------:R-:W-:Y:S01]  /*423e0*/  VIADD R97, R0, 0x66 ;  /* 0x0000006600617836 */ /* 0x000fe20000000000 */
[----:B------:R-:W-:Y:S01]  /*423f0*/  ISETP.LT.AND P1, PT, R2, UR45, !P1 ;  /* 0x0000002d02007c0c */ /* 0x000fe2000cf21270 */
[----:B------:R-:W-:Y:S01]  /*42400*/  ULDC UR45, c[0x0][0x228] ;  /* 0x00008a00002d7ab9 */ /* 0x000fe20000000800 */
[----:B------:R-:W-:Y:S01]  /*42410*/  LOP3.LUT R239, R239, 0xffffefff, RZ, 0xc0, !PT ;  /* 0xffffefffefef7812 */ /* 0x000fe200078ec0ff */
[C---:B------:R-:W-:Y:S02]  /*42420*/  VIADD R96, R0.reuse, 0x65 ;  /* 0x0000006500607836 */ /* 0x040fe40000000000 */
[----:B------:R-:W-:-:S02]  /*42430*/  VIADD R95, R0, 0x64 ;  /* 0x00000064005f7836 */ /* 0x000fc40000000000 */
[----:B------:R-:W-:Y:S01]  /*42440*/  VIADD R94, R0, 0x63 ;  /* 0x00000063005e7836 */ /* 0x000fe20000000000 */
[----:B------:R-:W-:Y:S01]  /*42450*/  LOP3.LUT R244, R244, 0x7fffffff, RZ, 0xc0, !PT ;  /* 0x7ffffffff4f47812 */ /* 0x000fe200078ec0ff */
[----:B------:R-:W-:Y:S01]  /*42460*/  VIADD R93, R0, 0x62 ;  /* 0x00000062005d7836 */ /* 0x000fe20000000000 */
[----:B------:R-:W-:Y:S01]  /*42470*/  ULDC UR44, c[0x0][0x228] ;  /* 0x00008a00002c7ab9 */ /* 0x000fe20000000800 */
        /* <DEDUP_REMOVED lines=16> */
[C---:B------:R-:W-:Y:S01]  /*42580*/  VIADD R92, R0.reuse, 0x61 ;  /* 0x00000061005c7836 */ /* 0x040fe20000000000 */
[----:B------:R-:W-:Y:S01]  /*42590*/  LOP3.LUT R239, R239, 0xfffffeff, RZ, 0xc0, !PT ;  /* 0xfffffeffefef7812 */ /* 0x000fe200078ec0ff */
[----:B------:R-:W-:Y:S01]  /*425a0*/  VIADD R91, R0, 0x60 ;  /* 0x00000060005b7836 */ /* 0x000fe20000000000 */
[----:B------:R-:W-:-:S07]  /*425b0*/  ULDC UR47, c[0x0][0x228] ;  /* 0x00008a00002f7ab9 */ /* 0x000fce0000000800 */
[----:B------:R-:W-:-:S04]  /*425c0*/  @P2 LOP3.LUT R239, R239, 0x100, RZ, 0xfc, !PT ;  /* 0x00000100efef2812 */ /* 0x000fc800078efcff */
[----:B------:R-:W-:-:S04]  /*425d0*/  LOP3.LUT R239, R239, 0xffffff7f, RZ, 0xc0, !PT ;  /* 0xffffff7fefef7812 */ /* 0x000fc800078ec0ff */
[----:B------:R-:W-:Y:S02]  /*425e0*/  @P1 LOP3.LUT R239, R239, 0x80, RZ, 0xfc, !PT ;  /* 0x00000080efef1812 */ /* 0x000fe400078efcff */
[----:B------:R-:W-:Y:S01]  /*425f0*/  ISETP.GE.AND P1, PT, R161, UR19, PT ;  /* 0x00000013a1007c0c */ /* 0x000fe2000bf26270 */
[----:B------:R-:W-:-:S03]  /*42600*/  ULDC.64 UR18, c[0x0][0x228] ;  /* 0x00008a0000127ab9 */ /* 0x000fc60000000a00 */
[----:B------:R-:W-:Y:S02]  /*42610*/  ISETP.LT.AND P2, PT, R3, UR14, !P1 ;  /* 0x0000000e03007c0c */ /* 0x000fe4000cf41270 */
[----:B------:R-:W-:Y:S01]  /*42620*/  ISETP.LT.AND P1, PT, R2, UR48, !P1 ;  /* 0x0000003002007c0c */ /* 0x000fe2000cf21270 */
[----:B------:R-:W-:Y:S01]  /*42630*/  VIADD R90, R0, 0x5f ;  /* 0x0000005f005a7836 */ /* 0x000fe20000000000 */
[----:B------:R-:W-:Y:S01]  /*42640*/  LOP3.LUT R239, R239, 0xffffffbf, RZ, 0xc0, !PT ;  /* 0xffffffbfefef7812 */ /* 0x000fe200078ec0ff */
[----:B------:R-:W-:-:S08]  /*42650*/  ULDC UR48, c[0x0][0x228] ;  /* 0x00008a0000307ab9 */ /* 0x000fd00000000800 */
        /* <DEDUP_REMOVED lines=18> */
[C---:B------:R-:W-:Y:S02]  /*42780*/  VIADD R88, R0.reuse, 0x5d ;  /* 0x0000005d00587836 */ /* 0x040fe40000000000 */
[C---:B------:R-:W-:Y:S02]  /*42790*/  VIADD R87, R0.reuse, 0x5c ;  /* 0x0000005c00577836 */ /* 0x040fe40000000000 */
[C---:B------:R-:W-:Y:S02]  /*427a0*/  VIADD R86, R0.reuse, 0x5b ;  /* 0x0000005b00567836 */ /* 0x040fe40000000000 */
[----:B------:R-:W-:-:S02]  /*427b0*/  VIADD R85, R0, 0x5a ;  /* 0x0000005a00557836 */ /* 0x000fc40000000000 */
[C---:B------:R-:W-:Y:S01]  /*427c0*/  VIADD R84, R0.reuse, 0x59 ;  /* 0x0000005900547836 */ /* 0x040fe20000000000 */
[----:B------:R-:W-:Y:S01]  /*427d0*/  @P2 LOP3.LUT R239, R239, 0x4, RZ, 0xfc, !PT ;  /* 0x00000004efef2812 */ /* 0x000fe200078efcff */
[C---:B------:R-:W-:Y:S02]  /*427e0*/  VIADD R83, R0.reuse, 0x58 ;  /* 0x0000005800537836 */ /* 0x040fe40000000000 */
[C---:B------:R-:W-:Y:S01]  /*427f0*/  VIADD R82, R0.reuse, 0x57 ;  /* 0x0000005700527836 */ /* 0x040fe20000000000 */
[----:B------:R-:W-:Y:S01]  /*42800*/  LOP3.LUT R239, R239, 0xfffffffd, RZ, 0xc0, !PT ;  /* 0xfffffffdefef7812 */ /* 0x000fe200078ec0ff */
[C---:B------:R-:W-:Y:S02]  /*42810*/  VIADD R81, R0.reuse, 0x56 ;  /* 0x0000005600517836 */ /* 0x040fe40000000000 */
[C---:B------:R-:W-:Y:S01]  /*42820*/  VIADD R80, R0.reuse, 0x55 ;  /* 0x0000005500507836 */ /* 0x040fe20000000000 */
[----:B------:R-:W-:Y:S01]  /*42830*/  @P1 LOP3.LUT R239, R239, 0x2, RZ, 0xfc, !PT ;  /* 0x00000002efef1812 */ /* 0x000fe200078efcff */
[----:B------:R-:W-:Y:S01]  /*42840*/  VIADD R79, R0, 0x54 ;  /* 0x00000054004f7836 */ /* 0x000fe20000000000 */
[----:B------:R-:W-:Y:S01]  /*42850*/  ISETP.GE.AND P1, PT, R158, UR9, PT ;  /* 0x000000099e007c0c */ /* 0x000fe2000bf26270 */
[----:B------:R-:W-:Y:S01]  /*42860*/  ULDC.64 UR8, c[0x0][0x228] ;  /* 0x00008a0000087ab9 */ /* 0x000fe20000000a00 */
[C---:B------:R-:W-:Y:S01]  /*42870*/  VIADD R78, R0.reuse, 0x53 ;  /* 0x00000053004e7836 */ /* 0x040fe20000000000 */
[----:B------:R-:W-:Y:S01]  /*42880*/  LOP3.LUT R245, R245, 0x7fffffff, RZ, 0xc0, !PT ;  /* 0x7ffffffff5f57812 */ /* 0x000fe200078ec0ff */
[----:B------:R-:W-:Y:S01]  /*42890*/  VIADD R77, R0, 0x52 ;  /* 0x00000052004d7836 */ /* 0x000fe20000000000 */
[----:B------:R-:W-:Y:S01]  /*428a0*/  ISETP.LT.AND P2, PT, R3, UR6, !P1 ;  /* 0x0000000603007c0c */ /* 0x000fe2000cf41270 */
[----:B------:R-:W-:Y:S01]  /*428b0*/  ULDC UR6, c[0x0][0x228] ;  /* 0x00008a0000067ab9 */ /* 0x000fe20000000800 */
[----:B------:R-:W-:Y:S01]  /*428c0*/  ISETP.LT.AND P1, PT, R2, UR51, !P1 ;  /* 0x0000003302007c0c */ /* 0x000fe2000cf21270 */
[C---:B------:R-:W-:Y:S01]  /*428d0*/  VIADD R76, R0.reuse, 0x51 ;  /* 0x00000051004c7836 */ /* 0x040fe20000000000 */
[----:B------:R-:W-:Y:S01]  /*428e0*/  LOP3.LUT R239, R239, 0xfffffffe, RZ, 0xc0, !PT ;  /* 0xfffffffeefef7812 */ /* 0x000fe200078ec0ff */
[----:B------:R-:W-:-:S02]  /*428f0*/  VIADD R75, R0, 0x50 ;  /* 0x00000050004b7836 */ /* 0x000fc40000000000 */
[C---:B------:R-:W-:Y:S02]  /*42900*/  VIADD R74, R0.reuse, 0x4f ;  /* 0x0000004f004a7836 */ /* 0x040fe40000000000 */
[C---:B------:R-:W-:Y:S02]  /*42910*/  VIADD R73, R0.reuse, 0x4e ;  /* 0x0000004e00497836 */ /* 0x040fe40000000000 */
[C---:B------:R-:W-:Y:S02]  /*42920*/  VIADD R72, R0.reuse, 0x4d ;  /* 0x0000004d00487836 */ /* 0x040fe40000000000 */
[C---:B------:R-:W-:Y:S02]  /*42930*/  VIADD R71, R0.reuse, 0x4c ;  /* 0x0000004c00477836 */ /* 0x040fe40000000000 */
[----:B------:R-:W-:Y:S01]  /*42940*/  VIADD R70, R0, 0x4b ;  /* 0x0000004b00467836 */ /* 0x000fe20000000000 */
[----:B------:R-:W-:Y:S01]  /*42950*/  @P1 LOP3.LUT R240, R240, 0x80000000, RZ, 0xfc, !PT ;  /* 0x80000000f0f01812 */ /* 0x000fe200078efcff */
[C---:B------:R-:W-:Y:S01]  /*42960*/  VIADD R69, R0.reuse, 0x4a ;  /* 0x0000004a00457836 */ /* 0x040fe20000000000 */
[----:B------:R-:W-:Y:S01]  /*42970*/  ISETP.GE.AND P1, PT, R157, UR11, PT ;  /* 0x0000000b9d007c0c */ /* 0x000fe2000bf26270 */
[----:B------:R-:W-:Y:S01]  /*42980*/  ULDC.64 UR10, c[0x0][0x228] ;  /* 0x00008a00000a7ab9 */ /* 0x000fe20000000a00 */
[----:B------:R-:W-:Y:S01]  /*42990*/  @P2 LOP3.LUT R239, R239, 0x1, RZ, 0xfc, !PT ;  /* 0x00000001efef2812 */ /* 0x000fe200078efcff */
[----:B------:R-:W-:Y:S01]  /*429a0*/  VIADD R68, R0, 0x49 ;  /* 0x0000004900447836 */ /* 0x000fe20000000000 */
[----:B------:R-:W-:Y:S01]  /*429b0*/  ISETP.LT.AND P2, PT, R3, UR8, !P1 ;  /* 0x0000000803007c0c */ /* 0x000fe2000cf41270 */
[----:B------:R-:W-:Y:S01]  /*429c0*/  ULDC UR8, c[0x0][0x228] ;  /* 0x00008a0000087ab9 */ /* 0x000fe20000000800 */
[----:B------:R-:W-:Y:S01]  /*429d0*/  ISETP.LT.AND P1, PT, R2, UR52, !P1 ;  /* 0x0000003402007c0c */ /* 0x000fe2000cf21270 */
[----:B------:R-:W-:Y:S01]  /*429e0*/  ULDC UR52, c[0x0][0x228] ;  /* 0x00008a0000347ab9 */ /* 0x000fe20000000800 */
[----:B------:R-:W-:Y:S01]  /*429f0*/  LOP3.LUT R240, R240, 0xbfffffff, RZ, 0xc0, !PT ;  /* 0xbffffffff0f07812 */ /* 0x000fe200078ec0ff */
[----:B------:R-:W-:-:S02]  /*42a00*/  VIADD R67, R0, 0x48 ;  /* 0x0000004800437836 */ /* 0x000fc40000000000 */
[C---:B------:R-:W-:Y:S02]  /*42a10*/  VIADD R66, R0.reuse, 0x47 ;  /* 0x0000004700427836 */ /* 0x040fe40000000000 */
[C---:B------:R-:W-:Y:S02]  /*42a20*/  VIADD R65, R0.reuse, 0x46 ;  /* 0x0000004600417836 */ /* 0x040fe40000000000 */
[C---:B------:R-:W-:Y:S02]  /*42a30*/  VIADD R64, R0.reuse, 0x45 ;  /* 0x0000004500407836 */ /* 0x040fe40000000000 */
[----:B------:R-:W-:Y:S01]  /*42a40*/  VIADD R63, R0, 0x44 ;  /* 0x00000044003f7836 */ /* 0x000fe20000000000 */
[----:B------:R-:W-:Y:S01]  /*42a50*/  @P2 LOP3.LUT R240, R240, 0x40000000, RZ, 0xfc, !PT ;  /* 0x40000000f0f02812 */ /* 0x000fe200078efcff */
[----:B------:R-:W-:Y:S01]  /*42a60*/  VIADD R62, R0, 0x43 ;  /* 0x00000043003e7836 */ /* 0x000fe20000000000 */
[----:B------:R-:W-:Y:S01]  /*42a70*/  LOP3.LUT R246, R246, 0x7fffffff, RZ, 0xc0, !PT ;  /* 0x7ffffffff6f67812 */ /* 0x000fe200078ec0ff */
[----:B------:R-:W-:Y:S01]  /*42a80*/  VIADD R61, R0, 0x42 ;  /* 0x00000042003d7836 */ /* 0x000fe20000000000 */
[----:B------:R-:W-:Y:S01]  /*42a90*/  LOP3.LUT R240, R240, 0xdfffffff, RZ, 0xc0, !PT ;  /* 0xdffffffff0f07812 */ /* 0x000fe200078ec0ff */
[----:B------:R-:W-:Y:S01]  /*42aa0*/  ULDC UR51, c[0x0][0x228] ;  /* 0x00008a0000337ab9 */ /* 0x000fe20000000800 */
[----:B------:R-:W-:Y:S01]  /*42ab0*/  VIADD R60, R0, 0x41 ;  /* 0x00000041003c7836 */ /* 0x000fe20000000000 */
[----:B------:R-:W-:Y:S01]  /*42ac0*/  ULDC UR50, c[0x0][0x228] ;  /* 0x00008a0000327ab9 */ /* 0x000fe20000000800 */
[----:B------:R-:W-:-:S02]  /*42ad0*/  @P1 LOP3.LUT R240, R240, 0x20000000, RZ, 0xfc, !PT ;  /* 0x20000000f0f01812 */ /* 0x000fc400078efcff */
[----:B------:R-:W-:Y:S01]  /*42ae0*/  ISETP.GE.AND P1, PT, R156, UR13, PT ;  /* 0x0000000d9c007c0c */ /* 0x000fe2000bf26270 */
[----:B------:R-:W-:-:S03]  /*42af0*/  ULDC.64 UR12, c[0x0][0x228] ;  /* 0x00008a00000c7ab9 */ /* 0x000fc60000000a00 */
[----:B------:R-:W-:Y:S01]  /*42b00*/  ISETP.LT.AND P2, PT, R3, UR10, !P1 ;  /* 0x0000000a03007c0c */ /* 0x000fe2000cf41270 */
[----:B------:R-:W-:Y:S01]  /*42b10*/  ULDC UR10, c[0x0][0x228] ;  /* 0x00008a00000a7ab9 */ /* 0x000fe20000000800 */
        /* <DEDUP_REMOVED lines=36> */
[----:B------:R-:W-:-:S03]  /*42d60*/  ULDC UR7, c[0x0][0x228] ;  /* 0x00008a0000077ab9 */ /* 0x000fc60000000800 */
        /* <DEDUP_REMOVED lines=11> */
[----:B------:R-:W-:Y:S01]  /*42e20*/  ULDC.64 UR32, c[0x0][0x228] ;  /* 0x00008a0000207ab9 */ /* 0x000fe20000000a00 */
        /* <DEDUP_REMOVED lines=24> */
[----:B------:R-:W-:Y:S01]  /*42fb0*/  ISETP.LT.AND P2, PT, R3, UR26, !P1 ;  /* 0x0000001a03007c0c */ /* 0x000fe2000cf41270 */
[----:B------:R-:W-:Y:S01]  /*42fc0*/  ULDC UR26, c[0x0][0x228] ;  /* 0x00008a00001a7ab9 */ /* 0x000fe20000000800 */
[----:B------:R-:W-:Y:S01]  /*42fd0*/  ISETP.LT.AND P1, PT, R2, UR24, !P1 ;  /* 0x0000001802007c0c */ /* 0x000fe2000cf21270 */
[----:B------:R-:W-:Y:S01]  /*42fe0*/  ULDC.64 UR24, c[0x0][0x228] ;  /* 0x00008a0000187ab9 */ /* 0x000fe20000000a00 */
        /* <DEDUP_REMOVED lines=18> */
[----:B------:R-:W-:Y:S02]  /*43110*/  ISETP.LT.AND P1, PT, R2, UR34, !P1 ;  /* 0x0000002202007c0c */ /* 0x000fe4000cf21270 */
        /* <DEDUP_REMOVED lines=37> */
[----:B------:R-:W-:Y:S01]  /*43370*/  ULDC UR25, c[0x0][0x228] ;  /* 0x00008a0000197ab9 */ /* 0x000fe20000000800 */
        /* <DEDUP_REMOVED lines=217> */
[----:B------:R-:W-:Y:S01]  /*44110*/  ULDC UR49, c[0x0][0x228] ;  /* 0x00008a0000317ab9 */ /* 0x000fe20000000800 */
[----:B------:R-:W-:Y:S01]  /*44120*/  ISETP.GE.AND P1, PT, R116, UR29, PT ;  /* 0x0000001d74007c0c */ /* 0x000fe2000bf26270 */
[----:B------:R-:W-:-:S06]  /*44130*/  ULDC.64 UR28, c[0x0][0x228] ;  /* 0x00008a00001c7ab9 */ /* 0x000fcc0000000a00 */
[----:B------:R-:W-:Y:S02]  /*44140*/  @P3 LOP3.LUT R242, R242, 0x4000, RZ, 0xfc, !PT ;  /* 0x00004000f2f23812 */ /* 0x000fe400078efcff */
[----:B------:R-:W-:Y:S02]  /*44150*/  ISETP.LT.AND P3, PT, R3, UR40, !P1 ;  /* 0x0000002803007c0c */ /* 0x000fe4000cf61270 */
[----:B------:R-:W-:-:S04]  /*44160*/  LOP3.LUT R242, R242, 0xffffdfff, RZ, 0xc0, !PT ;  /* 0xffffdffff2f27812 */ /* 0x000fc800078ec0ff */
[----:B------:R-:W-:Y:S02]  /*44170*/  @P2 LOP3.LUT R242, R242, 0x2000, RZ, 0xfc, !PT ;  /* 0x00002000f2f22812 */ /* 0x000fe400078efcff */
[----:B------:R-:W-:Y:S01]  /*44180*/  ISETP.LT.AND P2, PT, R2, UR60, !P1 ;  /* 0x0000003c02007c0c */ /* 0x000fe2000cf41270 */
[----:B------:R-:W-:Y:S01]  /*44190*/  ULDC UR60, c[0x0][0x228] ;  /* 0x00008a00003c7ab9 */ /* 0x000fe20000000800 */
        /* <DEDUP_REMOVED lines=8> */
[----:B------:R-:W-:Y:S01]  /*44220*/  ULDC UR57, c[0x0][0x228] ;  /* 0x00008a0000397ab9 */ /* 0x000fe20000000800 */
[----:B------:R-:W-:-:S04]  /*44230*/  LOP3.LUT R242, R242, 0xfffffbff, RZ, 0xc0, !PT ;  /* 0xfffffbfff2f27812 */ /* 0x000fc800078ec0ff */
[----:B------:R-:W-:Y:S02]  /*44240*/  @P3 LOP3.LUT R242, R242, 0x400, RZ, 0xfc, !PT ;  /* 0x00000400f2f23812 */ /* 0x000fe400078efcff */
[----:B------:R-:W-:Y:S01]  /*44250*/  ISETP.GE.AND P1, PT, R114, UR33, PT ;  /* 0x0000002172007c0c */ /* 0x000fe2000bf26270 */
[----:B------:R-:W-:Y:S01]  /*44260*/  ULDC.64 UR32, c[0x0][0x228] ;  /* 0x00008a0000207ab9 */ /* 0x000fe20000000a00 */
[----:B------:R-:W-:-:S04]  /*44270*/  LOP3.LUT R242, R242, 0xfffffdff, RZ, 0xc0, !PT ;  /* 0xfffffdfff2f27812 */ /* 0x000fc800078ec0ff */
[----:B------:R-:W-:Y:S02]  /*44280*/  @P2 LOP3.LUT R242, R242, 0x200, RZ, 0xfc, !PT ;  /* 0x00000200f2f22812 */ /* 0x000fe400078efcff */
        /* <DEDUP_REMOVED lines=44> */
[----:B------:R-:W-:-:S11]  /*44550*/  LOP3.LUT R242, R242, 0xfffffffe, RZ, 0xc0, !PT ;  /* 0xfffffffef2f27812 */ /* 0x000fd600078ec0ff */
[----:B------:R-:W-:Y:S02]  /*44560*/  @P1 LOP3.LUT R243, R243, 0x80000000, RZ, 0xfc, !PT ;  /* 0x80000000f3f31812 */ /* 0x000fe400078efcff */
[----:B------:R-:W-:Y:S01]  /*44570*/  ISETP.GE.AND P1, PT, R109, UR29, PT ;  /* 0x0000001d6d007c0c */ /* 0x000fe2000bf26270 */
[----:B------:R-:W-:Y:S01]  /*44580*/  ULDC.64 UR28, c[0x0][0x228] ;  /* 0x00008a00001c7ab9 */ /* 0x000fe20000000a00 */
[----:B------:R-:W-:Y:S02]  /*44590*/  @P2 LOP3.LUT R242, R242, 0x1, RZ, 0xfc, !PT ;  /* 0x00000001f2f22812 */ /* 0x000fe400078efcff */
        /* <DEDUP_REMOVED lines=50> */
[----:B------:R-:W-:Y:S01]  /*448c0*/  VIADD R53, R0, 0x3a ;  /* 0x0000003a00357836 */ /* 0x000fe20000000000 */
[----:B------:R-:W-:Y:S01]  /*448d0*/  ISETP.LT.AND P1, PT, R2, UR9, !P1 ;  /* 0x0000000902007c0c */ /* 0x000fe2000cf21270 */
[----:B------:R-:W-:Y:S01]  /*448e0*/  ULDC.64 UR8, c[0x0][0x228] ;  /* 0x00008a0000087ab9 */ /* 0x000fe20000000a00 */
[----:B------:R-:W-:Y:S01]  /*448f0*/  LOP3.LUT R243, R243, 0xfffbffff, RZ, 0xc0, !PT ;  /* 0xfffbfffff3f37812 */ /* 0x000fe200078ec0ff */
[----:B------:R-:W-:-:S08]  /*44900*/  ULDC UR6, c[0x0][0x228] ;  /* 0x00008a0000067ab9 */ /* 0x000fd00000000800 */
[----:B------:R-:W-:-:S04]  /*44910*/  @P2 LOP3.LUT R243, R243, 0x40000, RZ, 0xfc, !PT ;  /* 0x00040000f3f32812 */ /* 0x000fc800078efcff */
[----:B------:R-:W-:-:S04]  /*44920*/  LOP3.LUT R243, R243, 0xfffdffff, RZ, 0xc0, !PT ;  /* 0xfffdfffff3f37812 */ /* 0x000fc800078ec0ff */
[----:B------:R-:W-:Y:S02]  /*44930*/  @P1 LOP3.LUT R243, R243, 0x20000, RZ, 0xfc, !PT ;  /* 0x00020000f3f31812 */ /* 0x000fe400078efcff */
[----:B------:R-:W-:Y:S01]  /*44940*/  ISETP.GE.AND P1, PT, R102, UR29, PT ;  /* 0x0000001d66007c0c */ /* 0x000fe2000bf26270 */
[----:B------:R-:W-:-:S03]  /*44950*/  ULDC.64 UR28, c[0x0][0x228] ;  /* 0x00008a00001c7ab9 */ /* 0x000fc60000000a00 */
        /* <DEDUP_REMOVED lines=38> */
[C---:B------:R-:W-:Y:S02]  /*44bc0*/  VIADD R48, R0.reuse, 0x35 ;  /* 0x0000003500307836 */ /* 0x040fe40000000000 */
[C---:B------:R-:W-:Y:S02]  /*44bd0*/  VIADD R47, R0.reuse, 0x34 ;  /* 0x00000034002f7836 */ /* 0x040fe40000000000 */
[C---:B------:R-:W-:Y:S01]  /*44be0*/  VIADD R46, R0.reuse, 0x33 ;  /* 0x00000033002e7836 */ /* 0x040fe20000000000 */
        /* <DEDUP_REMOVED lines=36> */
[----:B------:R-:W-:Y:S02]  /*44e30*/  ISETP.LT.AND P1, PT, R2, UR24, !P1 ;  /* 0x0000001802007c0c */ /* 0x000fe4000cf21270 */
        /* <DEDUP_REMOVED lines=9> */
[----:B------:R-:W-:-:S11]  /*44ed0*/  LOP3.LUT R243, R243, 0xfffffffe, RZ, 0xc0, !PT ;  /* 0xfffffffef3f37812 */ /* 0x000fd600078ec0ff */
[----:B------:R-:W-:Y:S02]  /*44ee0*/  @P1 LOP3.LUT R244, R244, 0x80000000, RZ, 0xfc, !PT ;  /* 0x80000000f4f41812 */ /* 0x000fe400078efcff */
[----:B------:R-:W-:Y:S01]  /*44ef0*/  ISETP.GE.AND P1, PT, R93, UR15, PT ;  /* 0x0000000f5d007c0c */ /* 0x000fe2000bf26270 */
[----:B------:R-:W-:Y:S01]  /*44f00*/  VIADD R44, R0, 0x31 ;  /* 0x00000031002c7836 */ /* 0x000fe20000000000 */
[----:B------:R-:W-:Y:S01]  /*44f10*/  @P2 LOP3.LUT R243, R243, 0x1, RZ, 0xfc, !PT ;  /* 0x00000001f3f32812 */ /* 0x000fe200078efcff */
[----:B------:R-:W-:Y:S01]  /*44f20*/  ULDC UR15, c[0x0][0x228] ;  /* 0x00008a00000f7ab9 */ /* 0x000fe20000000800 */
        /* <DEDUP_REMOVED lines=12> */
[----:B------:R-:W-:Y:S01]  /*44ff0*/  ULDC UR44, c[0x0][0x228] ;  /* 0x00008a00002c7ab9 */ /* 0x000fe20000000800 */
        /* <DEDUP_REMOVED lines=44> */
[C---:B------:R-:W-:Y:S02]  /*452c0*/  VIADD R39, R0.reuse, 0x2c ;  /* 0x0000002c00277836 */ /* 0x040fe40000000000 */
[C---:B------:R-:W-:Y:S02]  /*452d0*/  VIADD R38, R0.reuse, 0x2b ;  /* 0x0000002b00267836 */ /* 0x040fe40000000000 */
[C---:B------:R-:W-:Y:S02]  /*452e0*/  VIADD R37, R0.reuse, 0x2a ;  /* 0x0000002a00257836 */ /* 0x040fe40000000000 */
        /* <DEDUP_REMOVED lines=9> */
[C---:B------:R-:W-:Y:S01]  /*45380*/  VIADD R30, R0.reuse, 0x23 ;  /* 0x00000023001e7836 */ /* 0x040fe20000000000 */
[----:B------:R-:W-:Y:S01]  /*45390*/  ISETP.GE.AND P1, PT, R87, UR27, PT ;  /* 0x0000001b57007c0c */ /* 0x000fe2000bf26270 */
[----:B------:R-:W-:Y:S01]  /*453a0*/  ULDC.64 UR26, c[0x0][0x228] ;  /* 0x00008a00001a7ab9 */ /* 0x000fe20000000a00 */
[----:B------:R-:W-:Y:S01]  /*453b0*/  VIADD R29, R0, 0x22 ;  /* 0x00000022001d7836 */ /* 0x000fe20000000000 */
[----:B------:R-:W-:Y:S01]  /*453c0*/  LOP3.LUT R248, R248, 0x7fffffff, RZ, 0xc0, !PT ;  /* 0x7ffffffff8f87812 */ /* 0x000fe200078ec0ff */
[C---:B------:R-:W-:Y:S01]  /*453d0*/  VIADD R28, R0.reuse, 0x21 ;  /* 0x00000021001c7836 */ /* 0x040fe20000000000 */
[----:B------:R-:W-:Y:S01]  /*453e0*/  ISETP.LT.AND P2, PT, R3, UR28, !P1 ;  /* 0x0000001c03007c0c */ /* 0x000fe2000cf41270 */
[----:B------:R-:W-:Y:S01]  /*453f0*/  VIADD R27, R0, 0x20 ;  /* 0x00000020001b7836 */ /* 0x000fe20000000000 */
[----:B------:R-:W-:Y:S01]  /*45400*/  ISETP.LT.AND P1, PT, R2, UR55, !P1 ;  /* 0x0000003702007c0c */ /* 0x000fe2000cf21270 */
[----:B------:R-:W-:Y:S01]  /*45410*/  VIADD R26, R0, 0x1f ;  /* 0x0000001f001a7836 */ /* 0x000fe20000000000 */
[----:B------:R-:W-:Y:S01]  /*45420*/  LOP3.LUT R244, R244, 0xfffbffff, RZ, 0xc0, !PT ;  /* 0xfffbfffff4f47812 */ /* 0x000fe200078ec0ff */
[C---:B------:R-:W-:Y:S01]  /*45430*/  VIADD R25, R0.reuse, 0x1e ;  /* 0x0000001e00197836 */ /* 0x040fe20000000000 */
[----:B------:R-:W-:Y:S01]  /*45440*/  ULDC UR55, c[0x0][0x228] ;  /* 0x00008a0000377ab9 */ /* 0x000fe20000000800 */
[----:B------:R-:W-:Y:S01]  /*45450*/  VIADD R24, R0, 0x1d ;  /* 0x0000001d00187836 */ /* 0x000fe20000000000 */
[----:B------:R-:W-:-:S05]  /*45460*/  ULDC UR54, c[0x0][0x228] ;  /* 0x00008a0000367ab9 */ /* 0x000fca0000000800 */
        /* <DEDUP_REMOVED lines=180> */
[----:B------:R-:W-:Y:S01]  /*45fb0*/  ISETP.GE.AND P1, PT, R66, UR27, PT ;  /* 0x0000001b42007c0c */ /* 0x000fe2000bf26270 */
[----:B------:R-:W-:Y:S01]  /*45fc0*/  ULDC.64 UR26, c[0x0][0x228] ;  /* 0x00008a00001a7ab9 */ /* 0x000fe20000000a00 */
[----:B------:R-:W-:Y:S01]  /*45fd0*/  VIADD R19, R0, 0x18 ;  /* 0x0000001800137836 */ /* 0x000fe20000000000 */
[----:B------:R-:W-:-:S04]  /*45fe0*/  ULDC UR52, c[0x0][0x228] ;  /* 0x00008a0000347ab9 */ /* 0x000fc80000000800 */
[----:B------:R-:W-:-:S04]  /*45ff0*/  @P3 LOP3.LUT R245, R245, 0x400, RZ, 0xfc, !PT ;  /* 0x00000400f5f53812 */ /* 0x000fc800078efcff */
[----:B------:R-:W-:-:S04]  /*46000*/  LOP3.LUT R245, R245, 0xfffffdff, RZ, 0xc0, !PT ;  /* 0xfffffdfff5f57812 */ /* 0x000fc800078ec0ff */
[----:B------:R-:W-:Y:S02]  /*46010*/  @P2 LOP3.LUT R245, R245, 0x200, RZ, 0xfc, !PT ;  /* 0x00000200f5f52812 */ /* 0x000fe400078efcff */
[----:B------:R-:W-:Y:S02]  /*46020*/  ISETP.LT.AND P2, PT, R3, UR28, !P1 ;  /* 0x0000001c03007c0c */ /* 0x000fe4000cf41270 */
[----:B------:R-:W-:Y:S01]  /*46030*/  ISETP.LT.AND P1, PT, R2, UR61, !P1 ;  /* 0x0000003d02007c0c */ /* 0x000fe2000cf21270 */
[C---:B------:R-:W-:Y:S01]  /*46040*/  VIADD R18, R0.reuse, 0x17 ;  /* 0x0000001700127836 */ /* 0x040fe20000000000 */
[----:B------:R-:W-:Y:S01]  /*46050*/  LOP3.LUT R245, R245, 0xfffffeff, RZ, 0xc0, !PT ;  /* 0xfffffefff5f57812 */ /* 0x000fe200078ec0ff */
[C---:B------:R-:W-:Y:S02]  /*46060*/  VIADD R17, R0.reuse, 0x16 ;  /* 0x0000001600117836 */ /* 0x040fe40000000000 */
[C---:B------:R-:W-:Y:S02]  /*46070*/  VIADD R16, R0.reuse, 0x15 ;  /* 0x0000001500107836 */ /* 0x040fe40000000000 */
[----:B------:R-:W-:-:S02]  /*46080*/  VIADD R15, R0, 0x14 ;  /* 0x00000014000f7836 */ /* 0x000fc40000000000 */
[----:B------:R-:W-:Y:S01]  /*46090*/  VIADD R13, R0, 0x13 ;  /* 0x00000013000d7836 */ /* 0x000fe20000000000 */
[----:B------:R0:W-:Y:S01]  /*460a0*/  STL [R1+0xa38], R199 ;  /* 0x000a38c701007387 */ /* 0x0001e20000100800 */
[----:B------:R-:W-:Y:S01]  /*460b0*/  @P2 LOP3.LUT R245, R245, 0x100, RZ, 0xfc, !PT ;  /* 0x00000100f5f52812 */ /* 0x000fe200078efcff */
[----:B------:R-:W-:-:S03]  /*460c0*/  ULDC UR61, c[0x0][0x228] ;  /* 0x00008a00003d7ab9 */ /* 0x000fc60000000800 */
[----:B------:R-:W-:-:S04]  /*460d0*/  LOP3.LUT R245, R245, 0xffffff7f, RZ, 0xc0, !PT ;  /* 0xffffff7ff5f57812 */ /* 0x000fc800078ec0ff */
[----:B------:R-:W-:Y:S02]  /*460e0*/  @P1 LOP3.LUT R245, R245, 0x80, RZ, 0xfc, !PT ;  /* 0x00000080f5f51812 */ /* 0x000fe400078efcff */
[----:B------:R-:W-:Y:S01]  /*460f0*/  ISETP.GE.AND P1, PT, R65, UR31, PT ;  /* 0x0000001f41007c0c */ /* 0x000fe2000bf26270 */
[----:B------:R-:W-:-:S03]  /*46100*/  ULDC.64 UR30, c[0x0][0x228] ;  /* 0x00008a00001e7ab9 */ /* 0x000fc60000000a00 */
[----:B------:R-:W-:Y:S02]  /*46110*/  ISETP.LT.AND P3, PT, R3, UR26, !P1 ;  /* 0x0000001a03007c0c */ /* 0x000fe4000cf61270 */
[----:B------:R-:W-:Y:S01]  /*46120*/  ISETP.LT.AND P2, PT, R2, UR60, !P1 ;  /* 0x0000003c02007c0c */ /* 0x000fe2000cf41270 */
[----:B0-----:R-:W-:Y:S01]  /*46130*/  VIADD R199, R0, 0x12 ;  /* 0x0000001200c77836 */ /* 0x001fe20000000000 */
[----:B------:R-:W-:Y:S01]  /*46140*/  LOP3.LUT R245, R245, 0xffffffbf, RZ, 0xc0, !PT ;  /* 0xffffffbff5f57812 */ /* 0x000fe200078ec0ff */
[----:B------:R-:W-:Y:S01]  /*46150*/  ULDC UR60, c[0x0][0x228] ;  /* 0x00008a00003c7ab9 */ /* 0x000fe20000000800 */
[----:B------:R-:W-:Y:S01]  /*46160*/  ISETP.GE.AND P1, PT, R64, UR33, PT ;  /* 0x0000002140007c0c */ /* 0x000fe2000bf26270 */
[----:B------:R-:W-:-:S06]  /*46170*/  ULDC.64 UR32, c[0x0][0x228] ;  /* 0x00008a0000207ab9 */ /* 0x000fcc0000000a00 */
[----:B------:R-:W-:-:S04]  /*46180*/  @P3 LOP3.LUT R245, R245, 0x40, RZ, 0xfc, !PT ;  /* 0x00000040f5f53812 */ /* 0x000fc800078efcff */
[----:B------:R-:W-:-:S04]  /*46190*/  LOP3.LUT R245, R245, 0xffffffdf, RZ, 0xc0, !PT ;  /* 0xffffffdff5f57812 */ /* 0x000fc800078ec0ff */
        /* <DEDUP_REMOVED lines=37> */
[----:B------:R-:W-:Y:S01]  /*463f0*/  LOP3.LUT R249, R249, 0x7fffffff, RZ, 0xc0, !PT ;  /* 0x7ffffffff9f97812 */ /* 0x000fe200078ec0ff */
[----:B------:R0:W-:Y:S01]  /*46400*/  STL [R1+0xac4], R196 ;  /* 0x000ac4c401007387 */ /* 0x0001e20000100800 */
[----:B------:R-:W-:Y:S01]  /*46410*/  LOP3.LUT R246, R246, 0xefffffff, RZ, 0xc0, !PT ;  /* 0xeffffffff6f67812 */ /* 0x000fe200078ec0ff */
[----:B------:R-:W-:Y:S02]  /*46420*/  ULDC.64 UR50, c[0x0][0x228] ;  /* 0x00008a0000327ab9 */ /* 0x000fe40000000a00 */
[----:B------:R-:W3:Y:S04]  /*46430*/  LDL.LU R209, [R1+0x40] ;  /* 0x0000400001d17983 */ /* 0x000ee80000300800 */
[----:B------:R-:W-:Y:S01]  /*46440*/  @P2 LOP3.LUT R246, R246, 0x10000000, RZ, 0xfc, !PT ;  /* 0x10000000f6f62812 */ /* 0x000fe200078efcff */
[----:B------:R-:W3:Y:S03]  /*46450*/  LDL.LU R208, [R1+0x52c] ;  /* 0x00052c0001d07983 */ /* 0x000ee60000300800 */
[----:B------:R-:W-:Y:S01]  /*46460*/  LOP3.LUT R246, R246, 0xf7ffffff, RZ, 0xc0, !PT ;  /* 0xf7fffffff6f67812 */ /* 0x000fe200078ec0ff */
[----:B------:R-:W4:Y:S03]  /*46470*/  LDL.LU R207, [R1+0x3c] ;  /* 0x00003c0001cf7983 */ /* 0x000f260000300800 */
[----:B------:R-:W-:Y:S01]  /*46480*/  @P1 LOP3.LUT R246, R246, 0x8000000, RZ, 0xfc, !PT ;  /* 0x08000000f6f61812 */ /* 0x000fe200078efcff */
[----:B------:R-:W4:Y:S01]  /*46490*/  LDL.LU R206, [R1+0x528] ;  /* 0x0005280001ce7983 */ /* 0x000f220000300800 */
[----:B------:R-:W-:Y:S01]  /*464a0*/  ISETP.GE.AND P1, PT, R59, UR27, PT ;  /* 0x0000001b3b007c0c */ /* 0x000fe2000bf26270 */
[----:B------:R-:W-:Y:S01]  /*464b0*/  ULDC.64 UR26, c[0x0][0x228] ;  /* 0x00008a00001a7ab9 */ /* 0x000fe20000000a00 */
[----:B------:R-:W-:Y:S01]  /*464c0*/  LOP3.LUT R246, R246, 0xfbffffff, RZ, 0xc0, !PT ;  /* 0xfbfffffff6f67812 */ /* 0x000fe200078ec0ff */
[----:B------:R-:W4:Y:S01]  /*464d0*/  LDL.LU R205, [R1+0x38] ;  /* 0x0000380001cd7983 */ /* 0x000f220000300800 */
[----:B------:R-:W-:-:S02]  /*464e0*/  ISETP.LT.AND P3, PT, R3, UR28, !P1 ;  /* 0x0000001c03007c0c */ /* 0x000fc4000cf61270 */
[----:B------:R-:W-:Y:S01]  /*464f0*/  ISETP.LT.AND P2, PT, R2, UR49, !P1 ;  /* 0x0000003102007c0c */ /* 0x000fe2000cf41270 */
[----:B------:R-:W4:Y:S01]  /*46500*/  LDL.LU R204, [R1+0x40c] ;  /* 0x00040c0001cc7983 */ /* 0x000f220000300800 */
[----:B------:R-:W-:Y:S01]  /*46510*/  ISETP.GE.AND P1, PT, R58, UR31, PT ;  /* 0x0000001f3a007c0c */ /* 0x000fe2000bf26270 */
[----:B------:R-:W-:Y:S02]  /*46520*/  ULDC.64 UR30, c[0x0][0x228] ;  /* 0x00008a00001e7ab9 */ /* 0x000fe40000000a00 */
[----:B------:R-:W4:Y:S04]  /*46530*/  LDL.LU R203, [R1+0xdc0] ;  /* 0x000dc00001cb7983 */ /* 0x000f280000300800 */
[----:B------:R-:W4:Y:S02]  /*46540*/  LDL.LU R202, [R1+0xdbc] ;  /* 0x000dbc0001ca7983 */ /* 0x000f240000300800 */
[----:B------:R-:W-:-:S02]  /*46550*/  @P3 LOP3.LUT R246, R246, 0x4000000, RZ, 0xfc, !PT ;  /* 0x04000000f6f63812 */ /* 0x000fc400078efcff */
[----:B------:R-:W-:Y:S01]  /*46560*/  ISETP.LT.AND P3, PT, R3, UR26, !P1 ;  /* 0x0000001a03007c0c */ /* 0x000fe2000cf61270 */
[----:B------:R-:W3:Y:S01]  /*46570*/  LDL.LU R201, [R1+0xdb8] ;  /* 0x000db80001c97983 */ /* 0x000ee20000300800 */
[----:B------:R-:W-:-:S03]  /*46580*/  LOP3.LUT R246, R246, 0xfdffffff, RZ, 0xc0, !PT ;  /* 0xfdfffffff6f67812 */ /* 0x000fc600078ec0ff */
[----:B------:R-:W4:Y:S01]  /*46590*/  LDL.LU R200, [R1+0xcf8] ;  /* 0x000cf80001c87983 */ /* 0x000f220000300800 */
[----:B------:R-:W-:Y:S02]  /*465a0*/  @P2 LOP3.LUT R246, R246, 0x2000000, RZ, 0xfc, !PT ;  /* 0x02000000f6f62812 */ /* 0x000fe400078efcff */
[----:B------:R-:W-:Y:S02]  /*465b0*/  ISETP.LT.AND P2, PT, R2, UR46, !P1 ;  /* 0x0000002e02007c0c */ /* 0x000fe4000cf41270 */
[----:B------:R-:W-:Y:S02]  /*465c0*/  LOP3.LUT R246, R246, 0xfeffffff, RZ, 0xc0, !PT ;  /* 0xfefffffff6f67812 */ /* 0x000fe400078ec0ff */
[----:B------:R-:W-:Y:S01]  /*465d0*/  ISETP.GE.AND P1, PT, R57, UR33, PT ;  /* 0x0000002139007c0c */ /* 0x000fe2000bf26270 */
[----:B------:R-:W-:Y:S01]  /*465e0*/  ULDC.64 UR32, c[0x0][0x228] ;  /* 0x00008a0000207ab9 */ /* 0x000fe20000000a00 */
[----:B------:R-:W-:Y:S02]  /*465f0*/  @P3 LOP3.LUT R246, R246, 0x1000000, RZ, 0xfc, !PT ;  /* 0x01000000f6f63812 */ /* 0x000fe400078efcff */
[----:B------:R-:W-:-:S02]  /*46600*/  ISETP.LT.AND P3, PT, R3, UR30, !P1 ;  /* 0x0000001e03007c0c */ /* 0x000fc4000cf61270 */
[----:B------:R-:W-:-:S04]  /*46610*/  LOP3.LUT R246, R246, 0xff7fffff, RZ, 0xc0, !PT ;  /* 0xff7ffffff6f67812 */ /* 0x000fc800078ec0ff */
        /* <DEDUP_REMOVED lines=44> */
[----:B------:R-:W-:-:S04]  /*468e0*/  LOP3.LUT R246, R246, 0xffffefff, RZ, 0xc0, !PT ;  /* 0xffffeffff6f67812 */ /* 0x000fc800078ec0ff */
[----:B------:R-:W-:Y:S02]  /*468f0*/  @P3 LOP3.LUT R246, R246, 0x1000, RZ, 0xfc, !PT ;  /* 0x00001000f6f63812 */ /* 0x000fe400078efcff */
[----:B------:R-:W-:Y:S01]  /*46900*/  ISETP.GE.AND P1, PT, R51, UR31, PT ;  /* 0x0000001f33007c0c */ /* 0x000fe2000bf26270 */
[----:B------:R-:W-:Y:S01]  /*46910*/  ULDC.64 UR30, c[0x0][0x228] ;  /* 0x00008a00001e7ab9 */ /* 0x000fe20000000a00 */
        /* <DEDUP_REMOVED lines=21> */
[----:B------:R-:W-:Y:S02]  /*46a70*/  LOP3.LUT R246, R246, 0xffffffbf, RZ, 0xc0, !PT ;  /* 0xffffffbff6f67812 */ /* 0x000fe400078ec0ff */
[----:B------:R-:W-:Y:S01]  /*46a80*/  ISETP.GE.AND P1, PT, R48, UR37, PT ;  /* 0x0000002530007c0c */ /* 0x000fe2000bf26270 */
[----:B------:R-:W-:-:S06]  /*46a90*/  ULDC.64 UR36, c[0x0][0x228] ;  /* 0x00008a0000247ab9 */ /* 0x000fcc0000000a00 */
[----:B------:R-:W-:-:S04]  /*46aa0*/  @P3 LOP3.LUT R246, R246, 0x40, RZ, 0xfc, !PT ;  /* 0x00000040f6f63812 */ /* 0x000fc800078efcff */
[----:B------:R-:W-:-:S04]  /*46ab0*/  LOP3.LUT R246, R246, 0xffffffdf, RZ, 0xc0, !PT ;  /* 0xffffffdff6f67812 */ /* 0x000fc800078ec0ff */
[----:B------:R-:W-:Y:S02]  /*46ac0*/  @P2 LOP3.LUT R246, R246, 0x20, RZ, 0xfc, !PT ;  /* 0x00000020f6f62812 */ /* 0x000fe400078efcff */
        /* <DEDUP_REMOVED lines=21> */
[----:B------:R-:W-:-:S11]  /*46c20*/  LOP3.LUT R246, R246, 0xfffffffe, RZ, 0xc0, !PT ;  /* 0xfffffffef6f67812 */ /* 0x000fd600078ec0ff */
[----:B------:R-:W-:Y:S02]  /*46c30*/  @P1 LOP3.LUT R247, R247, 0x80000000, RZ, 0xfc, !PT ;  /* 0x80000000f7f71812 */ /* 0x000fe400078efcff */
[----:B------:R-:W-:Y:S01]  /*46c40*/  ISETP.GE.AND P1, PT, R45, UR27, PT ;  /* 0x0000001b2d007c0c */ /* 0x000fe2000bf26270 */
[----:B------:R-:W-:-:S03]  /*46c50*/  ULDC.64 UR26, c[0x0][0x228] ;  /* 0x00008a00001a7ab9 */ /* 0x000fc60000000a00 */
[----:B------:R-:W-:Y:S02]  /*46c60*/  ISETP.LT.AND P3, PT, R3, UR10, !P1 ;  /* 0x0000000a03007c0c */ /* 0x000fe4000cf61270 */
[----:B------:R-:W-:Y:S02]  /*46c70*/  @P2 LOP3.LUT R246, R246, 0x1, RZ, 0xfc, !PT ;  /* 0x00000001f6f62812 */ /* 0x000fe400078efcff */
[----:B------:R-:W-:Y:S02]  /*46c80*/  ISETP.LT.AND P2, PT, R2, UR14, !P1 ;  /* 0x0000000e02007c0c */ /* 0x000fe4000cf41270 */
[----:B------:R-:W-:Y:S02]  /*46c90*/  LOP3.LUT R247, R247, 0xbfffffff, RZ, 0xc0, !PT ;  /* 0xbffffffff7f77812 */ /* 0x000fe400078ec0ff */
[----:B------:R-:W-:Y:S01]  /*46ca0*/  ISETP.GE.AND P1, PT, R44, UR31, PT ;  /* 0x0000001f2c007c0c */ /* 0x000fe2000bf26270 */
[----:B------:R-:W-:-:S04]  /*46cb0*/  ULDC.64 UR30, c[0x0][0x228] ;  /* 0x00008a00001e7ab9 */ /* 0x000fc80000000a00 */
        /* <DEDUP_REMOVED lines=14> */
[----:B------:R-:W-:Y:S02]  /*46da0*/  LOP3.LUT R247, R247, 0xfbffffff, RZ, 0xc0, !PT ;  /* 0xfbfffffff7f77812 */ /* 0x000fe400078ec0ff */
[----:B------:R-:W-:Y:S01]  /*46db0*/  ISETP.GE.AND P1, PT, R42, UR7, PT ;  /* 0x000000072a007c0c */ /* 0x000fe2000bf26270 */
[----:B------:R-:W-:-:S06]  /*46dc0*/  ULDC.64 UR6, c[0x0][0x228] ;  /* 0x00008a0000067ab9 */ /* 0x000fcc0000000a00 */
        /* <DEDUP_REMOVED lines=118> */
[----:B------:R-:W-:Y:S01]  /*47530*/  ISETP.LT.AND P2, PT, R2, UR53, !P1 ;  /* 0x0000003502007c0c */ /* 0x000fe2000cf41270 */
[----:B------:R-:W-:Y:S01]  /*47540*/  ULDC UR53, c[0x0][0x228] ;  /* 0x00008a0000357ab9 */ /* 0x000fe20000000800 */
        /* <DEDUP_REMOVED lines=81> */
[----:B------:R-:W-:-:S04]  /*47a60*/  LOP3.LUT R248, R248, 0xfffff7ff, RZ, 0xc0, !PT ;  /* 0xfffff7fff8f87812 */ /* 0x000fc800078ec0ff */
[----:B------:R-:W-:-:S05]  /*47a70*/  LOP3.LUT R248, R248, 0xffffefff, RZ, 0xc0, !PT ;  /* 0xffffeffff8f87812 */ /* 0x000fca00078ec0ff */
[----:B------:R-:W-:-:S04]  /*47a80*/  @P2 LOP3.LUT R248, R248, 0x1000, RZ, 0xfc, !PT ;  /* 0x00001000f8f82812 */ /* 0x000fc800078efcff */
        /* <DEDUP_REMOVED lines=19> */
[----:B------:R-:W-:Y:S01]  /*47bc0*/  ISETP.LT.AND P3, PT, R3, UR40, !P1 ;  /* 0x0000002803007c0c */ /* 0x000fe2000cf61270 */
[----:B------:R-:W-:Y:S01]  /*47bd0*/  ULDC UR40, c[0x0][0x228] ;  /* 0x00008a0000287ab9 */ /* 0x000fe20000000800 */
[----:B------:R-:W-:Y:S01]  /*47be0*/  ISETP.LT.AND P2, PT, R2, UR36, !P1 ;  /* 0x0000002402007c0c */ /* 0x000fe2000cf41270 */
[----:B------:R-:W-:Y:S01]  /*47bf0*/  VIADD R12, R0, 0x5 ;  /* 0x00000005000c7836 */ /* 0x000fe20000000000 */
[----:B------:R-:W-:Y:S01]  /*47c00*/  LOP3.LUT R248, R248, 0xffffffbf, RZ, 0xc0, !PT ;  /* 0xffffffbff8f87812 */ /* 0x000fe200078ec0ff */
[----:B------:R-:W1:Y:S01]  /*47c10*/  S2R R210, SR_TID.X ;  /* 0x0000000000d27919 */ /* 0x000e620000002100 */
[----:B------:R-:W-:Y:S01]  /*47c20*/  ISETP.GE.AND P1, PT, R16, UR35, PT ;  /* 0x0000002310007c0c */ /* 0x000fe2000bf26270 */
[----:B------:R-:W-:Y:S01]  /*47c30*/  ULDC.64 UR36, c[0x0][0x228] ;  /* 0x00008a0000247ab9 */ /* 0x000fe20000000a00 */
[----:B------:R-:W-:Y:S01]  /*47c40*/  VIADD R11, R0, 0x4 ;  /* 0x00000004000b7836 */ /* 0x000fe20000000000 */
[----:B------:R-:W0:Y:S01]  /*47c50*/  S2R R211, SR_TID.X ;  /* 0x0000000000d37919 */ /* 0x000e220000002100 */
[----:B------:R-:W-:-:S03]  /*47c60*/  ULDC.64 UR34, c[0x0][0x228] ;  /* 0x00008a0000227ab9 */ /* 0x000fc60000000a00 */
[----:B------:R-:W-:-:S04]  /*47c70*/  @P3 LOP3.LUT R248, R248, 0x40, RZ, 0xfc, !PT ;  /* 0x00000040f8f83812 */ /* 0x000fc800078efcff */
[----:B------:R-:W-:-:S04]  /*47c80*/  LOP3.LUT R248, R248, 0xffffffdf, RZ, 0xc0, !PT ;  /* 0xffffffdff8f87812 */ /* 0x000fc800078ec0ff */
[----:B------:R-:W-:Y:S02]  /*47c90*/  @P2 LOP3.LUT R248, R248, 0x20, RZ, 0xfc, !PT ;  /* 0x00000020f8f82812 */ /* 0x000fe400078efcff */
        /* <DEDUP_REMOVED lines=13> */
[----:B------:R-:W-:Y:S02]  /*47d70*/  LOP3.LUT R248, R248, 0xfffffffb, RZ, 0xc0, !PT ;  /* 0xfffffffbf8f87812 */ /* 0x000fe400078ec0ff */
[----:B------:R-:W-:Y:S02]  /*47d80*/  ISETP.GE.AND P1, PT, R13, UR39, PT ;  /* 0x000000270d007c0c */ /* 0x000fe4000bf26270 */
[----:B--2---:R-:W-:-:S05]  /*47d90*/  R2UR UR4, R14 ;  /* 0x000000000e0472ca */ /* 0x004fca00000e0000 */
[----:B------:R-:W-:Y:S01]  /*47da0*/  @P3 LOP3.LUT R248, R248, 0x4, RZ, 0xfc, !PT ;  /* 0x00000004f8f83812 */ /* 0x000fe200078efcff */
[----:B------:R-:W2:Y:S01]  /*47db0*/  S2R R13, SR_TID.X ;  /* 0x00000000000d7919 */ /* 0x000ea20000002100 */
[----:B------:R-:W-:Y:S02]  /*47dc0*/  VIADD R9, R0, 0x11 ;  /* 0x0000001100097836 */ /* 0x000fe40000000000 */
[----:B-1----:R-:W-:Y:S01]  /*47dd0*/  IMAD.SHL.U32 R210, R210, 0x40, RZ ;  /* 0x00000040d2d27824 */ /* 0x002fe200078e00ff */
[----:B------:R-:W-:Y:S01]  /*47de0*/  LOP3.LUT R248, R248, 0xfffffffd, RZ, 0xc0, !PT ;  /* 0xfffffffdf8f87812 */ /* 0x000fe200078ec0ff */
[----:B0-----:R-:W-:Y:S02]  /*47df0*/  IMAD.SHL.U32 R211, R211, 0x10, RZ ;  /* 0x00000010d3d37824 */ /* 0x001fe400078e00ff */
[----:B------:R-:W-:Y:S01]  /*47e00*/  VIADD R10, R0, 0x12 ;  /* 0x00000012000a7836 */ /* 0x000fe20000000000 */
[----:B------:R-:W-:Y:S01]  /*47e10*/  @P2 LOP3.LUT R248, R248, 0x2, RZ, 0xfc, !PT ;  /* 0x00000002f8f82812 */ /* 0x000fe200078efcff */
[----:B------:R-:W-:Y:S01]  /*47e20*/  VIADD R8, R0, 0x1 ;  /* 0x0000000100087836 */ /* 0x000fe20000000000 */
[----:B------:R-:W-:Y:S01]  /*47e30*/  ISETP.LT.AND P2, PT, R3, UR24, !P1 ;  /* 0x0000001803007c0c */ /* 0x000fe2000cf41270 */
[----:B------:R-:W-:Y:S01]  /*47e40*/  ULDC UR24, c[0x0][0x228] ;  /* 0x00008a0000187ab9 */ /* 0x000fe20000000800 */
[----:B------:R-:W-:Y:S01]  /*47e50*/  ISETP.LT.AND P1, PT, R2, UR56, !P1 ;  /* 0x0000003802007c0c */ /* 0x000fe2000cf21270 */
[----:B------:R-:W-:Y:S01]  /*47e60*/  VIADD R9, R0, 0xf ;  /* 0x0000000f00097836 */ /* 0x000fe20000000000 */
[----:B------:R-:W-:Y:S01]  /*47e70*/  LOP3.LUT R248, R248, 0xfffffffe, RZ, 0xc0, !PT ;  /* 0xfffffffef8f87812 */ /* 0x000fe200078ec0ff */
[----:B------:R-:W-:Y:S01]  /*47e80*/  VIADD R10, R0, 0x10 ;  /* 0x00000010000a7836 */ /* 0x000fe20000000000 */
[----:B------:R-:W-:Y:S01]  /*47e90*/  LOP3.LUT R210, R210, 0x400, RZ, 0xc0, !PT ;  /* 0x00000400d2d27812 */ /* 0x000fe200078ec0ff */
[----:B------:R-:W-:Y:S01]  /*47ea0*/  ULDC.64 UR56, c[0x0][0x228] ;  /* 0x00008a0000387ab9 */ /* 0x000fe20000000a00 */
[----:B---3--:R-:W-:Y:S01]  /*47eb0*/  LOP3.LUT R17, R201, 0xffff, RZ, 0xc0, !PT ;  /* 0x0000ffffc9117812 */ /* 0x008fe200078ec0ff */
[----:B------:R-:W-:-:S06]  /*47ec0*/  ULDC.64 UR38, c[0x0][0x228] ;  /* 0x00008a0000267ab9 */ /* 0x000fcc0000000a00 */
[----:B------:R-:W-:Y:S02]  /*47ed0*/  @P1 LOP3.LUT R249, R249, 0x80000000, RZ, 0xfc, !PT ;  /* 0x80000000f9f91812 */ /* 0x000fe400078efcff */
[----:B------:R-:W-:Y:S02]  /*47ee0*/  ISETP.GE.AND P1, PT, R199, UR9, PT ;  /* 0x00000009c7007c0c */ /* 0x000fe4000bf26270 */
[----:B------:R-:W-:Y:S02]  /*47ef0*/  @P2 LOP3.LUT R248, R248, 0x1, RZ, 0xfc, !PT ;  /* 0x00000001f8f82812 */ /* 0x000fe400078efcff */
[----:B------:R-:W-:Y:S01]  /*47f00*/  LOP3.LUT R249, R249, 0xbfffffff, RZ, 0xc0, !PT ;  /* 0xbffffffff9f97812 */ /* 0x000fe200078ec0ff */
[C---:B------:R-:W-:Y:S01]  /*47f10*/  VIADD R199, R0.reuse, 0x11 ;  /* 0x0000001100c77836 */ /* 0x040fe20000000000 */
[----:B------:R-:W-:Y:S01]  /*47f20*/  ISETP.LT.AND P3, PT, R3, UR44, !P1 ;  /* 0x0000002c03007c0c */ /* 0x000fe2000cf61270 */
[----:B------:R-:W-:Y:S01]  /*47f30*/  VIADD R9, R0, 0xd ;  /* 0x0000000d00097836 */ /* 0x000fe20000000000 */
[----:B------:R-:W-:Y:S01]  /*47f40*/  ISETP.LT.AND P2, PT, R2, UR61, !P1 ;  /* 0x0000003d02007c0c */ /* 0x000fe2000cf41270 */
[----:B------:R-:W-:Y:S01]  /*47f50*/  VIADD R10, R0, 0xe ;  /* 0x0000000e000a7836 */ /* 0x000fe20000000000 */
[----:B------:R-:W-:Y:S01]  /*47f60*/  ISETP.GE.AND P1, PT, R199, UR23, PT ;  /* 0x00000017c7007c0c */ /* 0x000fe2000bf26270 */
[----:B------:R-:W-:-:S08]  /*47f70*/  ULDC.64 UR8, c[0x0][0x228] ;  /* 0x00008a0000087ab9 */ /* 0x000fd00000000a00 */
[----:B------:R-:W-:Y:S01]  /*47f80*/  @P3 LOP3.LUT R249, R249, 0x40000000, RZ, 0xfc, !PT ;  /* 0x40000000f9f93812 */ /* 0x000fe200078efcff */
[C---:B------:R-:W-:Y:S01]  /*47f90*/  VIADD R199, R0.reuse, 0x10 ;  /* 0x0000001000c77836 */ /* 0x040fe20000000000 */
[----:B------:R-:W-:Y:S01]  /*47fa0*/  LOP3.LUT R211, R211, 0xf0, RZ, 0xc0, !PT ;  /* 0x000000f0d3d37812 */ /* 0x000fe200078ec0ff */
[C---:B------:R-:W-:Y:S01]  /*47fb0*/  VIADD R9, R0.reuse, 0xb ;  /* 0x0000000b00097836 */ /* 0x040fe20000000000 */
[----:B------:R-:W-:Y:S01]  /*47fc0*/  LOP3.LUT R249, R249, 0xdfffffff, RZ, 0xc0, !PT ;  /* 0xdffffffff9f97812 */ /* 0x000fe200078ec0ff */
[----:B------:R-:W-:Y:S01]  /*47fd0*/  VIADD R10, R0, 0xc ;  /* 0x0000000c000a7836 */ /* 0x000fe20000000000 */
[----:B------:R-:W-:Y:S01]  /*47fe0*/  ISETP.GE.AND P5, PT, R8, UR53, PT ;  /* 0x0000003508007c0c */ /* 0x000fe2000bfa6270 */
[----:B------:R-:W-:Y:S01]  /*47ff0*/  ULDC.64 UR22, c[0x0][0x228] ;  /* 0x00008a0000167ab9 */ /* 0x000fe20000000a00 */
[----:B------:R-:W-:Y:S02]  /*48000*/  @P2 LOP3.LUT R249, R249, 0x20000000, RZ, 0xfc, !PT ;  /* 0x20000000f9f92812 */ /* 0x000fe400078efcff */
[----:B------:R-:W-:-:S02]  /*48010*/  ISETP.LT.AND P2, PT, R3, UR28, !P1 ;  /* 0x0000001c03007c0c */ /* 0x000fc4000cf41270 */
[----:B------:R-:W-:Y:S01]  /*48020*/  ISETP.LT.AND P1, PT, R2, UR60, !P1 ;  /* 0x0000003c02007c0c */ /* 0x000fe2000cf21270 */
[C---:B------:R-:W-:Y:S01]  /*48030*/  VIADD R9, R0.reuse, 0x9 ;  /* 0x0000000900097836 */ /* 0x040fe20000000000 */
[----:B------:R-:W-:Y:S01]  /*48040*/  LOP3.LUT R249, R249, 0xefffffff, RZ, 0xc0, !PT ;  /* 0xeffffffff9f97812 */ /* 0x000fe200078ec0ff */
[----:B------:R-:W-:Y:S01]  /*48050*/  VIADD R10, R0, 0xa ;  /* 0x0000000a000a7836 */ /* 0x000fe20000000000 */
[----:B------:R-:W-:Y:S01]  /*48060*/  IADD3 R237, R210, UR4, R211 ;  /* 0x00000004d2ed7c10 */ /* 0x000fe2000fffe0d3 */
[----:B------:R-:W-:-:S06]  /*48070*/  ULDC.64 UR60, c[0x0][0x228] ;  /* 0x00008a00003c7ab9 */ /* 0x000fcc0000000a00 */
[----:B------:R-:W-:-:S04]  /*48080*/  @P2 LOP3.LUT R249, R249, 0x10000000, RZ, 0xfc, !PT ;  /* 0x10000000f9f92812 */ /* 0x000fc800078efcff */
[----:B------:R-:W-:-:S04]  /*48090*/  LOP3.LUT R249, R249, 0xf7ffffff, RZ, 0xc0, !PT ;  /* 0xf7fffffff9f97812 */ /* 0x000fc800078ec0ff */
[----:B------:R-:W-:Y:S02]  /*480a0*/  @P1 LOP3.LUT R249, R249, 0x8000000, RZ, 0xfc, !PT ;  /* 0x08000000f9f91812 */ /* 0x000fe400078efcff */
[----:B------:R-:W-:-:S04]  /*480b0*/  ISETP.GE.AND P1, PT, R199, UR41, PT ;  /* 0x00000029c7007c0c */ /* 0x000fc8000bf26270 */
[----:B------:R-:W-:Y:S02]  /*480c0*/  ISETP.LT.AND P2, PT, R3, UR12, !P1 ;  /* 0x0000000c03007c0c */ /* 0x000fe4000cf41270 */
[----:B------:R-:W-:Y:S02]  /*480d0*/  ISETP.LT.AND P1, PT, R2, UR40, !P1 ;  /* 0x0000002802007c0c */ /* 0x000fe4000cf21270 */
[----:B------:R-:W-:Y:S01]  /*480e0*/  LOP3.LUT R249, R249, 0xfbffffff, RZ, 0xc0, !PT ;  /* 0xfbfffffff9f97812 */ /* 0x000fe200078ec0ff */
[C---:B------:R-:W-:Y:S01]  /*480f0*/  VIADD R199, R0.reuse, 0xf ;  /* 0x0000000f00c77836 */ /* 0x040fe20000000000 */
[----:B--2---:R-:W-:Y:S01]  /*48100*/  LOP3.LUT R13, R13, 0x60, RZ, 0xc0, !PT ;  /* 0x000000600d0d7812 */ /* 0x004fe200078ec0ff */
[----:B------:R-:W-:Y:S01]  /*48110*/  VIADD R9, R0, 0x7 ;  /* 0x0000000700097836 */ /* 0x000fe20000000000 */
[----:B------:R-:W-:Y:S01]  /*48120*/  PRMT R8, R208, 0x5410, R209 ;  /* 0x00005410d0087816 */ /* 0x000fe200000000d1 */
[----:B------:R-:W-:Y:S01]  /*48130*/  VIADD R10, R0, 0x8 ;  /* 0x00000008000a7836 */ /* 0x000fe20000000000 */
[----:B----4-:R-:W-:Y:S01]  /*48140*/  LOP3.LUT R15, R200, 0xffff, RZ, 0xc0, !PT ;  /* 0x0000ffffc80f7812 */ /* 0x010fe200078ec0ff */
[----:B------:R-:W-:-:S02]  /*48150*/  ULDC.64 UR40, c[0x0][0x228] ;  /* 0x00008a0000287ab9 */ /* 0x000fc40000000a00 */
        /* <DEDUP_REMOVED lines=8> */
[----:B------:R-:W-:Y:S01]  /*481e0*/  SHF.R.U32.HI R198, RZ, 0x8, R194 ;  /* 0x00000008ffc67819 */ /* 0x000fe200000116c2 */
[C---:B------:R-:W-:Y:S01]  /*481f0*/  VIADD R9, R0.reuse, 0x6 ;  /* 0x0000000600097836 */ /* 0x040fe20000000000 */
[----:B------:R-:W-:Y:S01]  /*48200*/  LOP3.LUT R191, R197, 0xffff, RZ, 0xc0, !PT ;  /* 0x0000ffffc5bf7812 */ /* 0x000fe200078ec0ff */
[C---:B------:R-:W-:Y:S01]  /*48210*/  VIADD R10, R0.reuse, 0x3 ;  /* 0x00000003000a7836 */ /* 0x040fe20000000000 */
[----:B------:R-:W-:Y:S01]  /*48220*/  ISETP.GE.AND P6, PT, R0, UR33, PT ;  /* 0x0000002100007c0c */ /* 0x000fe2000bfc6270 */
[----:B------:R-:W-:Y:S01]  /*48230*/  IMAD R237, R13, 0x8, R237 ;  /* 0x000000080ded7824 */ /* 0x000fe200078e02ed */
[----:B------:R-:W-:Y:S01]  /*48240*/  ULDC.64 UR20, c[0x0][0x228] ;  /* 0x00008a0000147ab9 */ /* 0x000fe20000000a00 */
[----:B------:R-:W-:-:S04]  /*48250*/  @P2 LOP3.LUT R249, R249, 0x1000000, RZ, 0xfc, !PT ;  /* 0x01000000f9f92812 */ /* 0x000fc800078efcff */
[----:B------:R-:W-:-:S04]  /*48260*/  LOP3.LUT R249, R249, 0xff7fffff, RZ, 0xc0, !PT ;  /* 0xff7ffffff9f97812 */ /* 0x000fc800078ec0ff */
[----:B------:R-:W-:Y:S02]  /*48270*/  @P1 LOP3.LUT R249, R249, 0x800000, RZ, 0xfc, !PT ;  /* 0x00800000f9f91812 */ /* 0x000fe400078efcff */
[----:B------:R-:W-:-:S04]  /*48280*/  ISETP.GE.AND P1, PT, R199, UR11, PT ;  /* 0x0000000bc7007c0c */ /* 0x000fc8000bf26270 */
[----:B------:R-:W-:Y:S01]  /*48290*/  ISETP.LT.AND P3, PT, R3, UR16, !P1 ;  /* 0x0000001003007c0c */ /* 0x000fe2000cf61270 */
[----:B------:R-:W-:Y:S01]  /*482a0*/  VIADD R199, R0, 0xd ;  /* 0x0000000d00c77836 */ /* 0x000fe20000000000 */
[----:B------:R-:W-:Y:S01]  /*482b0*/  ISETP.LT.AND P2, PT, R2, UR24, !P1 ;  /* 0x0000001802007c0c */ /* 0x000fe2000cf41270 */
[----:B------:R-:W-:Y:S01]  /*482c0*/  ULDC UR24, c[0x0][0x228] ;  /* 0x00008a0000187ab9 */ /* 0x000fe20000000800 */
[----:B------:R-:W-:Y:S02]  /*482d0*/  LOP3.LUT R249, R249, 0xffbfffff, RZ, 0xc0, !PT ;  /* 0xffbffffff9f97812 */ /* 0x000fe400078ec0ff */
[----:B------:R-:W-:-:S07]  /*482e0*/  ISETP.GE.AND P1, PT, R199, UR25, PT ;  /* 0x00000019c7007c0c */ /* 0x000fce000bf26270 */
[----:B------:R-:W-:Y:S02]  /*482f0*/  @P3 LOP3.LUT R249, R249, 0x400000, RZ, 0xfc, !PT ;  /* 0x00400000f9f93812 */ /* 0x000fe400078efcff */
[----:B------:R-:W-:Y:S02]  /*48300*/  ISETP.LT.AND P3, PT, R3, UR48, !P1 ;  /* 0x0000003003007c0c */ /* 0x000fe4000cf61270 */
[----:B------:R-:W-:Y:S01]  /*48310*/  LOP3.LUT R249, R249, 0xffdfffff, RZ, 0xc0, !PT ;  /* 0xffdffffff9f97812 */ /* 0x000fe200078ec0ff */
[----:B------:R-:W-:-:S03]  /*48320*/  VIADD R199, R0, 0xc ;  /* 0x0000000c00c77836 */ /* 0x000fc60000000000 */
[----:B------:R-:W-:Y:S02]  /*48330*/  @P2 LOP3.LUT R249, R249, 0x200000, RZ, 0xfc, !PT ;  /* 0x00200000f9f92812 */ /* 0x000fe400078efcff */
[----:B------:R-:W-:Y:S01]  /*48340*/  ISETP.LT.AND P2, PT, R2, UR10, !P1 ;  /* 0x0000000a02007c0c */ /* 0x000fe2000cf41270 */
[----:B------:R-:W-:Y:S01]  /*48350*/  ULDC UR10, c[0x0][0x228] ;  /* 0x00008a00000a7ab9 */ /* 0x000fe20000000800 */
[----:B------:R-:W-:Y:S02]  /*48360*/  LOP3.LUT R249, R249, 0xffefffff, RZ, 0xc0, !PT ;  /* 0xffeffffff9f97812 */ /* 0x000fe400078ec0ff */
[----:B------:R-:W-:Y:S02]  /*48370*/  ISETP.GE.AND P1, PT, R199, UR45, PT ;  /* 0x0000002dc7007c0c */ /* 0x000fe4000bf26270 */
[----:B------:R-:W-:Y:S02]  /*48380*/  @P3 LOP3.LUT R249, R249, 0x100000, RZ, 0xfc, !PT ;  /* 0x00100000f9f93812 */ /* 0x000fe400078efcff */
[----:B------:R-:W-:-:S02]  /*48390*/  ISETP.LT.AND P3, PT, R3, UR26, !P1 ;  /* 0x0000001a03007c0c */ /* 0x000fc4000cf61270 */
[----:B------:R-:W-:Y:S01]  /*483a0*/  LOP3.LUT R249, R249, 0xfff7ffff, RZ, 0xc0, !PT ;  /* 0xfff7fffff9f97812 */ /* 0x000fe200078ec0ff */
[----:B------:R-:W-:-:S03]  /*483b0*/  VIADD R199, R0, 0xb ;  /* 0x0000000b00c77836 */ /* 0x000fc60000000000 */
[----:B------:R-:W-:Y:S02]  /*483c0*/  @P2 LOP3.LUT R249, R249, 0x80000, RZ, 0xfc, !PT ;  /* 0x00080000f9f92812 */ /* 0x000fe400078efcff */
[----:B------:R-:W-:Y:S01]  /*483d0*/  ISETP.LT.AND P2, PT, R2, UR24, !P1 ;  /* 0x0000001802007c0c */ /* 0x000fe2000cf41270 */
[----:B------:R-:W-:Y:S01]  /*483e0*/  ULDC UR24, c[0x0][0x228] ;  /* 0x00008a0000187ab9 */ /* 0x000fe20000000800 */
[----:B------:R-:W-:Y:S02]  /*483f0*/  LOP3.LUT R249, R249, 0xfffbffff, RZ, 0xc0, !PT ;  /* 0xfffbfffff9f97812 */ /* 0x000fe400078ec0ff */
[----:B------:R-:W-:Y:S02]  /*48400*/  ISETP.GE.AND P1, PT, R199, UR29, PT ;  /* 0x0000001dc7007c0c */ /* 0x000fe4000bf26270 */
[----:B------:R-:W-:Y:S01]  /*48410*/  @P3 LOP3.LUT R249, R249, 0x40000, RZ, 0xfc, !PT ;  /* 0x00040000f9f93812 */ /* 0x000fe200078efcff */
[C---:B------:R-:W-:Y:S01]  /*48420*/  VIADD R199, R0.reuse, 0xa ;  /* 0x0000000a00c77836 */ /* 0x040fe20000000000 */
[----:B------:R-:W-:Y:S01]  /*48430*/  ISETP.LT.AND P3, PT, R3, UR30, !P1 ;  /* 0x0000001e03007c0c */ /* 0x000fe2000cf61270 */
[----:B------:R-:W-:Y:S01]  /*48440*/  VIADD R9, R0, 0x2 ;  /* 0x0000000200097836 */ /* 0x000fe20000000000 */
[----:B------:R-:W-:Y:S01]  /*48450*/  LOP3.LUT R249, R249, 0xfffdffff, RZ, 0xc0, !PT ;  /* 0xfffdfffff9f97812 */ /* 0x000fe200078ec0ff */
[----:B------:R-:W0:Y:S01]  /*48460*/  S2R R14, SR_TID.X ;  /* 0x00000000000e7919 */ /* 0x000e220000002100 */
[----:B------:R-:W-:Y:S01]  /*48470*/  LOP3.LUT R13, R203, 0xffff, RZ, 0xc0, !PT ;  /* 0x0000ffffcb0d7812 */ /* 0x000fe200078ec0ff */
[----:B------:R-:W-:Y:S01]  /*48480*/  ULDC.64 UR28, c[0x0][0x228] ;  /* 0x00008a00001c7ab9 */ /* 0x000fe20000000a00 */
[----:B------:R-:W-:-:S02]  /*48490*/  @P2 LOP3.LUT R249, R249, 0x20000, RZ, 0xfc, !PT ;  /* 0x00020000f9f92812 */ /* 0x000fc400078efcff */
[----:B------:R-:W-:Y:S01]  /*484a0*/  ISETP.LT.AND P2, PT, R2, UR10, !P1 ;  /* 0x0000000a02007c0c */ /* 0x000fe2000cf41270 */
[----:B------:R-:W-:Y:S01]  /*484b0*/  ULDC UR10, c[0x0][0x228] ;  /* 0x00008a00000a7ab9 */ /* 0x000fe20000000800 */
[----:B------:R-:W-:-:S04]  /*484c0*/  LOP3.LUT R249, R249, 0xfffeffff, RZ, 0xc0, !PT ;  /* 0xfffefffff9f97812 */ /* 0x000fc800078ec0ff */
[----:B------:R-:W-:Y:S02]  /*484d0*/  @P3 LOP3.LUT R249, R249, 0x10000, RZ, 0xfc, !PT ;  /* 0x00010000f9f93812 */ /* 0x000fe400078efcff */
[----:B------:R-:W-:Y:S02]  /*484e0*/  ISETP.GE.AND P1, PT, R199, UR13, PT ;  /* 0x0000000dc7007c0c */ /* 0x000fe4000bf26270 */
[----:B------:R-:W-:Y:S01]  /*484f0*/  LOP3.LUT R249, R249, 0xffff7fff, RZ, 0xc0, !PT ;  /* 0xffff7ffff9f97812 */ /* 0x000fe200078ec0ff */
[----:B------:R-:W-:Y:S01]  /*48500*/  VIADD R199, R0, 0x9 ;  /* 0x0000000900c77836 */ /* 0x000fe20000000000 */
[----:B------:R-:W-:Y:S01]  /*48510*/  SHF.R.U32.HI R194, RZ, 0x8, R192 ;  /* 0x00000008ffc27819 */ /* 0x000fe200000116c0 */
[----:B------:R-:W-:Y:S01]  /*48520*/  ULDC.64 UR12, c[0x0][0x228] ;  /* 0x00008a00000c7ab9 */ /* 0x000fe20000000a00 */
[----:B------:R-:W-:Y:S02]  /*48530*/  @P2 LOP3.LUT R249, R249, 0x8000, RZ, 0xfc, !PT ;  /* 0x00008000f9f92812 */ /* 0x000fe400078efcff */
[----:B------:R-:W-:-:S02]  /*48540*/  ISETP.LT.AND P2, PT, R3, UR50, !P1 ;  /* 0x0000003203007c0c */ /* 0x000fc4000cf41270 */
[----:B------:R-:W-:Y:S01]  /*48550*/  ISETP.LT.AND P3, PT, R2, UR24, !P1 ;  /* 0x0000001802007c0c */ /* 0x000fe2000cf61270 */
[----:B------:R-:W-:Y:S01]  /*48560*/  ULDC.64 UR24, c[0x0][0x228] ;  /* 0x00008a0000187ab9 */ /* 0x000fe20000000a00 */
        /* <DEDUP_REMOVED lines=8> */
[----:B------:R-:W-:Y:S01]  /*485f0*/  ULDC.64 UR10, c[0x0][0x228] ;  /* 0x00008a00000a7ab9 */ /* 0x000fe20000000a00 */
[----:B------:R-:W-:Y:S02]  /*48600*/  LOP3.LUT R249, R249, 0xffffefff, RZ, 0xc0, !PT ;  /* 0xffffeffff9f97812 */ /* 0x000fe400078ec0ff */
[----:B------:R-:W-:Y:S02]  /*48610*/  ISETP.GE.AND P1, PT, R199, UR17, PT ;  /* 0x00000011c7007c0c */ /* 0x000fe4000bf26270 */
[----:B------:R-:W-:Y:S01]  /*48620*/  @P2 LOP3.LUT R249, R249, 0x1000, RZ, 0xfc, !PT ;  /* 0x00001000f9f92812 */ /* 0x000fe200078efcff */
[----:B------:R-:W-:Y:S01]  /*48630*/  VIADD R199, R0, 0x7 ;  /* 0x0000000700c77836 */ /* 0x000fe20000000000 */
[----:B------:R-:W-:Y:S01]  /*48640*/  ISETP.LT.AND P2, PT, R3, UR18, !P1 ;  /* 0x0000001203007c0c */ /* 0x000fe2000cf41270 */
[----:B------:R-:W-:Y:S01]  /*48650*/  ULDC.64 UR16, c[0x0][0x228] ;  /* 0x00008a0000107ab9 */ /* 0x000fe20000000a00 */
[----:B------:R-:W-:-:S04]  /*48660*/  LOP3.LUT R249, R249, 0xfffff7ff, RZ, 0xc0, !PT ;  /* 0xfffff7fff9f97812 */ /* 0x000fc800078ec0ff */
[----:B------:R-:W-:Y:S02]  /*48670*/  @P3 LOP3.LUT R249, R249, 0x800, RZ, 0xfc, !PT ;  /* 0x00000800f9f93812 */ /* 0x000fe400078efcff */
[----:B------:R-:W-:Y:S02]  /*48680*/  ISETP.LT.AND P3, PT, R2, UR43, !P1 ;  /* 0x0000002b02007c0c */ /* 0x000fe4000cf61270 */
[----:B------:R-:W-:-:S04]  /*48690*/  LOP3.LUT R249, R249, 0xfffffbff, RZ, 0xc0, !PT ;  /* 0xfffffbfff9f97812 */ /* 0x000fc800078ec0ff */
[----:B------:R-:W-:Y:S02]  /*486a0*/  @P2 LOP3.LUT R249, R249, 0x400, RZ, 0xfc, !PT ;  /* 0x00000400f9f92812 */ /* 0x000fe400078efcff */
[----:B------:R-:W-:Y:S01]  /*486b0*/  ISETP.GE.AND P1, PT, R199, UR49, PT ;  /* 0x00000031c7007c0c */ /* 0x000fe2000bf26270 */
[----:B------:R-:W-:Y:S01]  /*486c0*/  VIADD R199, R0, 0x6 ;  /* 0x0000000600c77836 */ /* 0x000fe20000000000 */
[----:B------:R-:W-:Y:S02]  /*486d0*/  LOP3.LUT R249, R249, 0xfffffdff, RZ, 0xc0, !PT ;  /* 0xfffffdfff9f97812 */ /* 0x000fe400078ec0ff */
[----:B------:R-:W-:Y:S02]  /*486e0*/  ISETP.LT.AND P2, PT, R3, UR52, !P1 ;  /* 0x0000003403007c0c */ /* 0x000fe4000cf41270 */
[----:B------:R-:W-:Y:S02]  /*486f0*/  @P3 LOP3.LUT R249, R249, 0x200, RZ, 0xfc, !PT ;  /* 0x00000200f9f93812 */ /* 0x000fe400078efcff */
[----:B------:R-:W-:-:S02]  /*48700*/  ISETP.LT.AND P3, PT, R2, UR5, !P1 ;  /* 0x0000000502007c0c */ /* 0x000fc4000cf61270 */
[----:B------:R-:W-:Y:S01]  /*48710*/  ISETP.GE.AND P1, PT, R199, UR27, PT ;  /* 0x0000001bc7007c0c */ /* 0x000fe2000bf26270 */
[----:B------:R-:W-:Y:S01]  /*48720*/  ULDC.64 UR26, c[0x0][0x228] ;  /* 0x00008a00001a7ab9 */ /* 0x000fe20000000a00 */
[----:B------:R-:W2:Y:S04]  /*48730*/  LDL.LU R199, [R1+0xcf4] ;  /* 0x000cf40001c77983 */ /* 0x000ea80000300800 */
[----:B------:R-:W-:Y:S04]  /*48740*/  STL.64 [R1+0x14d0], R234 ;  /* 0x0014d0ea01007387 */ /* 0x000fe80000100a00 */
[----:B------:R-:W-:Y:S04]  /*48750*/  STL.64 [R1+0x14c8], R232 ;  /* 0x0014c8e801007387 */ /* 0x000fe80000100a00 */
[----:B------:R-:W-:Y:S04]  /*48760*/  STL [R1+0x14c0], R236 ;  /* 0x0014c0ec01007387 */ /* 0x000fe80000100800 */
[----:B------:R1:W-:Y:S04]  /*48770*/  STL [R1+0x14bc], R250 ;  /* 0x0014bcfa01007387 */ /* 0x0003e80000100800 */
[----:B------:R-:W-:Y:S04]  /*48780*/  STL [R1+0x14b8], R0 ;  /* 0x0014b80001007387 */ /* 0x000fe80000100800 */
[----:B------:R3:W-:Y:S04]  /*48790*/  STL.64 [R1+0x14b0], R2 ;  /* 0x0014b00201007387 */ /* 0x0007e80000100a00 */
[----:B------:R-:W4:Y:S01]  /*487a0*/  LDL.LU R220, [R1+0xcf0] ;  /* 0x000cf00001dc7983 */ /* 0x000f220000300800 */
[----:B------:R-:W-:-:S03]  /*487b0*/  LOP3.LUT R249, R249, 0xfffffeff, RZ, 0xc0, !PT ;  /* 0xfffffefff9f97812 */ /* 0x000fc600078ec0ff */
[----:B------:R-:W3:Y:S01]  /*487c0*/  LDL.LU R218, [R1+0x34] ;  /* 0x0000340001da7983 */ /* 0x000ee20000300800 */
[----:B------:R-:W-:Y:S02]  /*487d0*/  @P2 LOP3.LUT R249, R249, 0x100, RZ, 0xfc, !PT ;  /* 0x00000100f9f92812 */ /* 0x000fe400078efcff */
[----:B------:R-:W-:Y:S01]  /*487e0*/  ISETP.LT.AND P2, PT, R2, UR42, !P1 ;  /* 0x0000002a02007c0c */ /* 0x000fe2000cf41270 */
[----:B------:R-:W3:Y:S01]  /*487f0*/  LDL.LU R217, [R1+0x54c] ;  /* 0x00054c0001d97983 */ /* 0x000ee20000300800 */
[----:B------:R-:W-:-:S03]  /*48800*/  LOP3.LUT R249, R249, 0xffffff7f, RZ, 0xc0, !PT ;  /* 0xffffff7ff9f97812 */ /* 0x000fc600078ec0ff */
[----:B------:R-:W3:Y:S01]  /*48810*/  LDL.LU R216, [R1+0x60] ;  /* 0x0000600001d87983 */ /* 0x000ee20000300800 */
[----:B------:R-:W-:Y:S02]  /*48820*/  @P3 LOP3.LUT R249, R249, 0x80, RZ, 0xfc, !PT ;  /* 0x00000080f9f93812 */ /* 0x000fe400078efcff */
[----:B------:R-:W-:Y:S01]  /*48830*/  ISETP.LT.AND P3, PT, R3, UR32, !P1 ;  /* 0x0000002003007c0c */ /* 0x000fe2000cf61270 */
[----:B------:R-:W3:Y:S01]  /*48840*/  LDL.LU R214, [R1+0x71c] ;  /* 0x00071c0001d67983 */ /* 0x000ee20000300800 */
[----:B------:R-:W-:Y:S02]  /*48850*/  LOP3.LUT R249, R249, 0xffffffdf, RZ, 0xc0, !PT ;  /* 0xffffffdff9f97812 */ /* 0x000fe400078ec0ff */
[----:B------:R-:W-:Y:S01]  /*48860*/  ISETP.GE.AND P1, PT, R12, UR31, PT ;  /* 0x0000001f0c007c0c */ /* 0x000fe2000bf26270 */
[----:B------:R-:W3:Y:S01]  /*48870*/  LDL.LU R213, [R1+0x5c] ;  /* 0x00005c0001d57983 */ /* 0x000ee20000300800 */
[----:B------:R-:W-:Y:S01]  /*48880*/  @P2 LOP3.LUT R249, R249, 0x20, RZ, 0xfc, !PT ;  /* 0x00000020f9f92812 */ /* 0x000fe200078efcff */
[----:B------:R-:W-:Y:S01]  /*48890*/  ULDC.64 UR30, c[0x0][0x228] ;  /* 0x00008a00001e7ab9 */ /* 0x000fe20000000a00 */
        /* <DEDUP_REMOVED lines=10> */
[----:B------:R-:W-:Y:S02]  /*48940*/  @P2 LOP3.LUT R249, R249, 0x10, RZ, 0xfc, !PT ;  /* 0x00000010f9f92812 */ /* 0x000fe400078efcff */
[----:B------:R-:W-:-:S02]  /*48950*/  ISETP.LT.AND P2, PT, R3, UR34, !P1 ;  /* 0x0000002203007c0c */ /* 0x000fc4000cf41270 */
[----:B------:R-:W-:-:S04]  /*48960*/  LOP3.LUT R249, R249, 0xfffffff7, RZ, 0xc0, !PT ;  /* 0xfffffff7f9f97812 */ /* 0x000fc800078ec0ff */
[----:B------:R-:W-:Y:S02]  /*48970*/  @P3 LOP3.LUT R249, R249, 0x8, RZ, 0xfc, !PT ;  /* 0x00000008f9f93812 */ /* 0x000fe400078efcff */
[----:B------:R-:W-:Y:S02]  /*48980*/  ISETP.LT.AND P3, PT, R2, UR6, !P1 ;  /* 0x0000000602007c0c */ /* 0x000fe4000cf61270 */
[----:B------:R-:W-:-:S04]  /*48990*/  LOP3.LUT R249, R249, 0xfffffffb, RZ, 0xc0, !PT ;  /* 0xfffffffbf9f97812 */ /* 0x000fc800078ec0ff */
[----:B------:R-:W-:-:S04]  /*489a0*/  @P2 LOP3.LUT R249, R249, 0x4, RZ, 0xfc, !PT ;  /* 0x00000004f9f92812 */ /* 0x000fc800078efcff */
[----:B------:R-:W-:-:S04]  /*489b0*/  LOP3.LUT R249, R249, 0xfffffffd, RZ, 0xc0, !PT ;  /* 0xfffffffdf9f97812 */ /* 0x000fc800078ec0ff */
[----:B------:R-:W-:Y:S02]  /*489c0*/  @P3 LOP3.LUT R249, R249, 0x2, RZ, 0xfc, !PT ;  /* 0x00000002f9f93812 */ /* 0x000fe400078efcff */
[----:B------:R-:W-:Y:S01]  /*489d0*/  ISETP.GE.AND P3, PT, R9, UR19, PT ;  /* 0x0000001309007c0c */ /* 0x000fe2000bf66270 */
[----:B------:R-:W-:Y:S01]  /*489e0*/  ULDC.64 UR18, c[0x0][0x228] ;  /* 0x00008a0000127ab9 */ /* 0x000fe20000000a00 */
[----:B------:R-:W-:Y:S02]  /*489f0*/  PRMT R9, R206, 0x5410, R207 ;  /* 0x00005410ce097816 */ /* 0x000fe400000000cf */
[----:B------:R-:W-:Y:S01]  /*48a00*/  ISETP.GE.AND P1, PT, R10, UR15, PT ;  /* 0x0000000f0a007c0c */ /* 0x000fe2000bf26270 */
[----:B------:R-:W3:Y:S01]  /*48a10*/  LDL.LU R207, [R1+0x6ec] ;  /* 0x0006ec0001cf7983 */ /* 0x000ee20000300800 */
[----:B------:R-:W-:Y:S01]  /*48a20*/  PRMT R10, R204, 0x5410, R205 ;  /* 0x00005410cc0a7816 */ /* 0x000fe200000000cd */
[----:B------:R-:W-:Y:S02]  /*48a30*/  ULDC.64 UR14, c[0x0][0x228] ;  /* 0x00008a00000e7ab9 */ /* 0x000fe40000000a00 */
[----:B------:R-:W3:Y:S01]  /*48a40*/  LDL.LU R206, [R1+0x4c] ;  /* 0x00004c0001ce7983 */ /* 0x000ee20000300800 */
[----:B------:R-:W-:-:S03]  /*48a50*/  LOP3.LUT R12, R202, 0xffff, RZ, 0xc0, !PT ;  /* 0x0000ffffca0c7812 */ /* 0x000fc600078ec0ff */
[----:B------:R-:W3:Y:S04]  /*48a60*/  LDL.LU R205, [R1+0x6e8] ;  /* 0x0006e80001cd7983 */ /* 0x000ee80000300800 */
[----:B------:R-:W3:Y:S04]  /*48a70*/  LDL.LU R204, [R1+0x48] ;  /* 0x0000480001cc7983 */ /* 0x000ee80000300800 */
[----:B------:R-:W3:Y:S04]  /*48a80*/  LDL.LU R203, [R1+0x6d8] ;  /* 0x0006d80001cb7983 */ /* 0x000ee80000300800 */
[----:B------:R-:W3:Y:S04]  /*48a90*/  LDL.LU R202, [R1+0x44] ;  /* 0x0000440001ca7983 */ /* 0x000ee80000300800 */
[----:B------:R-:W3:Y:S04]  /*48aa0*/  LDL.LU R201, [R1+0x6d4] ;  /* 0x0006d40001c97983 */ /* 0x000ee80000300800 */
[----:B------:R-:W3:Y:S01]  /*48ab0*/  LDL.LU R200, [R1+0x54] ;  /* 0x0000540001c87983 */ /* 0x000ee20000300800 */
[----:B------:R-:W-:-:S02]  /*48ac0*/  LOP3.LUT R192, R193, 0xffff, RZ, 0xc0, !PT ;  /* 0x0000ffffc1c07812 */ /* 0x000fc400078ec0ff */
[----:B------:R-:W-:Y:S02]  /*48ad0*/  LOP3.LUT R193, R198, 0xffff, RZ, 0xc0, !PT ;  /* 0x0000ffffc6c17812 */ /* 0x000fe400078ec0ff */
[----:B--2---:R-:W-:Y:S02]  /*48ae0*/  LOP3.LUT R16, R199, 0xffff, RZ, 0xc0, !PT ;  /* 0x0000ffffc7107812 */ /* 0x004fe400078ec0ff */
        /* <DEDUP_REMOVED lines=10> */
[----:B----4-:R-:W-:-:S03]  /*48b90*/  LOP3.LUT R18, R220, 0xffff, RZ, 0xc0, !PT ;  /* 0x0000ffffdc127812 */ /* 0x010fc600078ec0ff */
[----:B------:R-:W4:Y:S04]  /*48ba0*/  LDL.LU R225, [R1+0x74c] ;  /* 0x00074c0001e17983 */ /* 0x000f280000300800 */
[----:B------:R-:W4:Y:S04]  /*48bb0*/  LDL.LU R224, [R1+0x68] ;  /* 0x0000680001e07983 */ /* 0x000f280000300800 */
[----:B------:R-:W4:Y:S04]  /*48bc0*/  LDL.LU R222, [R1+0x748] ;  /* 0x0007480001de7983 */ /* 0x000f280000300800 */
[----:B------:R-:W4:Y:S04]  /*48bd0*/  LDL.LU R221, [R1+0x64] ;  /* 0x0000640001dd7983 */ /* 0x000f280000300800 */
[----:B------:R-:W4:Y:S01]  /*48be0*/  LDL.LU R220, [R1+0x580] ;  /* 0x0005800001dc7983 */ /* 0x000f220000300800 */
[----:B------:R-:W-:-:S02]  /*48bf0*/  ISETP.LT.AND P2, PT, R3, UR56, !P1 ;  /* 0x0000003803007c0c */ /* 0x000fc4000cf41270 */
[----:B------:R-:W-:Y:S02]  /*48c00*/  LOP3.LUT R249, R249, 0xfffffffe, RZ, 0xc0, !PT ;  /* 0xfffffffef9f97812 */ /* 0x000fe400078ec0ff */
[----:B------:R-:W-:Y:S02]  /*48c10*/  ISETP.LT.AND P4, PT, R3, UR22, !P5 ;  /* 0x0000001603007c0c */ /* 0x000fe4000ef81270 */
[C---:B------:R-:W-:Y:S02]  /*48c20*/  ISETP.LT.AND P1, PT, R2.reuse, UR38, !P1 ;  /* 0x0000002602007c0c */ /* 0x040fe4000cf21270 */
[----:B------:R-:W-:Y:S02]  /*48c30*/  ISETP.LT.AND P5, PT, R2, UR40, !P5 ;  /* 0x0000002802007c0c */ /* 0x000fe4000efa1270 */
[----:B------:R-:W-:-:S03]  /*48c40*/  SHF.R.U32.HI R11, RZ, 0x8, R13 ;  /* 0x00000008ff0b7819 */ /* 0x000fc6000001160d */
[----:B------:R-:W-:Y:S02]  /*48c50*/  @P2 LOP3.LUT R249, R249, 0x1, RZ, 0xfc, !PT ;  /* 0x00000001f9f92812 */ /* 0x000fe400078efcff */
[----:B------:R-:W-:Y:S02]  /*48c60*/  ISETP.LT.AND P2, PT, R3, UR8, !P3 ;  /* 0x0000000803007c0c */ /* 0x000fe4000df41270 */
[----:B------:R-:W-:Y:S02]  /*48c70*/  ISETP.LT.AND P3, PT, R2, UR60, !P3 ;  /* 0x0000003c02007c0c */ /* 0x000fe4000df61270 */
[----:B-1----:R-:W-:Y:S02]  /*48c80*/  PRMT R250, R13, 0x3340, R15 ;  /* 0x000033400dfa7816 */ /* 0x002fe4000000000f */
[----:B------:R-:W-:Y:S02]  /*48c90*/  ISETP.LT.AND P6, PT, R3, UR20, !P6 ;  /* 0x0000001403007c0c */ /* 0x000fe4000f7c1270 */
[----:B------:R-:W-:-:S02]  /*48ca0*/  SHF.R.U32.HI R13, RZ, 0x8, R12 ;  /* 0x00000008ff0d7819 */ /* 0x000fc4000001160c */
[----:B---3--:R-:W-:Y:S02]  /*48cb0*/  PRMT R2, R12, 0x3340, R16 ;  /* 0x000033400c027816 */ /* 0x008fe40000000010 */
[----:B------:R-:W-:Y:S02]  /*48cc0*/  SHF.R.U32.HI R12, RZ, 0x8, R17 ;  /* 0x00000008ff0c7819 */ /* 0x000fe40000011611 */
[--C-:B------:R-:W-:Y:S02]  /*48cd0*/  PRMT R3, R17, 0x3340, R18.reuse ;  /* 0x0000334011037816 */ /* 0x100fe40000000012 */
[----:B------:R-:W-:Y:S02]  /*48ce0*/  SHF.R.U32.HI R17, RZ, 0x8, R18 ;  /* 0x00000008ff117819 */ /* 0x000fe40000011612 */
[----:B------:R-:W-:Y:S02]  /*48cf0*/  LOP3.LUT R18, R11, 0xffff, RZ, 0xc0, !PT ;  /* 0x0000ffff0b127812 */ /* 0x000fe400078ec0ff */
[----:B------:R-:W-:-:S02]  /*48d00*/  PRMT R11, R217, 0x5410, R218 ;  /* 0x00005410d90b7816 */ /* 0x000fc400000000da */
[----:B------:R-:W3:Y:S04]  /*48d10*/  LDL.LU R218, [R1+0x74] ;  /* 0x0000740001da7983 */ /* 0x000ee80000300800 */
[----:B------:R-:W3:Y:S01]  /*48d20*/  LDL.LU R217, [R1+0x768] ;  /* 0x0007680001d97983 */ /* 0x000ee20000300800 */
[----:B------:R-:W-:Y:S02]  /*48d30*/  SHF.R.U32.HI R16, RZ, 0x8, R16 ;  /* 0x00000008ff107819 */ /* 0x000fe40000011610 */
[----:B------:R-:W-:Y:S02]  /*48d40*/  SHF.R.U32.HI R15, RZ, 0x8, R15 ;  /* 0x00000008ff0f7819 */ /* 0x000fe4000001160f */
[----:B------:R-:W-:Y:S02]  /*48d50*/  LOP3.LUT R13, R13, 0xffff, RZ, 0xc0, !PT ;  /* 0x0000ffff0d0d7812 */ /* 0x000fe400078ec0ff */
[----:B------:R-:W-:-:S02]  /*48d60*/  LOP3.LUT R16, R16, 0xffff, RZ, 0xc0, !PT ;  /* 0x0000ffff10107812 */ /* 0x000fc400078ec0ff */
[----:B------:R-:W-:Y:S02]  /*48d70*/  LOP3.LUT R12, R12, 0xffff, RZ, 0xc0, !PT ;  /* 0x0000ffff0c0c7812 */ /* 0x000fe400078ec0ff */
[----:B------:R-:W-:Y:S02]  /*48d80*/  LOP3.LUT R17, R17, 0xffff, RZ, 0xc0, !PT ;  /* 0x0000ffff11117812 */ /* 0x000fe400078ec0ff */
[----:B------:R-:W-:Y:S02]  /*48d90*/  LOP3.LUT R15, R15, 0xffff, RZ, 0xc0, !PT ;  /* 0x0000ffff0f0f7812 */ /* 0x000fe400078ec0ff */
[----:B------:R-:W-:Y:S02]  /*48da0*/  PRMT R251, R13, 0x3340, R16 ;  /* 0x000033400dfb7816 */ /* 0x000fe40000000010 */
[----:B------:R-:W-:Y:S02]  /*48db0*/  PRMT R16, R214, 0x5410, R216 ;  /* 0x00005410d6107816 */ /* 0x000fe400000000d8 */
[----:B------:R-:W-:Y:S01]  /*48dc0*/  PRMT R0, R12, 0x3340, R17 ;  /* 0x000033400c007816 */ /* 0x000fe20000000011 */
[----:B------:R-:W3:Y:S01]  /*48dd0*/  LDL.LU R216, [R1+0x9c] ;  /* 0x00009c0001d87983 */ /* 0x000ee20000300800 */
[----:B------:R-:W-:-:S02]  /*48de0*/  PRMT R17, R212, 0x5410, R213 ;  /* 0x00005410d4117816 */ /* 0x000fc400000000d5 */
[----:B------:R-:W-:Y:S01]  /*48df0*/  PRMT R252, R18, 0x3340, R15 ;  /* 0x0000334012fc7816 */ /* 0x000fe2000000000f */
[----:B------:R-:W3:Y:S01]  /*48e00*/  LDL.LU R214, [R1+0x7cc] ;  /* 0x0007cc0001d67983 */ /* 0x000ee20000300800 */
[----:B------:R-:W-:-:S03]  /*48e10*/  PRMT R18, R209, 0x5410, R210 ;  /* 0x00005410d1127816 */ /* 0x000fc600000000d2 */
[----:B------:R-:W3:Y:S01]  /*48e20*/  LDL.LU R213, [R1+0x98] ;  /* 0x0000980001d57983 */ /* 0x000ee20000300800 */
[----:B0-----:R-:W-:-:S03]  /*48e30*/  LOP3.LUT R14, R14, 0x7f, RZ, 0xc0, !PT ;  /* 0x0000007f0e0e7812 */ /* 0x001fc600078ec0ff */
[----:B------:R-:W3:Y:S01]  /*48e40*/  LDL.LU R212, [R1+0x7c8] ;  /* 0x0007c80001d47983 */ /* 0x000ee20000300800 */
[----:B------:R-:W-:-:S03]  /*48e50*/  PRMT R12, R207, 0x5410, R208 ;  /* 0x00005410cf0c7816 */ /* 0x000fc600000000d0 */
[----:B------:R-:W3:Y:S01]  /*48e60*/  LDL.LU R210, [R1+0x94] ;  /* 0x0000940001d27983 */ /* 0x000ee20000300800 */
[----:B------:R-:W-:-:S03]  /*48e70*/  PRMT R13, R205, 0x5410, R206 ;  /* 0x00005410cd0d7816 */ /* 0x000fc600000000ce */
[----:B------:R-:W3:Y:S01]  /*48e80*/  LDL.LU R209, [R1+0x7bc] ;  /* 0x0007bc0001d17983 */ /* 0x000ee20000300800 */
[----:B------:R-:W-:Y:S01]  /*48e90*/  LEA R236, R14, UR4, 0x4 ;  /* 0x000000040eec7c11 */ /* 0x000fe2000f8e20ff */
[----:B------:R-:W-:Y:S02]  /*48ea0*/  ULDC.64 UR4, c[0x0][0x228] ;  /* 0x00008a0000047ab9 */ /* 0x000fe40000000a00 */
[----:B------:R-:W3:Y:S01]  /*48eb0*/  LDL.LU R208, [R1+0x90] ;  /* 0x0000900001d07983 */ /* 0x000ee20000300800 */
[----:B------:R-:W-:-:S03]  /*48ec0*/  PRMT R14, R203, 0x5410, R204 ;  /* 0x00005410cb0e7816 */ /* 0x000fc600000000cc */
[----:B------:R-:W3:Y:S01]  /*48ed0*/  LDL.LU R207, [R1+0x7b4] ;  /* 0x0007b40001cf7983 */ /* 0x000ee20000300800 */
[----:B------:R-:W-:-:S03]  /*48ee0*/  PRMT R15, R201, 0x5410, R202 ;  /* 0x00005410c90f7816 */ /* 0x000fc600000000ca */
[----:B------:R-:W3:Y:S04]  /*48ef0*/  LDL.LU R206, [R1+0x8c] ;  /* 0x00008c0001ce7983 */ /* 0x000ee80000300800 */
[----:B------:R-:W3:Y:S04]  /*48f00*/  LDL.LU R205, [R1+0x7b0] ;  /* 0x0007b00001cd7983 */ /* 0x000ee80000300800 */
[----:B------:R-:W3:Y:S04]  /*48f10*/  LDL.LU R204, [R1+0x88] ;  /* 0x0000880001cc7983 */ /* 0x000ee80000300800 */
[----:B------:R-:W3:Y:S04]  /*48f20*/  LDL.LU R203, [R1+0x7a0] ;  /* 0x0007a00001cb7983 */ /* 0x000ee80000300800 */
[----:B------:R-:W3:Y:S04]  /*48f30*/  LDL.LU R202, [R1+0x84] ;  /* 0x0000840001ca7983 */ /* 0x000ee80000300800 */
[----:B------:R-:W3:Y:S01]  /*48f40*/  LDL.LU R201, [R1+0x6c0] ;  /* 0x0006c00001c97983 */ /* 0x000ee20000300800 */
[----:B--2---:R-:W-:-:S03]  /*48f50*/  PRMT R19, R199, 0x5410, R200 ;  /* 0x00005410c7137816 */ /* 0x004fc600000000c8 */
[----:B------:R-:W2:Y:S04]  /*48f60*/  LDL.LU R200, [R1+0x554] ;  /* 0x0005540001c87983 */ /* 0x000ea80000300800 */
[----:B------:R-:W2:Y:S01]  /*48f70*/  LDL.LU R199, [R1+0x7c0] ;  /* 0x0007c00001c77983 */ /* 0x000ea20000300800 */
[----:B------:R-:W-:-:S03]  /*48f80*/  PRMT R24, R183, 0x5410, R181 ;  /* 0x00005410b7187816 */ /* 0x000fc600000000b5 */
[----:B------:R-:W-:Y:S04]  /*48f90*/  STL [R1+0xb28], R236 ;  /* 0x000b28ec01007387 */ /* 0x000fe80000100800 */
[----:B------:R-:W2:Y:S01]  /*48fa0*/  LDL.LU R181, [R1+0x6e0] ;  /* 0x0006e00001b57983 */ /* 0x000ea20000300800 */
[----:B------:R-:W-:-:S03]  /*48fb0*/  PRMT R25, R188, 0x5410, R185 ;  /* 0x00005410bc197816 */ /* 0x000fc600000000b9 */
[----:B------:R-:W2:Y:S04]  /*48fc0*/  LDL.LU R183, [R1+0xa40] ;  /* 0x000a400001b77983 */ /* 0x000ea80000300800 */
[----:B------:R-:W2:Y:S01]  /*48fd0*/  LDL.LU R185, [R1+0x6cc] ;  /* 0x0006cc0001b97983 */ /* 0x000ea20000300800 */
[----:B------:R-:W-:-:S03]  /*48fe0*/  PRMT R26, R198, 0x5410, R189 ;  /* 0x00005410c61a7816 */ /* 0x000fc600000000bd */
[----:B------:R-:W2:Y:S04]  /*48ff0*/  LDL.LU R188, [R1+0x818] ;  /* 0x0008180001bc7983 */ /* 0x000ea80000300800 */
[----:B------:R-:W2:Y:S01]  /*49000*/  LDL.LU R189, [R1+0x6c8] ;  /* 0x0006c80001bd7983 */ /* 0x000ea20000300800 */
[----:B------:R-:W-:-:S03]  /*49010*/  PRMT R20, R196, 0x5410, R197 ;  /* 0x00005410c4147816 */ /* 0x000fc600000000c5 */
[----:B------:R-:W2:Y:S04]  /*49020*/  LDL.LU R198, [R1+0x810] ;  /* 0x0008100001c67983 */ /* 0x000ea80000300800 */
[----:B------:R-:W2:Y:S01]  /*49030*/  LDL.LU R197, [R1+0x6b8] ;  /* 0x0006b80001c57983 */ /* 0x000ea20000300800 */
[----:B----4-:R-:W-:-:S03]  /*49040*/  PRMT R21, R225, 0x5410, R226 ;  /* 0x00005410e1157816 */ /* 0x010fc600000000e2 */
[----:B------:R-:W4:Y:S04]  /*49050*/  LDL.LU R196, [R1+0x804] ;  /* 0x0008040001c47983 */ /* 0x000f280000300800 */
[----:B------:R-:W4:Y:S01]  /*49060*/  LDL.LU R226, [R1+0x6b0] ;  /* 0x0006b00001e27983 */ /* 0x000f220000300800 */
[----:B------:R-:W-:-:S03]  /*49070*/  PRMT R22, R222, 0x5410, R224 ;  /* 0x00005410de167816 */ /* 0x000fc600000000e0 */
[----:B------:R-:W4:Y:S04]  /*49080*/  LDL.LU R225, [R1+0x7f4] ;  /* 0x0007f40001e17983 */ /* 0x000f280000300800 */
[----:B------:R-:W4:Y:S01]  /*49090*/  LDL.LU R224, [R1+0x6ac] ;  /* 0x0006ac0001e07983 */ /* 0x000f220000300800 */
[----:B------:R-:W-:-:S03]  /*490a0*/  PRMT R23, R220, 0x5410, R221 ;  /* 0x00005410dc177816 */ /* 0x000fc600000000dd */
[----:B------:R-:W4:Y:S04]  /*490b0*/  LDL.LU R222, [R1+0x7f0] ;  /* 0x0007f00001de7983 */ /* 0x000f280000300800 */
[----:B------:R-:W4:Y:S04]  /*490c0*/  LDL.LU R221, [R1+0xa0] ;  /* 0x0000a00001dd7983 */ /* 0x000f280000300800 */
[----:B------:R-:W4:Y:S01]  /*490d0*/  LDL.LU R220, [R1+0x6dc] ;  /* 0x0006dc0001dc7983 */ /* 0x000f220000300800 */
[----:B---3--:R-:W-:-:S03]  /*490e0*/  PRMT R27, R217, 0x5410, R218 ;  /* 0x00005410d91b7816 */ /* 0x008fc600000000da */
[----:B------:R-:W3:Y:S04]  /*490f0*/  LDL.LU R218, [R1+0x6bc] ;  /* 0x0006bc0001da7983 */ /* 0x000ee80000300800 */
[----:B------:R-:W3:Y:S01]  /*49100*/  LDL.LU R217, [R1+0x808] ;  /* 0x0008080001d97983 */ /* 0x000ee20000300800 */
[----:B------:R-:W-:-:S03]  /*49110*/  PRMT R32, R214, 0x5410, R216 ;  /* 0x00005410d6207816 */ /* 0x000fc600000000d8 */
        /* <DEDUP_REMOVED lines=20> */
[----:B--2---:R-:W-:-:S03]  /*49260*/  PRMT R35, R199, 0x5410, R200 ;  /* 0x00005410c7237816 */ /* 0x004fc600000000c8 */
        /* <DEDUP_REMOVED lines=94> */
[----:B------:R-:W3:Y:S04]  /*49850*/  LDL.LU R201, [R1+0x738] ;  /* 0x0007380001c97983 */ /* 0x000ee80000300800 */
[----:B------:R-:W-:Y:S01]  /*49860*/  STSM.16.M88.4 [R237], R8 ;  /* 0x00000008ed007844 */ /* 0x000fe20000000200 */
[----:B------:R-:W-:Y:S06]  /*49870*/  BAR.SYNC.DEFER_BLOCKING 0x0 ;  /* 0x0000000000007b1d */ /* 0x000fec0000010000 */
[----:B------:R-:W-:Y:S02]  /*49880*/  LDS.128 R8, [R236] ;  /* 0x00000000ec087984 */ /* 0x000fe40000000c00 */
[----:B------:R-:W-:Y:S06]  /*49890*/  BAR.SYNC.DEFER_BLOCKING 0x0 ;  /* 0x0000000000007b1d */ /* 0x000fec0000010000 */
[----:B------:R-:W-:Y:S02]  /*498a0*/  STSM.16.M88.4 [R237], R12 ;  /* 0x0000000ced007844 */ /* 0x000fe40000000200 */
[----:B------:R-:W-:Y:S06]  /*498b0*/  BAR.SYNC.DEFER_BLOCKING 0x0 ;  /* 0x0000000000007b1d */ /* 0x000fec0000010000 */
[----:B------:R-:W-:Y:S02]  /*498c0*/  LDS.128 R12, [R236] ;  /* 0x00000000ec0c7984 */ /* 0x000fe40000000c00 */
[----:B------:R-:W-:Y:S01]  /*498d0*/  BAR.SYNC.DEFER_BLOCKING 0x0 ;  /* 0x0000000000007b1d */ /* 0x000fe20000010000 */
[----:B--2---:R-:W-:-:S05]  /*498e0*/  PRMT R67, R199, 0x5410, R200 ;  /* 0x00005410c7437816 */ /* 0x004fca00000000c8 */
        /* <DEDUP_REMOVED lines=23> */
[----:B------:R-:W-:Y:S01]  /*49a60*/  STSM.16.M88.4 [R237], R16 ;  /* 0x00000010ed007844 */ /* 0x000fe20000000200 */
[----:B------:R-:W-:Y:S06]  /*49a70*/  BAR.SYNC.DEFER_BLOCKING 0x0 ;  /* 0x0000000000007b1d */ /* 0x000fec0000010000 */
[----:B------:R-:W-:Y:S02]  /*49a80*/  LDS.128 R16, [R236] ;  /* 0x00000000ec107984 */ /* 0x000fe40000000c00 */
[----:B------:R-:W-:Y:S06]  /*49a90*/  BAR.SYNC.DEFER_BLOCKING 0x0 ;  /* 0x0000000000007b1d */ /* 0x000fec0000010000 */
[----:B------:R-:W-:Y:S02]  /*49aa0*/  STSM.16.M88.4 [R237], R20 ;  /* 0x00000014ed007844 */ /* 0x000fe40000000200 */
[----:B------:R-:W-:Y:S01]  /*49ab0*/  BAR.SYNC.DEFER_BLOCKING 0x0 ;  /* 0x0000000000007b1d */ /* 0x000fe20000010000 */
[----:B---3--:R-:W-:-:S05]  /*49ac0*/  PRMT R75, R217, 0x5410, R218 ;  /* 0x00005410d94b7816 */ /* 0x008fca00000000da */
[----:B------:R-:W3:Y:S04]  /*49ad0*/  LDL.LU R218, [R1+0xa98] ;  /* 0x000a980001da7983 */ /* 0x000ee80000300800 */
[----:B------:R-:W3:Y:S04]  /*49ae0*/  LDL.LU R217, [R1+0xbe8] ;  /* 0x000be80001d97983 */ /* 0x000ee80000300800 */
[----:B------:R-:W-:Y:S01]  /*49af0*/  LDS.128 R20, [R236] ;  /* 0x00000000ec147984 */ /* 0x000fe20000000c00 */
[----:B------:R-:W-:Y:S01]  /*49b00*/  BAR.SYNC.DEFER_BLOCKING 0x0 ;  /* 0x0000000000007b1d */ /* 0x000fe20000010000 */
[----:B------:R-:W-:-:S02]  /*49b10*/  PRMT R80, R214, 0x5410, R216 ;  /* 0x00005410d6507816 */ /* 0x000fc400000000d8 */
[----:B------:R-:W-:Y:S02]  /*49b20*/  PRMT R81, R212, 0x5410, R213 ;  /* 0x00005410d4517816 */ /* 0x000fe400000000d5 */
[----:B------:R-:W-:Y:S01]  /*49b30*/  PRMT R82, R209, 0x5410, R210 ;  /* 0x00005410d1527816 */ /* 0x000fe200000000d2 */
[----:B------:R-:W3:Y:S04]  /*49b40*/  LDL.LU R216, [R1+0xadc] ;  /* 0x000adc0001d87983 */ /* 0x000ee80000300800 */
[----:B------:R-:W3:Y:S01]  /*49b50*/  LDL.LU R214, [R1+0xc4c] ;  /* 0x000c4c0001d67983 */ /* 0x000ee20000300800 */
[----:B------:R-:W-:-:S03]  /*49b60*/  PRMT R76, R207, 0x5410, R208 ;  /* 0x00005410cf4c7816 */ /* 0x000fc600000000d0 */
[----:B------:R-:W3:Y:S04]  /*49b70*/  LDL.LU R213, [R1+0xad8] ;  /* 0x000ad80001d57983 */ /* 0x000ee80000300800 */
[----:B------:R-:W3:Y:S04]  /*49b80*/  LDL.LU R212, [R1+0xc48] ;  /* 0x000c480001d47983 */ /* 0x000ee80000300800 */
[----:B------:R-:W-:Y:S01]  /*49b90*/  STSM.16.M88.4 [R237], R24 ;  /* 0x00000018ed007844 */ /* 0x000fe20000000200 */
[----:B------:R-:W-:Y:S01]  /*49ba0*/  BAR.SYNC.DEFER_BLOCKING 0x0 ;  /* 0x0000000000007b1d */ /* 0x000fe20000010000 */
[----:B------:R-:W-:-:S02]  /*49bb0*/  PRMT R77, R205, 0x5410, R206 ;  /* 0x00005410cd4d7816 */ /* 0x000fc400000000ce */
[----:B------:R-:W-:-:S03]  /*49bc0*/  PRMT R78, R203, 0x5410, R204 ;  /* 0x00005410cb4e7816 */ /* 0x000fc600000000cc */
[----:B------:R-:W3:Y:S04]  /*49bd0*/  LDL.LU R210, [R1+0xad4] ;  /* 0x000ad40001d27983 */ /* 0x000ee80000300800 */
[----:B------:R-:W3:Y:S04]  /*49be0*/  LDL.LU R209, [R1+0xc44] ;  /* 0x000c440001d17983 */ /* 0x000ee80000300800 */
[----:B------:R-:W3:Y:S04]  /*49bf0*/  LDL.LU R208, [R1+0xac8] ;  /* 0x000ac80001d07983 */ /* 0x000ee80000300800 */
[----:B------:R-:W3:Y:S04]  /*49c00*/  LDL.LU R207, [R1+0xc2c] ;  /* 0x000c2c0001cf7983 */ /* 0x000ee80000300800 */
[----:B------:R-:W-:Y:S01]  /*49c10*/  LDS.128 R24, [R236] ;  /* 0x00000000ec187984 */ /* 0x000fe20000000c00 */
[----:B------:R-:W-:Y:S01]  /*49c20*/  BAR.SYNC.DEFER_BLOCKING 0x0 ;  /* 0x0000000000007b1d */ /* 0x000fe20000010000 */
[----:B------:R-:W-:-:S05]  /*49c30*/  PRMT R79, R201, 0x5410, R202 ;  /* 0x00005410c94f7816 */ /* 0x000fca00000000ca */
[----:B------:R-:W3:Y:S04]  /*49c40*/  LDL.LU R206, [R1+0xab8] ;  /* 0x000ab80001ce7983 */ /* 0x000ee80000300800 */
[----:B------:R-:W3:Y:S04]  /*49c50*/  LDL.LU R205, [R1+0xc20] ;  /* 0x000c200001cd7983 */ /* 0x000ee80000300800 */
[----:B------:R-:W3:Y:S04]  /*49c60*/  LDL.LU R204, [R1+0xab4] ;  /* 0x000ab40001cc7983 */ /* 0x000ee80000300800 */
[----:B------:R-:W3:Y:S04]  /*49c70*/  LDL.LU R203, [R1+0xc1c] ;  /* 0x000c1c0001cb7983 */ /* 0x000ee80000300800 */
[----:B------:R-:W3:Y:S04]  /*49c80*/  LDL.LU R202, [R1+0x498] ;  /* 0x0004980001ca7983 */ /* 0x000ee80000300800 */
[----:B------:R-:W3:Y:S04]  /*49c90*/  LDL.LU R201, [R1+0x764] ;  /* 0x0007640001c97983 */ /* 0x000ee80000300800 */
[----:B------:R-:W-:Y:S01]  /*49ca0*/  STSM.16.M88.4 [R237], R28 ;  /* 0x0000001ced007844 */ /* 0x000fe20000000200 */
[----:B------:R-:W-:Y:S06]  /*49cb0*/  BAR.SYNC.DEFER_BLOCKING 0x0 ;  /* 0x0000000000007b1d */ /* 0x000fec0000010000 */
[----:B------:R-:W-:Y:S02]  /*49cc0*/  LDS.128 R28, [R236] ;  /* 0x00000000ec1c7984 */ /* 0x000fe40000000c00 */
[----:B------:R-:W-:Y:S01]  /*49cd0*/  BAR.SYNC.DEFER_BLOCKING 0x0 ;  /* 0x0000000000007b1d */ /* 0x000fe20000010000 */
[----:B--2---:R-:W-:-:S05]  /*49ce0*/  PRMT R83, R199, 0x5410, R200 ;  /* 0x00005410c7537816 */ /* 0x004fca00000000c8 */
[----:B------:R-:W2:Y:S04]  /*49cf0*/  LDL.LU R200, [R1+0xacc] ;  /* 0x000acc0001c87983 */ /* 0x000ea80000300800 */
[----:B------:R-:W2:Y:S04]  /*49d00*/  LDL.LU R199, [R1+0xc34] ;  /* 0x000c340001c77983 */ /* 0x000ea80000300800 */
[----:B------:R-:W-:Y:S01]  /*49d10*/  STSM.16.M88.4 [R237], R32 ;  /* 0x00000020ed007844 */ /* 0x000fe20000000200 */
[----:B------:R-:W-:Y:S01]  /*49d20*/  BAR.SYNC.DEFER_BLOCKING 0x0 ;  /* 0x0000000000007b1d */ /* 0x000fe20000010000 */
[----:B------:R-:W-:-:S02]  /*49d30*/  PRMT R88, R183, 0x5410, R181 ;  /* 0x00005410b7587816 */ /* 0x000fc400000000b5 */
[----:B------:R-:W-:-:S03]  /*49d40*/  PRMT R89, R188, 0x5410, R185 ;  /* 0x00005410bc597816 */ /* 0x000fc600000000b9 */
[----:B------:R-:W2:Y:S04]  /*49d50*/  LDL.LU R181, [R1+0xb14] ;  /* 0x000b140001b57983 */ /* 0x000ea80000300800 */
[----:B------:R-:W2:Y:S01]  /*49d60*/  LDL.LU R183, [R1+0xc68] ;  /* 0x000c680001b77983 */ /* 0x000ea20000300800 */
[----:B------:R-:W-:-:S03]  /*49d70*/  PRMT R90, R198, 0x5410, R189 ;  /* 0x00005410c65a7816 */ /* 0x000fc600000000bd */
[----:B------:R-:W2:Y:S04]  /*49d80*/  LDL.LU R185, [R1+0xb10] ;  /* 0x000b100001b97983 */ /* 0x000ea80000300800 */
[----:B------:R-:W2:Y:S01]  /*49d90*/  LDL.LU R188, [R1+0xc64] ;  /* 0x000c640001bc7983 */ /* 0x000ea20000300800 */
[----:B----4-:R-:W-:-:S03]  /*49da0*/  PRMT R84, R196, 0x5410, R197 ;  /* 0x00005410c4547816 */ /* 0x010fc600000000c5 */
[----:B------:R-:W-:Y:S01]  /*49db0*/  LDS.128 R32, [R236] ;  /* 0x00000000ec207984 */ /* 0x000fe20000000c00 */
[----:B------:R-:W-:Y:S01]  /*49dc0*/  BAR.SYNC.DEFER_BLOCKING 0x0 ;  /* 0x0000000000007b1d */ /* 0x000fe20000010000 */
[----:B------:R-:W-:-:S05]  /*49dd0*/  PRMT R85, R225, 0x5410, R226 ;  /* 0x00005410e1557816 */ /* 0x000fca00000000e2 */
        /* <DEDUP_REMOVED lines=8> */
[----:B------:R-:W4:Y:S04]  /*49e60*/  LDL.LU R224, [R1+0xae8] ;  /* 0x000ae80001e07983 */ /* 0x000f280000300800 */
[----:B------:R-:W4:Y:S04]  /*49e70*/  LDL.LU R222, [R1+0xc50] ;  /* 0x000c500001de7983 */ /* 0x000f280000300800 */
[----:B------:R-:W4:Y:S04]  /*49e80*/  LDL.LU R221, [R1+0x4b0] ;  /* 0x0004b00001dd7983 */ /* 0x000f280000300800 */
[----:B------:R-:W4:Y:S04]  /*49e90*/  LDL.LU R220, [R1+0x770] ;  /* 0x0007700001dc7983 */ /* 0x000f280000300800 */
[----:B------:R-:W-:Y:S01]  /*49ea0*/  STSM.16.M88.4 [R237], R36 ;  /* 0x00000024ed007844 */ /* 0x000fe20000000200 */
[----:B------:R-:W-:Y:S06]  /*49eb0*/  BAR.SYNC.DEFER_BLOCKING 0x0 ;  /* 0x0000000000007b1d */ /* 0x000fec0000010000 */
[----:B------:R-:W-:Y:S02]  /*49ec0*/  LDS.128 R36, [R236] ;  /* 0x00000000ec247984 */ /* 0x000fe40000000c00 */
[----:B------:R-:W-:Y:S06]  /*49ed0*/  BAR.SYNC.DEFER_BLOCKING 0x0 ;  /* 0x0000000000007b1d */ /* 0x000fec0000010000 */
[----:B------:R-:W-:Y:S02]  /*49ee0*/  STSM.16.M88.4 [R237], R40 ;  /* 0x00000028ed007844 */ /* 0x000fe40000000200 */
        /* <DEDUP_REMOVED lines=36> */
[----:B------:R-:W-:Y:S01]  /*4a130*/  BAR.SYNC.DEFER_BLOCKING 0x0 ;  /* 0x0000000000007b1d */ /* 0x000fe20000010000 */
[----:B--2---:R-:W-:-:S05]  /*4a140*/  PRMT R99, R199, 0x5410, R200 ;  /* 0x00005410c7637816 */ /* 0x004fca00000000c8 */
[----:B------:R-:W2:Y:S04]  /*4a150*/  LDL.LU R200, [R1+0xb38] ;  /* 0x000b380001c87983 */ /* 0x000ea80000300800 */
[----:B------:R-:W2:Y:S04]  /*4a160*/  LDL.LU R199, [R1+0xc78] ;  /* 0x000c780001c77983 */ /* 0x000ea80000300800 */
[----:B------:R-:W-:Y:S01]  /*4a170*/  LDS.128 R52, [R236] ;  /* 0x00000000ec347984 */ /* 0x000fe20000000c00 */
[----:B------:R-:W-:Y:S01]  /*4a180*/  BAR.SYNC.DEFER_BLOCKING 0x0 ;  /* 0x0000000000007b1d */ /* 0x000fe20000010000 */
[----:B------:R-:W-:-:S02]  /*4a190*/  PRMT R104, R183, 0x5410, R181 ;  /* 0x00005410b7687816 */ /* 0x000fc400000000b5 */
[----:B------:R-:W-:Y:S02]  /*4a1a0*/  PRMT R105, R188, 0x5410, R185 ;  /* 0x00005410bc697816 */ /* 0x000fe400000000b9 */
[----:B----4-:R-:W-:Y:S01]  /*4a1b0*/  PRMT R106, R198, 0x5410, R189 ;  /* 0x00005410c66a7816 */ /* 0x010fe200000000bd */
[----:B------:R-:W4:Y:S04]  /*4a1c0*/  LDL.LU R181, [R1+0xb80] ;  /* 0x000b800001b57983 */ /* 0x000f280000300800 */
[----:B------:R-:W4:Y:S01]  /*4a1d0*/  LDL.LU R183, [R1+0xd9c] ;  /* 0x000d9c0001b77983 */ /* 0x000f220000300800 */
[----:B------:R-:W-:-:S03]  /*4a1e0*/  PRMT R100, R196, 0x5410, R197 ;  /* 0x00005410c4647816 */ /* 0x000fc600000000c5 */
[----:B------:R-:W4:Y:S04]  /*4a1f0*/  LDL.LU R185, [R1+0xb7c] ;  /* 0x000b7c0001b97983 */ /* 0x000f280000300800 */
[----:B------:R-:W4:Y:S04]  /*4a200*/  LDL.LU R188, [R1+0xd90] ;  /* 0x000d900001bc7983 */ /* 0x000f280000300800 */
[----:B------:R-:W-:Y:S01]  /*4a210*/  STSM.16.M88.4 [R237], R56 ;  /* 0x00000038ed007844 */ /* 0x000fe20000000200 */
[----:B------:R-:W-:Y:S01]  /*4a220*/  BAR.SYNC.DEFER_BLOCKING 0x0 ;  /* 0x0000000000007b1d */ /* 0x000fe20000010000 */
[----:B------:R-:W-:-:S02]  /*4a230*/  PRMT R101, R225, 0x5410, R226 ;  /* 0x00005410e1657816 */ /* 0x000fc400000000e2 */
[----:B------:R-:W-:-:S03]  /*4a240*/  PRMT R102, R222, 0x5410, R224 ;  /* 0x00005410de667816 */ /* 0x000fc600000000e0 */
[----:B------:R-:W4:Y:S04]  /*4a250*/  LDL.LU R189, [R1+0xb78] ;  /* 0x000b780001bd7983 */ /* 0x000f280000300800 */
[----:B------:R-:W4:Y:S04]  /*4a260*/  LDL.LU R198, [R1+0xd8c] ;  /* 0x000d8c0001c67983 */ /* 0x000f280000300800 */
[----:B------:R-:W4:Y:S04]  /*4a270*/  LDL.LU R197, [R1+0xb64] ;  /* 0x000b640001c57983 */ /* 0x000f280000300800 */
[----:B------:R-:W4:Y:S04]  /*4a280*/  LDL.LU R196, [R1+0xd78] ;  /* 0x000d780001c47983 */ /* 0x000f280000300800 */
[----:B------:R-:W-:Y:S01]  /*4a290*/  LDS.128 R56, [R236] ;  /* 0x00000000ec387984 */ /* 0x000fe20000000c00 */
[----:B------:R-:W-:Y:S01]  /*4a2a0*/  BAR.SYNC.DEFER_BLOCKING 0x0 ;  /* 0x0000000000007b1d */ /* 0x000fe20000010000 */
[----:B------:R-:W-:-:S05]  /*4a2b0*/  PRMT R103, R220, 0x5410, R221 ;  /* 0x00005410dc677816 */ /* 0x000fca00000000dd */
        /* <DEDUP_REMOVED lines=20> */
[----:B------:R-:W-:Y:S06]  /*4a400*/  BAR.SYNC.DEFER_BLOCKING 0x0 ;  /* 0x0000000000007b1d */ /* 0x000fec0000010000 */
[----:B------:R-:W-:Y:S02]  /*4a410*/  STSM.16.M88.4 [R237], R72 ;  /* 0x00000048ed007844 */ /* 0x000fe40000000200 */
        /* <DEDUP_REMOVED lines=9> */
[----:B------:R-:W-:Y:S01]  /*4a4b0*/  LDS.128 R72, [R236] ;  /* 0x00000000ec487984 */ /* 0x000fe20000000c00 */
[----:B------:R-:W-:Y:S01]  /*4a4c0*/  BAR.SYNC.DEFER_BLOCKING 0x0 ;  /* 0x0000000000007b1d */ /* 0x000fe20000010000 */
[----:B------:R-:W-:-:S02]  /*4a4d0*/  PRMT R109, R205, 0x5410, R206 ;  /* 0x00005410cd6d7816 */ /* 0x000fc400000000ce */
[----:B------:R-:W-:-:S03]  /*4a4e0*/  PRMT R110, R203, 0x5410, R204 ;  /* 0x00005410cb6e7816 */ /* 0x000fc600000000cc */
[----:B------:R-:W3:Y:S04]  /*4a4f0*/  LDL.LU R210, [R1+0xbb8] ;  /* 0x000bb80001d27983 */ /* 0x000ee80000300800 */
[----:B------:R-:W3:Y:S04]  /*4a500*/  LDL.LU R209, [R1+0xddc] ;  /* 0x000ddc0001d17983 */ /* 0x000ee80000300800 */
[----:B------:R-:W3:Y:S04]  /*4a510*/  LDL.LU R208, [R1+0xba8] ;  /* 0x000ba80001d07983 */ /* 0x000ee80000300800 */
[----:B------:R-:W3:Y:S01]  /*4a520*/  LDL.LU R207, [R1+0xdd0] ;  /* 0x000dd00001cf7983 */ /* 0x000ee20000300800 */
[----:B------:R-:W-:-:S03]  /*4a530*/  PRMT R111, R201, 0x5410, R202 ;  /* 0x00005410c96f7816 */ /* 0x000fc600000000ca */
        /* <DEDUP_REMOVED lines=12> */
[----:B------:R-:W-:Y:S06]  /*4a600*/  BAR.SYNC.DEFER_BLOCKING 0x0 ;  /* 0x0000000000007b1d */ /* 0x000fec0000010000 */
[----:B------:R-:W-:Y:S02]  /*4a610*/  STSM.16.M88.4 [R237], R80 ;  /* 0x00000050ed007844 */ /* 0x000fe40000000200 */
[----:B------:R-:W-:Y:S01]  /*4a620*/  BAR.SYNC.DEFER_BLOCKING 0x0 ;  /* 0x0000000000007b1d */ /* 0x000fe20000010000 */
[----:B----4-:R-:W-:-:S02]  /*4a630*/  PRMT R120, R183, 0x5410, R181 ;  /* 0x00005410b7787816 */ /* 0x010fc400000000b5 */
[----:B------:R-:W-:Y:S02]  /*4a640*/  PRMT R121, R188, 0x5410, R185 ;  /* 0x00005410bc797816 */ /* 0x000fe400000000b9 */
[----:B------:R-:W-:Y:S01]  /*4a650*/  PRMT R122, R198, 0x5410, R189 ;  /* 0x00005410c67a7816 */ /* 0x000fe200000000bd */
[----:B------:R-:W4:Y:S04]  /*4a660*/  LDL.LU R181, [R1+0xc14] ;  /* 0x000c140001b57983 */ /* 0x000f280000300800 */
[----:B------:R-:W4:Y:S01]  /*4a670*/  LDL.LU R183, [R1+0xeec] ;  /* 0x000eec0001b77983 */ /* 0x000f220000300800 */
[----:B------:R-:W-:-:S03]  /*4a680*/  PRMT R117, R196, 0x5410, R197 ;  /* 0x00005410c4757816 */ /* 0x000fc600000000c5 */
[----:B------:R-:W4:Y:S04]  /*4a690*/  LDL.LU R185, [R1+0xc10] ;  /* 0x000c100001b97983 */ /* 0x000f280000300800 */
[----:B------:R-:W4:Y:S04]  /*4a6a0*/  LDL.LU R188, [R1+0xee8] ;  /* 0x000ee80001bc7983 */ /* 0x000f280000300800 */
[----:B------:R-:W-:Y:S01]  /*4a6b0*/  LDS.128 R80, [R236] ;  /* 0x00000000ec507984 */ /* 0x000fe20000000c00 */
[----:B------:R-:W-:Y:S01]  /*4a6c0*/  BAR.SYNC.DEFER_BLOCKING 0x0 ;  /* 0x0000000000007b1d */ /* 0x000fe20000010000 */
[----:B------:R-:W-:-:S02]  /*4a6d0*/  PRMT R118, R225, 0x5410, R226 ;  /* 0x00005410e1767816 */ /* 0x000fc400000000e2 */
[----:B------:R-:W-:-:S03]  /*4a6e0*/  PRMT R116, R222, 0x5410, R224 ;  /* 0x00005410de747816 */ /* 0x000fc600000000e0 */
[----:B------:R-:W4:Y:S04]  /*4a6f0*/  LDL.LU R189, [R1+0xc0c] ;  /* 0x000c0c0001bd7983 */ /* 0x000f280000300800 */
[----:B------:R-:W4:Y:S04]  /*4a700*/  LDL.LU R198, [R1+0xee4] ;  /* 0x000ee40001c67983 */ /* 0x000f280000300800 */
        /* <DEDUP_REMOVED lines=243> */
[----:B------:R-:W-:-:S03]  /*4b640*/  PRMT R173, R205, 0x5410, R206 ;  /* 0x00005410cdad7816 */ /* 0x000fc600000000ce */
[----:B------:R-:W-:Y:S01]  /*4b650*/  LDS.128 R168, [R236] ;  /* 0x00000000eca87984 */ /* 0x000fe20000000c00 */
[----:B------:R-:W-:Y:S02]  /*4b660*/  PRMT R174, R203, 0x5410, R204 ;  /* 0x00005410cbae7816 */ /* 0x000fe400000000cc */
[----:B------:R-:W-:Y:S01]  /*4b670*/  PRMT R175, R201, 0x5410, R202 ;  /* 0x00005410c9af7816 */ /* 0x000fe200000000ca */
[----:B------:R-:W-:Y:S06]  /*4b680*/  BAR.SYNC.DEFER_BLOCKING 0x0 ;  /* 0x0000000000007b1d */ /* 0x000fec0000010000 */
[----:B------:R-:W-:Y:S02]  /*4b690*/  STSM.16.M88.4 [R237], R172 ;  /* 0x000000aced007844 */ /* 0x000fe40000000200 */
[----:B------:R-:W-:Y:S01]  /*4b6a0*/  BAR.SYNC.DEFER_BLOCKING 0x0 ;  /* 0x0000000000007b1d */ /* 0x000fe20000010000 */
[----:B------:R-:W-:-:S02]  /*4b6b0*/  PRMT R176, R214, 0x5410, R216 ;  /* 0x00005410d6b07816 */ /* 0x000fc400000000d8 */
[----:B------:R-:W-:Y:S02]  /*4b6c0*/  PRMT R177, R212, 0x5410, R213 ;  /* 0x00005410d4b17816 */ /* 0x000fe400000000d5 */
[----:B------:R-:W-:Y:S02]  /*4b6d0*/  PRMT R178, R209, 0x5410, R210 ;  /* 0x00005410d1b27816 */ /* 0x000fe400000000d2 */
[----:B--2---:R-:W-:Y:S01]  /*4b6e0*/  PRMT R179, R199, 0x5410, R200 ;  /* 0x00005410c7b37816 */ /* 0x004fe200000000c8 */
[----:B------:R-:W2:Y:S04]  /*4b6f0*/  LDL.LU R216, [R1+0xee0] ;  /* 0x000ee00001d87983 */ /* 0x000ea80000300800 */
[----:B------:R-:W2:Y:S04]  /*4b700*/  LDL.LU R214, [R1+0x10d8] ;  /* 0x0010d80001d67983 */ /* 0x000ea80000300800 */
[----:B------:R-:W2:Y:S04]  /*4b710*/  LDL.LU R213, [R1+0xed8] ;  /* 0x000ed80001d57983 */ /* 0x000ea80000300800 */
[----:B------:R-:W2:Y:S04]  /*4b720*/  LDL.LU R212, [R1+0x10d4] ;  /* 0x0010d40001d47983 */ /* 0x000ea80000300800 */
[----:B------:R-:W-:Y:S01]  /*4b730*/  LDS.128 R172, [R236] ;  /* 0x00000000ecac7984 */ /* 0x000fe20000000c00 */
[----:B------:R-:W-:Y:S06]  /*4b740*/  BAR.SYNC.DEFER_BLOCKING 0x0 ;  /* 0x0000000000007b1d */ /* 0x000fec0000010000 */
[----:B------:R-:W2:Y:S04]  /*4b750*/  LDL.LU R210, [R1+0xecc] ;  /* 0x000ecc0001d27983 */ /* 0x000ea80000300800 */
[----:B------:R-:W2:Y:S04]  /*4b760*/  LDL.LU R209, [R1+0x10c8] ;  /* 0x0010c80001d17983 */ /* 0x000ea80000300800 */
[----:B------:R-:W2:Y:S04]  /*4b770*/  LDL.LU R208, [R1+0xec0] ;  /* 0x000ec00001d07983 */ /* 0x000ea80000300800 */
[----:B------:R-:W2:Y:S04]  /*4b780*/  LDL.LU R207, [R1+0x10c4] ;  /* 0x0010c40001cf7983 */ /* 0x000ea80000300800 */
[----:B------:R-:W-:Y:S01]  /*4b790*/  STSM.16.M88.4 [R237], R176 ;  /* 0x000000b0ed007844 */ /* 0x000fe20000000200 */
[----:B------:R-:W-:Y:S06]  /*4b7a0*/  BAR.SYNC.DEFER_BLOCKING 0x0 ;  /* 0x0000000000007b1d */ /* 0x000fec0000010000 */
        /* <DEDUP_REMOVED lines=8> */
[----:B------:R-:W-:Y:S01]  /*4b830*/  LDS.128 R176, [R236] ;  /* 0x00000000ecb07984 */ /* 0x000fe20000000c00 */
[----:B----4-:R-:W-:-:S02]  /*4b840*/  PRMT R184, R183, 0x5410, R181 ;  /* 0x00005410b7b87816 */ /* 0x010fc400000000b5 */
[----:B------:R-:W-:Y:S02]  /*4b850*/  PRMT R180, R196, 0x5410, R197 ;  /* 0x00005410c4b47816 */ /* 0x000fe400000000c5 */
[----:B------:R-:W-:Y:S02]  /*4b860*/  PRMT R181, R225, 0x5410, R226 ;  /* 0x00005410e1b57816 */ /* 0x000fe400000000e2 */
[----:B------:R-:W-:Y:S02]  /*4b870*/  PRMT R182, R222, 0x5410, R224 ;  /* 0x00005410deb67816 */ /* 0x000fe400000000e0 */
[----:B------:R-:W-:Y:S01]  /*4b880*/  PRMT R183, R220, 0x5410, R221 ;  /* 0x00005410dcb77816 */ /* 0x000fe200000000dd */
[----:B------:R-:W-:Y:S06]  /*4b890*/  BAR.SYNC.DEFER_BLOCKING 0x0 ;  /* 0x0000000000007b1d */ /* 0x000fec0000010000 */
[----:B------:R-:W-:Y:S02]  /*4b8a0*/  STSM.16.M88.4 [R237], R180 ;  /* 0x000000b4ed007844 */ /* 0x000fe40000000200 */
[----:B------:R-:W-:Y:S06]  /*4b8b0*/  BAR.SYNC.DEFER_BLOCKING 0x0 ;  /* 0x0000000000007b1d */ /* 0x000fec0000010000 */
[----:B------:R-:W0:Y:S01]  /*4b8c0*/  LDS.128 R180, [R236] ;  /* 0x00000000ecb47984 */ /* 0x000e220000000c00 */
[----:B------:R-:W-:-:S02]  /*4b8d0*/  PRMT R219, R192, 0x3340, R193 ;  /* 0x00003340c0db7816 */ /* 0x000fc400000000c1 */
[----:B------:R-:W-:Y:S02]  /*4b8e0*/  PRMT R211, R190, 0x3340, R191 ;  /* 0x00003340bed37816 */ /* 0x000fe400000000bf */
[----:B------:R-:W-:Y:S02]  /*4b8f0*/  PRMT R185, R188, 0x5410, R185 ;  /* 0x00005410bcb97816 */ /* 0x000fe400000000b9 */
[----:B------:R-:W-:Y:S01]  /*4b900*/  PRMT R186, R198, 0x5410, R189 ;  /* 0x00005410c6ba7816 */ /* 0x000fe200000000bd */
[----:B0-----:R-:W-:Y:S04]  /*4b910*/  STL.64 [R1+0x50], R180 ;  /* 0x000050b401007387 */ /* 0x001fe80000100a00 */
[----:B------:R-:W-:Y:S04]  /*4b920*/  STL.64 [R1+0x58], R182 ;  /* 0x000058b601007387 */ /* 0x000fe80000100a00 */
        /* <DEDUP_REMOVED lines=14> */
[----:B---3--:R-:W-:-:S03]  /*4ba10*/  PRMT R187, R217, 0x5410, R218 ;  /* 0x00005410d9bb7816 */ /* 0x008fc600000000da */
[----:B------:R-:W3:Y:S04]  /*4ba20*/  LDL.LU R218, [R1+0xefc] ;  /* 0x000efc0001da7983 */ /* 0x000ee80000300800 */
[----:B------:R-:W3:Y:S01]  /*4ba30*/  LDL.LU R217, [R1+0x10e8] ;  /* 0x0010e80001d97983 */ /* 0x000ee20000300800 */
[----:B------:R-:W-:Y:S06]  /*4ba40*/  BAR.SYNC.DEFER_BLOCKING 0x0 ;  /* 0x0000000000007b1d */ /* 0x000fec0000010000 */
[----:B------:R2:W-:Y:S02]  /*4ba50*/  STSM.16.M88.4 [R237], R184 ;  /* 0x000000b8ed007844 */ /* 0x0005e40000000200 */
[----:B------:R-:W-:Y:S01]  /*4ba60*/  BAR.SYNC.DEFER_BLOCKING 0x0 ;  /* 0x0000000000007b1d */ /* 0x000fe20000010000 */
[----:B--2---:R-:W-:-:S05]  /*4ba70*/  PRMT R184, R214, 0x5410, R216 ;  /* 0x00005410d6b87816 */ /* 0x004fca00000000d8 */
[----:B------:R-:W2:Y:S04]  /*4ba80*/  LDL.LU R216, [R1+0xf40] ;  /* 0x000f400001d87983 */ /* 0x000ea80000300800 */
[----:B------:R-:W2:Y:S01]  /*4ba90*/  LDL.LU R214, [R1+0x1110] ;  /* 0x0011100001d67983 */ /* 0x000ea20000300800 */
[----:B------:R-:W-:-:S03]  /*4baa0*/  PRMT R185, R212, 0x5410, R213 ;  /* 0x00005410d4b97816 */ /* 0x000fc600000000d5 */
[----:B------:R-:W2:Y:S04]  /*4bab0*/  LDL.LU R213, [R1+0xf3c] ;  /* 0x000f3c0001d57983 */ /* 0x000ea80000300800 */
[----:B------:R-:W2:Y:S04]  /*4bac0*/  LDL.LU R212, [R1+0x110c] ;  /* 0x00110c0001d47983 */ /* 0x000ea80000300800 */
[----:B------:R-:W0:Y:S01]  /*4bad0*/  LDS.128 R232, [R236] ;  /* 0x00000000ece87984 */ /* 0x000e220000000c00 */
        /* <DEDUP_REMOVED lines=16> */
[----:B------:R-:W2:Y:S01]  /*4bbe0*/  LDL.LU R200, [R1+0xf38] ;  /* 0x000f380001c87983 */ /* 0x000ea20000300800 */
[----:B------:R-:W-:Y:S06]  /*4bbf0*/  BAR.SYNC.DEFER_BLOCKING 0x0 ;  /* 0x0000000000007b1d */ /* 0x000fec0000010000 */
[----:B------:R-:W2:Y:S04]  /*4bc00*/  LDL.LU R199, [R1+0x1108] ;  /* 0x0011080001c77983 */ /* 0x000ea80000300800 */
[----:B------:R-:W-:Y:S01]  /*4bc10*/  STSM.16.M88.4 [R237], R180 ;  /* 0x000000b4ed007844 */ /* 0x000fe20000000200 */
[----:B------:R-:W-:Y:S06]  /*4bc20*/  BAR.SYNC.DEFER_BLOCKING 0x0 ;  /* 0x0000000000007b1d */ /* 0x000fec0000010000 */
[----:B------:R-:W1:Y:S02]  /*4bc30*/  LDS.128 R180, [R236] ;  /* 0x00000000ecb47984 */ /* 0x000e640000000c00 */
[----:B------:R-:W-:Y:S06]  /*4bc40*/  BAR.SYNC.DEFER_BLOCKING 0x0 ;  /* 0x0000000000007b1d */ /* 0x000fec0000010000 */
[----:B------:R-:W-:Y:S04]  /*4bc50*/  STSM.16.M88.4 [R237], R184 ;  /* 0x000000b8ed007844 */ /* 0x000fe80000000200 */
[----:B0-----:R-:W-:Y:S04]  /*4bc60*/  STL.64 [R1+0x40], R232 ;  /* 0x000040e801007387 */ /* 0x001fe80000100a00 */
[----:B------:R0:W-:Y:S04]  /*4bc70*/  STL.64 [R1+0x48], R234 ;  /* 0x000048ea01007387 */ /* 0x0001e80000100a00 */
[----:B0-----:R-:W2:Y:S04]  /*4bc80*/  LDL.LU.64 R234, [R1+0x14d0] ;  /* 0x0014d00001ea7983 */ /* 0x001ea80000300a00 */
[----:B------:R-:W2:Y:S01]  /*4bc90*/  LDL.LU.64 R232, [R1+0x14c8] ;  /* 0x0014c80001e87983 */ /* 0x000ea20000300a00 */
[----:B----4-:R-:W-:-:S02]  /*4bca0*/  PRMT R184, R190, 0x5410, R193 ;  /* 0x00005410beb87816 */ /* 0x010fc400000000c1 */
[----:B------:R-:W-:Y:S02]  /*4bcb0*/  PRMT R185, R188, 0x5410, R191 ;  /* 0x00005410bcb97816 */ /* 0x000fe400000000bf */
[----:B------:R-:W-:Y:S01]  /*4bcc0*/  PRMT R186, R198, 0x5410, R189 ;  /* 0x00005410c6ba7816 */ /* 0x000fe200000000bd */
[----:B------:R-:W-:Y:S06]  /*4bcd0*/  BAR.SYNC.DEFER_BLOCKING 0x0 ;  /* 0x0000000000007b1d */ /* 0x000fec0000010000 */
[----:B------:R-:W0:Y:S04]  /*4bce0*/  LDS.128 R188, [R236] ;  /* 0x00000000ecbc7984 */ /* 0x000e280000000c00 */
[----:B-1----:R1:W-:Y:S04]  /*4bcf0*/  STL.64 [R1+0x30], R180 ;  /* 0x000030b401007387 */ /* 0x0023e80000100a00 */
[----:B------:R4:W-:Y:S01]  /*4bd00*/  STL.64 [R1+0x38], R182 ;  /* 0x000038b601007387 */ /* 0x0009e20000100a00 */
[----:B-1----:R-:W-:-:S02]  /*4bd10*/  PRMT R180, R196, 0x5410, R197 ;  /* 0x00005410c4b47816 */ /* 0x002fc400000000c5 */
[----:B------:R-:W-:Y:S02]  /*4bd20*/  PRMT R181, R225, 0x5410, R226 ;  /* 0x00005410e1b57816 */ /* 0x000fe400000000e2 */
[----:B----4-:R-:W-:Y:S02]  /*4bd30*/  PRMT R182, R222, 0x5410, R224 ;  /* 0x00005410deb67816 */ /* 0x010fe400000000e0 */
[----:B------:R-:W-:Y:S01]  /*4bd40*/  PRMT R183, R220, 0x5410, R221 ;  /* 0x00005410dcb77816 */ /* 0x000fe200000000dd */
[----:B------:R-:W-:Y:S06]  /*4bd50*/  BAR.SYNC.DEFER_BLOCKING 0x0 ;  /* 0x0000000000007b1d */ /* 0x000fec0000010000 */
[----:B------:R-:W-:Y:S02]  /*4bd60*/  STSM.16.M88.4 [R237], R180 ;  /* 0x000000b4ed007844 */ /* 0x000fe40000000200 */
[----:B------:R-:W-:Y:S01]  /*4bd70*/  BAR.SYNC.DEFER_BLOCKING 0x0 ;  /* 0x0000000000007b1d */ /* 0x000fe20000010000 */
[----:B---3--:R-:W-:-:S05]  /*4bd80*/  PRMT R187, R217, 0x5410, R218 ;  /* 0x00005410d9bb7816 */ /* 0x008fca00000000da */
[----:B------:R-:W1:Y:S02]  /*4bd90*/  LDS.128 R180, [R236] ;  /* 0x00000000ecb47984 */ /* 0x000e640000000c00 */
[----:B------:R-:W-:Y:S06]  /*4bda0*/  BAR.SYNC.DEFER_BLOCKING 0x0 ;  /* 0x0000000000007b1d */ /* 0x000fec0000010000 */
[----:B------:R-:W-:Y:S04]  /*4bdb0*/  STSM.16.M88.4 [R237], R184 ;  /* 0x000000b8ed007844 */ /* 0x000fe80000000200 */
[----:B0-----:R-:W-:Y:S04]  /*4bdc0*/  STL.64 [R1+0x20], R188 ;  /* 0x000020bc01007387 */ /* 0x001fe80000100a00 */
[----:B------:R-:W-:Y:S04]  /*4bdd0*/  STL.64 [R1+0x28], R190 ;  /* 0x000028be01007387 */ /* 0x000fe80000100a00 */
[----:B-1----:R-:W-:Y:S04]  /*4bde0*/  STL.64 [R1+0x10], R180 ;  /* 0x000010b401007387 */ /* 0x002fe80000100a00 */
[----:B------:R-:W-:Y:S01]  /*4bdf0*/  STL.64 [R1+0x18], R182 ;  /* 0x000018b601007387 */ /* 0x000fe20000100a00 */
[----:B------:R-:W-:Y:S01]  /*4be00*/  BAR.SYNC.DEFER_BLOCKING 0x0 ;  /* 0x0000000000007b1d */ /* 0x000fe20000010000 */
[----:B------:R-:W-:-:S02]  /*4be10*/  SHF.R.U32.HI R195, RZ, 0x8, R195 ;  /* 0x00000008ffc37819 */ /* 0x000fc400000116c3 */
[----:B------:R-:W-:-:S03]  /*4be20*/  LOP3.LUT R194, R194, 0xffff, RZ, 0xc0, !PT ;  /* 0x0000ffffc2c27812 */ /* 0x000fc600078ec0ff */
[----:B------:R-:W3:Y:S04]  /*4be30*/  LDL.LU R196, [R1+0x112c] ;  /* 0x00112c0001c47983 */ /* 0x000ee80000300800 */
[----:B------:R-:W0:Y:S01]  /*4be40*/  LDS.128 R180, [R236] ;  /* 0x00000000ecb47984 */ /* 0x000e220000000c00 */
[----:B------:R-:W-:-:S04]  /*4be50*/  LOP3.LUT R195, R195, 0xffff, RZ, 0xc0, !PT ;  /* 0x0000ffffc3c37812 */ /* 0x000fc800078ec0ff */
[----:B------:R-:W-:Y:S02]  /*4be60*/  PRMT R227, R194, 0x3340, R195 ;  /* 0x00003340c2e37816 */ /* 0x000fe400000000c3 */
[----:B------:R-:W4:Y:S04]  /*4be70*/  LDL.LU R194, [R1+0xf74] ;  /* 0x000f740001c27983 */ /* 0x000f280000300800 */
[----:B0-----:R-:W-:Y:S04]  /*4be80*/  STL.64 [R1+0x70], R180 ;  /* 0x000070b401007387 */ /* 0x001fe80000100a00 */
[----:B------:R-:W-:Y:S04]  /*4be90*/  STL.64 [R1+0x78], R182 ;  /* 0x000078b601007387 */ /* 0x000fe80000100a00 */
[----:B------:R-:W4:Y:S04]  /*4bea0*/  LDL.LU R197, [R1+0x1128] ;  /* 0x0011280001c57983 */ /* 0x000f280000300800 */
[----:B------:R-:W3:Y:S04]  /*4beb0*/  LDL.LU R195, [R1+0xf70] ;  /* 0x000f700001c37983 */ /* 0x000ee80000300800 */
        /* <DEDUP_REMOVED lines=8> */
[----:B------:R-:W3:Y:S01]  /*4bf40*/  LDL.LU R220, [R1+0xa4c] ;  /* 0x000a4c0001dc7983 */ /* 0x000ee20000300800 */
[----:B------:R-:W-:Y:S01]  /*4bf50*/  BAR.SYNC.DEFER_BLOCKING 0x0 ;  /* 0x0000000000007b1d */ /* 0x000fe20000010000 */
[----:B--2---:R-:W-:-:S02]  /*4bf60*/  PRMT R187, R199, 0x5410, R200 ;  /* 0x00005410c7bb7816 */ /* 0x004fc400000000c8 */
[----:B------:R-:W-:Y:S02]  /*4bf70*/  PRMT R190, R203, 0x5410, R204 ;  /* 0x00005410cbbe7816 */ /* 0x000fe400000000cc */
[----:B------:R-:W-:Y:S01]  /*4bf80*/  PRMT R184, R214, 0x5410, R216 ;  /* 0x00005410d6b87816 */ /* 0x000fe200000000d8 */
[----:B------:R-:W2:Y:S01]  /*4bf90*/  LDL.LU R218, [R1+0xf68] ;  /* 0x000f680001da7983 */ /* 0x000ea20000300800 */
[----:B------:R-:W-:-:S03]  /*4bfa0*/  PRMT R189, R205, 0x5410, R206 ;  /* 0x00005410cdbd7816 */ /* 0x000fc600000000ce */
[----:B------:R-:W2:Y:S04]  /*4bfb0*/  LDL.LU R199, [R1+0x1120] ;  /* 0x0011200001c77983 */ /* 0x000ea80000300800 */
[----:B------:R-:W2:Y:S04]  /*4bfc0*/  LDL.LU R217, [R1+0xfd8] ;  /* 0x000fd80001d97983 */ /* 0x000ea80000300800 */
[----:B------:R-:W2:Y:S01]  /*4bfd0*/  LDL.LU R204, [R1+0x1148] ;  /* 0x0011480001cc7983 */ /* 0x000ea20000300800 */
[----:B------:R-:W-:-:S03]  /*4bfe0*/  PRMT R185, R212, 0x5410, R213 ;  /* 0x00005410d4b97816 */ /* 0x000fc600000000d5 */
[----:B------:R-:W2:Y:S04]  /*4bff0*/  LDL.LU R216, [R1+0xfd4] ;  /* 0x000fd40001d87983 */ /* 0x000ea80000300800 */
[----:B------:R-:W2:Y:S04]  /*4c000*/  LDL.LU R205, [R1+0x1144] ;  /* 0x0011440001cd7983 */ /* 0x000ea80000300800 */
[----:B------:R-:W2:Y:S01]  /*4c010*/  LDL.LU R214, [R1+0xfc4] ;  /* 0x000fc40001d67983 */ /* 0x000ea20000300800 */
[----:B------:R-:W-:-:S03]  /*4c020*/  PRMT R191, R201, 0x5410, R202 ;  /* 0x00005410c9bf7816 */ /* 0x000fc600000000ca */
[----:B------:R-:W2:Y:S01]  /*4c030*/  LDL.LU R206, [R1+0x113c] ;  /* 0x00113c0001ce7983 */ /* 0x000ea20000300800 */
[----:B------:R-:W-:-:S03]  /*4c040*/  PRMT R186, R209, 0x5410, R210 ;  /* 0x00005410d1ba7816 */ /* 0x000fc600000000d2 */
[----:B------:R-:W2:Y:S01]  /*4c050*/  LDL.LU R213, [R1+0xf94] ;  /* 0x000f940001d57983 */ /* 0x000ea20000300800 */
[----:B------:R-:W-:-:S03]  /*4c060*/  PRMT R188, R207, 0x5410, R208 ;  /* 0x00005410cfbc7816 */ /* 0x000fc600000000d0 */
        /* <DEDUP_REMOVED lines=9> */
[----:B------:R0:W-:Y:S01]  /*4c100*/  STSM.16.M88.4 [R237], R188 ;  /* 0x000000bced007844 */ /* 0x0001e20000000200 */
[----:B------:R-:W-:Y:S06]  /*4c110*/  BAR.SYNC.DEFER_BLOCKING 0x0 ;  /* 0x0000000000007b1d */ /* 0x000fec0000010000 */
[----:B0-----:R-:W2:Y:S04]  /*4c120*/  LDL.LU R191, [R1+0xf78] ;  /* 0x000f780001bf7983 */ /* 0x001ea80000300800 */
[----:B------:R-:W0:Y:S01]  /*4c130*/  LDS.128 R180, [R236] ;  /* 0x00000000ecb47984 */ /* 0x000e220000000c00 */
[----:B------:R-:W-:Y:S06]  /*4c140*/  BAR.SYNC.DEFER_BLOCKING 0x0 ;  /* 0x0000000000007b1d */ /* 0x000fec0000010000 */
[----:B------:R-:W-:Y:S02]  /*4c150*/  STSM.16.M88.4 [R237], R184 ;  /* 0x000000b8ed007844 */ /* 0x000fe40000000200 */
[----:B------:R-:W-:Y:S06]  /*4c160*/  BAR.SYNC.DEFER_BLOCKING 0x0 ;  /* 0x0000000000007b1d */ /* 0x000fec0000010000 */
[----:B0-----:R-:W-:Y:S04]  /*4c170*/  STL.64 [R1+0x1490], R180 ;  /* 0x001490b401007387 */ /* 0x001fe80000100a00 */
[----:B------:R-:W-:Y:S04]  /*4c180*/  STL.64 [R1+0x1480], R182 ;  /* 0x001480b601007387 */ /* 0x000fe80000100a00 */
[----:B------:R-:W0:Y:S01]  /*4c190*/  LDS.128 R180, [R236] ;  /* 0x00000000ecb47984 */ /* 0x000e220000000c00 */
[----:B----4-:R-:W-:-:S02]  /*4c1a0*/  PRMT R197, R197, 0x5410, R194 ;  /* 0x00005410c5c57816 */ /* 0x010fc400000000c2 */
[----:B---3--:R-:W-:Y:S02]  /*4c1b0*/  PRMT R198, R198, 0x5410, R195 ;  /* 0x00005410c6c67816 */ /* 0x008fe400000000c3 */
[----:B------:R-:W-:Y:S02]  /*4c1c0*/  PRMT R192, R193, 0x5410, R192 ;  /* 0x00005410c1c07816 */ /* 0x000fe400000000c0 */
[----:B------:R-:W-:Y:S02]  /*4c1d0*/  PRMT R193, R225, 0x5410, R226 ;  /* 0x00005410e1c17816 */ /* 0x000fe400000000e2 */
[----:B------:R-:W-:Y:S02]  /*4c1e0*/  PRMT R194, R222, 0x5410, R224 ;  /* 0x00005410dec27816 */ /* 0x000fe400000000e0 */
[----:B------:R-:W-:Y:S01]  /*4c1f0*/  PRMT R195, R220, 0x5410, R221 ;  /* 0x00005410dcc37816 */ /* 0x000fe200000000dd */
[----:B------:R-:W-:Y:S06]  /*4c200*/  BAR.SYNC.DEFER_BLOCKING 0x0 ;  /* 0x0000000000007b1d */ /* 0x000fec0000010000 */
[----:B------:R-:W-:Y:S02]  /*4c210*/  STSM.16.M88.4 [R237], R192 ;  /* 0x000000c0ed007844 */ /* 0x000fe40000000200 */
[----:B------:R-:W-:Y:S06]  /*4c220*/  BAR.SYNC.DEFER_BLOCKING 0x0 ;  /* 0x0000000000007b1d */ /* 0x000fec0000010000 */
[----:B------:R-:W1:Y:S01]  /*4c230*/  LDS.128 R184, [R236] ;  /* 0x00000000ecb87984 */ /* 0x000e620000000c00 */
[----:B--2---:R-:W-:-:S03]  /*4c240*/  PRMT R199, R199, 0x5410, R218 ;  /* 0x00005410c7c77816 */ /* 0x004fc600000000da */
[----:B0-----:R-:W-:Y:S01]  /*4c250*/  STL [R1], R180 ;  /* 0x000000b401007387 */ /* 0x001fe20000100800 */
[----:B------:R-:W-:-:S03]  /*4c260*/  PRMT R201, R201, 0x5410, R212 ;  /* 0x00005410c9c97816 */ /* 0x000fc600000000d4 */
[----:B------:R0:W-:Y:S01]  /*4c270*/  STL.64 [R1+0x8], R182 ;  /* 0x000008b601007387 */ /* 0x0001e20000100a00 */
[----:B------:R-:W-:Y:S02]  /*4c280*/  PRMT R200, R200, 0x5410, R213 ;  /* 0x00005410c8c87816 */ /* 0x000fe400000000d5 */
[----:B------:R-:W-:Y:S02]  /*4c290*/  PRMT R206, R206, 0x5410, R214 ;  /* 0x00005410cece7816 */ /* 0x000fe400000000d6 */
[----:B------:R-:W-:Y:S02]  /*4c2a0*/  PRMT R202, R202, 0x5410, R210 ;  /* 0x00005410caca7816 */ /* 0x000fe400000000d2 */
[----:B------:R-:W-:Y:S01]  /*4c2b0*/  PRMT R203, R203, 0x5410, R209 ;  /* 0x00005410cbcb7816 */ /* 0x000fe200000000d1 */
[----:B------:R-:W-:Y:S01]  /*4c2c0*/  BAR.SYNC.DEFER_BLOCKING 0x0 ;  /* 0x0000000000007b1d */ /* 0x000fe20000010000 */
[----:B------:R-:W-:-:S05]  /*4c2d0*/  PRMT R207, R207, 0x5410, R208 ;  /* 0x00005410cfcf7816 */ /* 0x000fca00000000d0 */
[----:B-1----:R-:W-:Y:S04]  /*4c2e0*/  STL.64 [R1+0x1468], R184 ;  /* 0x001468b801007387 */ /* 0x002fe80000100a00 */
[----:B------:R-:W-:Y:S01]  /*4c2f0*/  STL.64 [R1+0x1458], R186 ;  /* 0x001458ba01007387 */ /* 0x000fe20000100a00 */
[----:B------:R-:W-:-:S03]  /*4c300*/  PRMT R196, R196, 0x5410, R191 ;  /* 0x00005410c4c47816 */ /* 0x000fc600000000bf */
[----:B------:R-:W2:Y:S04]  /*4c310*/  LDL.LU R212, [R1+0x1164] ;  /* 0x0011640001d47983 */ /* 0x000ea80000300800 */
[----:B------:R1:W-:Y:S04]  /*4c320*/  STSM.16.M88.4 [R237], R196 ;  /* 0x000000c4ed007844 */ /* 0x0003e80000000200 */
[----:B------:R-:W3:Y:S01]  /*4c330*/  LDL.LU R213, [R1+0x1160] ;  /* 0x0011600001d57983 */ /* 0x000ee20000300800 */
[----:B0-----:R-:W-:Y:S01]  /*4c340*/  IMAD.MOV.U32 R182, RZ, RZ, R181 ;  /* 0x000000ffffb67224 */ /* 0x001fe200078e00b5 */
[----:B------:R-:W-:-:S02]  /*4c350*/  PRMT R205, R205, 0x5410, R216 ;  /* 0x00005410cdcd7816 */ /* 0x000fc400000000d8 */
[----:B------:R-:W-:Y:S01]  /*4c360*/  PRMT R204, R204, 0x5410, R217 ;  /* 0x00005410cccc7816 */ /* 0x000fe200000000d9 */
[----:B------:R-:W-:Y:S06]  /*4c370*/  BAR.SYNC.DEFER_BLOCKING 0x0 ;  /* 0x0000000000007b1d */ /* 0x000fec0000010000 */
[----:B-1----:R-:W4:Y:S04]  /*4c380*/  LDL.LU R196, [R1+0x1008] ;  /* 0x0010080001c47983 */ /* 0x002f280000300800 */
[----:B------:R-:W4:Y:S04]  /*4c390*/  LDL.LU R214, [R1+0x115c] ;  /* 0x00115c0001d67983 */ /* 0x000f280000300800 */
[----:B------:R-:W2:Y:S04]  /*4c3a0*/  LDL.LU R197, [R1+0xffc] ;  /* 0x000ffc0001c57983 */ /* 0x000ea80000300800 */
[----:B------:R-:W2:Y:S04]  /*4c3b0*/  LDL.LU R208, [R1+0x1154] ;  /* 0x0011540001d07983 */ /* 0x000ea80000300800 */
        /* <DEDUP_REMOVED lines=20> */
[----:B------:R-:W0:Y:S01]  /*4c500*/  LDS.128 R188, [R236] ;  /* 0x00000000ecbc7984 */ /* 0x000e220000000c00 */
[----:B------:R-:W-:Y:S06]  /*4c510*/  BAR.SYNC.DEFER_BLOCKING 0x0 ;  /* 0x0000000000007b1d */ /* 0x000fec0000010000 */
[----:B0-----:R0:W-:Y:S04]  /*4c520*/  STL.64 [R1+0x1450], R188 ;  /* 0x001450bc01007387 */ /* 0x0011e80000100a00 */
[----:B0-----:R-:W3:Y:S04]  /*4c530*/  LDL.LU R188, [R1+0x1018] ;  /* 0x0010180001bc7983 */ /* 0x001ee80000300800 */
[----:B------:R-:W3:Y:S04]  /*4c540*/  LDL.LU R189, [R1+0x1010] ;  /* 0x0010100001bd7983 */ /* 0x000ee80000300800 */
[----:B------:R-:W-:Y:S01]  /*4c550*/  STSM.16.M88.4 [R237], R200 ;  /* 0x000000c8ed007844 */ /* 0x000fe20000000200 */
[----:B------:R-:W-:Y:S06]  /*4c560*/  BAR.SYNC.DEFER_BLOCKING 0x0 ;  /* 0x0000000000007b1d */ /* 0x000fec0000010000 */
[----:B------:R-:W0:Y:S02]  /*4c570*/  LDS.128 R192, [R236] ;  /* 0x00000000ecc07984 */ /* 0x000e240000000c00 */
[----:B------:R-:W-:Y:S06]  /*4c580*/  BAR.SYNC.DEFER_BLOCKING 0x0 ;  /* 0x0000000000007b1d */ /* 0x000fec0000010000 */
[----:B------:R-:W-:Y:S02]  /*4c590*/  STSM.16.M88.4 [R237], R204 ;  /* 0x000000cced007844 */ /* 0x000fe40000000200 */
[----:B------:R-:W-:Y:S01]  /*4c5a0*/  BAR.SYNC.DEFER_BLOCKING 0x0 ;  /* 0x0000000000007b1d */ /* 0x000fe20000010000 */
[----:B------:R-:W-:-:S02]  /*4c5b0*/  PRMT R211, R215, 0x5410, R211 ;  /* 0x00005410d7d37816 */ /* 0x000fc400000000d3 */
[----:B----4-:R-:W-:Y:S02]  /*4c5c0*/  PRMT R214, R214, 0x5410, R196 ;  /* 0x00005410d6d67816 */ /* 0x010fe400000000c4 */
[----:B--2---:R-:W-:Y:S02]  /*4c5d0*/  PRMT R208, R208, 0x5410, R197 ;  /* 0x00005410d0d07816 */ /* 0x004fe400000000c5 */
[----:B---3--:R-:W-:Y:S02]  /*4c5e0*/  PRMT R209, R209, 0x5410, R198 ;  /* 0x00005410d1d17816 */ /* 0x008fe400000000c6 */
[----:B------:R-:W-:Y:S02]  /*4c5f0*/  PRMT R210, R210, 0x5410, R199 ;  /* 0x00005410d2d27816 */ /* 0x000fe400000000c7 */
[----:B------:R-:W1:Y:S01]  /*4c600*/  LDS.128 R196, [R236] ;  /* 0x00000000ecc47984 */ /* 0x000e620000000c00 */
[----:B------:R-:W-:Y:S06]  /*4c610*/  BAR.SYNC.DEFER_BLOCKING 0x0 ;  /* 0x0000000000007b1d */ /* 0x000fec0000010000 */
[----:B------:R-:W-:Y:S02]  /*4c620*/  STSM.16.M88.4 [R237], R208 ;  /* 0x000000d0ed007844 */ /* 0x000fe40000000200 */
[----:B------:R-:W-:Y:S06]  /*4c630*/  BAR.SYNC.DEFER_BLOCKING 0x0 ;  /* 0x0000000000007b1d */ /* 0x000fec0000010000 */
[----:B------:R-:W2:Y:S04]  /*4c640*/  LDS.128 R200, [R236] ;  /* 0x00000000ecc87984 */ /* 0x000ea80000000c00 */
[----:B------:R-:W-:Y:S04]  /*4c650*/  STL.64 [R1+0x1448], R190 ;  /* 0x001448be01007387 */ /* 0x000fe80000100a00 */
[----:B0-----:R-:W-:Y:S04]  /*4c660*/  STL.64 [R1+0x1440], R192 ;  /* 0x001440c001007387 */ /* 0x001fe80000100a00 */
[----:B------:R-:W-:Y:S01]  /*4c670*/  STL.64 [R1+0x1438], R194 ;  /* 0x001438c201007387 */ /* 0x000fe20000100a00 */
[----:B------:R-:W-:-:S03]  /*4c680*/  PRMT R221, R221, 0x5410, R180 ;  /* 0x00005410dddd7816 */ /* 0x000fc600000000b4 */
[----:B-1----:R-:W-:Y:S01]  /*4c690*/  STL.64 [R1+0x1430], R196 ;  /* 0x001430c401007387 */ /* 0x002fe20000100a00 */
[----:B------:R-:W-:-:S03]  /*4c6a0*/  PRMT R222, R222, 0x5410, R181 ;  /* 0x00005410dede7816 */ /* 0x000fc600000000b5 */
[----:B------:R-:W-:Y:S01]  /*4c6b0*/  STL.64 [R1+0x1428], R198 ;  /* 0x001428c601007387 */ /* 0x000fe20000100a00 */
[----:B------:R-:W-:Y:S02]  /*4c6c0*/  PRMT R219, R223, 0x5410, R219 ;  /* 0x00005410dfdb7816 */ /* 0x000fe400000000db */
[----:B------:R-:W-:Y:S02]  /*4c6d0*/  PRMT R223, R224, 0x5410, R225 ;  /* 0x00005410e0df7816 */ /* 0x000fe400000000e1 */
[----:B------:R-:W-:Y:S01]  /*4c6e0*/  PRMT R218, R218, 0x5410, R226 ;  /* 0x00005410dada7816 */ /* 0x000fe200000000e2 */
[----:B--2---:R-:W-:Y:S04]  /*4c6f0*/  STL.64 [R1+0x1420], R200 ;  /* 0x001420c801007387 */ /* 0x004fe80000100a00 */
[----:B------:R0:W-:Y:S04]  /*4c700*/  STL.64 [R1+0x1418], R202 ;  /* 0x001418ca01007387 */ /* 0x0001e80000100a00 */
[----:B------:R-:W2:Y:S04]  /*4c710*/  LDL.LU R180, [R1+0x1078] ;  /* 0x0010780001b47983 */ /* 0x000ea80000300800 */
[----:B------:R-:W2:Y:S04]  /*4c720*/  LDL.LU R181, [R1+0x119c] ;  /* 0x00119c0001b57983 */ /* 0x000ea80000300800 */
[----:B0-----:R-:W3:Y:S04]  /*4c730*/  LDL.LU R203, [R1+0x1074] ;  /* 0x0010740001cb7983 */ /* 0x001ee80000300800 */
[----:B------:R-:W3:Y:S04]  /*4c740*/  LDL.LU R200, [R1+0x1198] ;  /* 0x0011980001c87983 */ /* 0x000ee80000300800 */
[----:B------:R-:W4:Y:S04]  /*4c750*/  LDL.LU R201, [R1+0x1070] ;  /* 0x0010700001c97983 */ /* 0x000f280000300800 */
[----:B------:R-:W4:Y:S04]  /*4c760*/  LDL.LU R198, [R1+0x1194] ;  /* 0x0011940001c67983 */ /* 0x000f280000300800 */
[----:B------:R-:W2:Y:S04]  /*4c770*/  LDL.LU R197, [R1+0x1068] ;  /* 0x0010680001c57983 */ /* 0x000ea80000300800 */
[----:B------:R-:W2:Y:S04]  /*4c780*/  LDL.LU R224, [R1+0x118c] ;  /* 0x00118c0001e07983 */ /* 0x000ea80000300800 */
[----:B------:R-:W3:Y:S04]  /*4c790*/  LDL.LU R194, [R1+0x105c] ;  /* 0x00105c0001c27983 */ /* 0x000ee80000300800 */
[----:B------:R-:W3:Y:S04]  /*4c7a0*/  LDL.LU R225, [R1+0x1188] ;  /* 0x0011880001e17983 */ /* 0x000ee80000300800 */
[----:B------:R-:W4:Y:S04]  /*4c7b0*/  LDL.LU R195, [R1+0x1058] ;  /* 0x0010580001c37983 */ /* 0x000f280000300800 */
[----:B------:R-:W4:Y:S04]  /*4c7c0*/  LDL.LU R226, [R1+0x1184] ;  /* 0x0011840001e27983 */ /* 0x000f280000300800 */
[----:B------:R-:W4:Y:S01]  /*4c7d0*/  LDL.LU R190, [R1+0xa48] ;  /* 0x000a480001be7983 */ /* 0x000f220000300800 */
[----:B------:R-:W-:-:S02]  /*4c7e0*/  PRMT R212, R212, 0x5410, R188 ;  /* 0x00005410d4d47816 */ /* 0x000fc400000000bc */
[----:B------:R-:W-:Y:S01]  /*4c7f0*/  PRMT R213, R213, 0x5410, R189 ;  /* 0x00005410d5d57816 */ /* 0x000fe200000000bd */
[----:B------:R-:W4:Y:S04]  /*4c800*/  LDL.LU R188, [R1+0x106c] ;  /* 0x00106c0001bc7983 */ /* 0x000f280000300800 */
[----:B------:R-:W4:Y:S01]  /*4c810*/  LDL.LU R189, [R1+0x1190] ;  /* 0x0011900001bd7983 */ /* 0x000f220000300800 */
[----:B------:R-:W-:Y:S01]  /*4c820*/  PRMT R215, R187, 0x5410, R186 ;  /* 0x00005410bbd77816 */ /* 0x000fe200000000ba */
[----:B------:R-:W-:Y:S06]  /*4c830*/  BAR.SYNC.DEFER_BLOCKING 0x0 ;  /* 0x0000000000007b1d */ /* 0x000fec0000010000 */
[----:B------:R-:W-:Y:S02]  /*4c840*/  STSM.16.M88.4 [R237], R212 ;  /* 0x000000d4ed007844 */ /* 0x000fe40000000200 */
[----:B------:R-:W-:Y:S01]  /*4c850*/  BAR.SYNC.DEFER_BLOCKING 0x0 ;  /* 0x0000000000007b1d */ /* 0x000fe20000010000 */
[----:B------:R-:W-:-:S02]  /*4c860*/  PRMT R216, R216, 0x5410, R185 ;  /* 0x00005410d8d87816 */ /* 0x000fc400000000b9 */
[----:B------:R-:W-:-:S03]  /*4c870*/  PRMT R217, R217, 0x5410, R183 ;  /* 0x00005410d9d97816 */ /* 0x000fc600000000b7 */
[----:B------:R-:W0:Y:S02]  /*4c880*/  LDS.128 R204, [R236] ;  /* 0x00000000eccc7984 */ /* 0x000e240000000c00 */
[----:B------:R-:W-:Y:S06]  /*4c890*/  BAR.SYNC.DEFER_BLOCKING 0x0 ;  /* 0x0000000000007b1d */ /* 0x000fec0000010000 */
[----:B------:R-:W-:Y:S02]  /*4c8a0*/  STSM.16.M88.4 [R237], R216 ;  /* 0x000000d8ed007844 */ /* 0x000fe40000000200 */
[----:B------:R-:W-:Y:S01]  /*4c8b0*/  BAR.SYNC.DEFER_BLOCKING 0x0 ;  /* 0x0000000000007b1d */ /* 0x000fe20000010000 */
[----:B------:R-:W-:-:S05]  /*4c8c0*/  PRMT R220, R220, 0x5410, R184 ;  /* 0x00005410dcdc7816 */ /* 0x000fca00000000b8 */
[----:B------:R-:W1:Y:S02]  /*4c8d0*/  LDS.128 R208, [R236] ;  /* 0x00000000ecd07984 */ /* 0x000e640000000c00 */
[----:B------:R-:W-:Y:S06]  /*4c8e0*/  BAR.SYNC.DEFER_BLOCKING 0x0 ;  /* 0x0000000000007b1d */ /* 0x000fec0000010000 */
[----:B------:R4:W-:Y:S02]  /*4c8f0*/  STSM.16.M88.4 [R237], R220 ;  /* 0x000000dced007844 */ /* 0x0009e40000000200 */
[----:B------:R-:W-:Y:S06]  /*4c900*/  BAR.SYNC.DEFER_BLOCKING 0x0 ;  /* 0x0000000000007b1d */ /* 0x000fec0000010000 */
[----:B------:R-:W4:Y:S04]  /*4c910*/  LDS.128 R212, [R236] ;  /* 0x00000000ecd47984 */ /* 0x000f280000000c00 */
[----:B0-----:R-:W-:Y:S04]  /*4c920*/  STL.64 [R1+0x1410], R204 ;  /* 0x001410cc01007387 */ /* 0x001fe80000100a00 */
[----:B------:R-:W-:Y:S04]  /*4c930*/  STL.64 [R1+0x1408], R206 ;  /* 0x001408ce01007387 */ /* 0x000fe80000100a00 */
[----:B-1----:R-:W-:Y:S04]  /*4c940*/  STL.64 [R1+0x1400], R208 ;  /* 0x001400d001007387 */ /* 0x002fe80000100a00 */
        /* <DEDUP_REMOVED lines=11> */
[----:B--2---:R-:W-:-:S02]  /*4ca00*/  PRMT R224, R224, 0x5410, R197 ;  /* 0x00005410e0e07816 */ /* 0x004fc400000000c5 */
[----:B---3--:R-:W-:Y:S02]  /*4ca10*/  PRMT R225, R225, 0x5410, R194 ;  /* 0x00005410e1e17816 */ /* 0x008fe400000000c2 */
[----:B----4-:R-:W-:Y:S02]  /*4ca20*/  PRMT R226, R226, 0x5410, R195 ;  /* 0x00005410e2e27816 */ /* 0x010fe400000000c3 */
[----:B------:R-:W-:Y:S01]  /*4ca30*/  PRMT R227, R190, 0x5410, R227 ;  /* 0x00005410bee37816 */ /* 0x000fe200000000e3 */
[----:B------:R-:W-:Y:S06]  /*4ca40*/  BAR.SYNC.DEFER_BLOCKING 0x0 ;  /* 0x0000000000007b1d */ /* 0x000fec0000010000 */
[----:B------:R-:W-:Y:S02]  /*4ca50*/  STSM.16.M88.4 [R237], R224 ;  /* 0x000000e0ed007844 */ /* 0x000fe40000000200 */
[----:B------:R-:W-:Y:S06]  /*4ca60*/  BAR.SYNC.DEFER_BLOCKING 0x0 ;  /* 0x0000000000007b1d */ /* 0x000fec0000010000 */
[----:B------:R0:W1:Y:S01]  /*4ca70*/  LDS.128 R216, [R236] ;  /* 0x00000000ecd87984 */ /* 0x0000620000000c00 */
[----:B------:R-:W-:-:S03]  /*4ca80*/  PRMT R220, R181, 0x5410, R180 ;  /* 0x00005410b5dc7816 */ /* 0x000fc600000000b4 */
[----:B------:R-:W2:Y:S04]  /*4ca90*/  LDL.LU R180, [R1+0x1088] ;  /* 0x0010880001b47983 */ /* 0x000ea80000300800 */
[----:B------:R-:W2:Y:S04]  /*4caa0*/  LDL.LU R181, [R1+0x11a0] ;  /* 0x0011a00001b57983 */ /* 0x000ea80000300800 */
[----:B------:R-:W-:Y:S04]  /*4cab0*/  STL.64 [R1+0x13c8], R212 ;  /* 0x0013c8d401007387 */ /* 0x000fe80000100a00 */
[----:B------:R-:W-:Y:S04]  /*4cac0*/  STL.64 [R1+0x13b8], R214 ;  /* 0x0013b8d601007387 */ /* 0x000fe80000100a00 */
[----:B0-----:R-:W3:Y:S01]  /*4cad0*/  LDL.LU R236, [R1+0x14c0] ;  /* 0x0014c00001ec7983 */ /* 0x001ee20000300800 */
[----:B------:R-:W-:-:S03]  /*4cae0*/  PRMT R223, R189, 0x5410, R188 ;  /* 0x00005410bddf7816 */ /* 0x000fc600000000bc */
[----:B------:R-:W4:Y:S04]  /*4caf0*/  LDL.LU R197, [R1+0x10bc] ;  /* 0x0010bc0001c57983 */ /* 0x000f280000300800 */
[----:B------:R-:W4:Y:S04]  /*4cb00*/  LDL.LU R194, [R1+0x11c0] ;  /* 0x0011c00001c27983 */ /* 0x000f280000300800 */
[----:B------:R-:W3:Y:S04]  /*4cb10*/  LDL.LU R195, [R1+0x10b8] ;  /* 0x0010b80001c37983 */ /* 0x000ee80000300800 */
[----:B------:R-:W3:Y:S01]  /*4cb20*/  LDL.LU R190, [R1+0x11bc] ;  /* 0x0011bc0001be7983 */ /* 0x000ee20000300800 */
[----:B------:R-:W-:-:S03]  /*4cb30*/  PRMT R227, R250, 0x5410, R252 ;  /* 0x00005410fae37816 */ /* 0x000fc600000000fc */
[----:B------:R-:W4:Y:S04]  /*4cb40*/  LDL.LU R188, [R1+0x10b0] ;  /* 0x0010b00001bc7983 */ /* 0x000f280000300800 */
[----:B------:R-:W4:Y:S04]  /*4cb50*/  LDL.LU R189, [R1+0x11b8] ;  /* 0x0011b80001bd7983 */ /* 0x000f280000300800 */
[----:B-1----:R-:W-:Y:S04]  /*4cb60*/  STL.64 [R1+0x13d0], R216 ;  /* 0x0013d0d801007387 */ /* 0x002fe80000100a00 */
[----:B------:R-:W-:Y:S04]  /*4cb70*/  STL.64 [R1+0x13c0], R218 ;  /* 0x0013c0da01007387 */ /* 0x000fe80000100a00 */
[----:B------:R-:W3:Y:S04]  /*4cb80*/  LDL.LU R250, [R1+0x14bc] ;  /* 0x0014bc0001fa7983 */ /* 0x000ee80000300800 */
[----:B------:R-:W4:Y:S01]  /*4cb90*/  LDL.LU R252, [R1+0xb28] ;  /* 0x000b280001fc7983 */ /* 0x000f220000300800 */
[----:B------:R-:W-:Y:S01]  /*4cba0*/  BAR.SYNC.DEFER_BLOCKING 0x0 ;  /* 0x0000000000007b1d */ /* 0x000fe20000010000 */
[----:B------:R-:W-:-:S02]  /*4cbb0*/  PRMT R221, R200, 0x5410, R203 ;  /* 0x00005410c8dd7816 */ /* 0x000fc400000000cb */
[----:B------:R-:W-:-:S05]  /*4cbc0*/  PRMT R222, R198, 0x5410, R201 ;  /* 0x00005410c6de7816 */ /* 0x000fca00000000c9 */
[----:B------:R-:W-:Y:S01]  /*4cbd0*/  STSM.16.M88.4 [R237], R220 ;  /* 0x000000dced007844 */ /* 0x000fe20000000200 */
[----:B------:R-:W-:Y:S01]  /*4cbe0*/  BAR.SYNC.DEFER_BLOCKING 0x0 ;  /* 0x0000000000007b1d */ /* 0x000fe20000010000 */
[----:B------:R-:W-:Y:S02]  /*4cbf0*/  PRMT R203, R2, 0x5410, R251 ;  /* 0x0000541002cb7816 */ /* 0x000fe400000000fb */
[----:B------:R-:W-:Y:S02]  /*4cc00*/  PRMT R224, R184, 0x5410, R187 ;  /* 0x00005410b8e07816 */ /* 0x000fe400000000bb */
[----:B------:R-:W-:Y:S02]  /*4cc10*/  PRMT R225, R183, 0x5410, R185 ;  /* 0x00005410b7e17816 */ /* 0x000fe400000000b9 */
[----:B------:R-:W-:Y:S02]  /*4cc20*/  PRMT R200, R196, 0x5410, R199 ;  /* 0x00005410c4c87816 */ /* 0x000fe400000000c7 */
[----:B------:R-:W-:-:S02]  /*4cc30*/  PRMT R201, R193, 0x5410, R192 ;  /* 0x00005410c1c97816 */ /* 0x000fc400000000c0 */
[----:B------:R-:W-:Y:S01]  /*4cc40*/  PRMT R202, R186, 0x5410, R191 ;  /* 0x00005410baca7816 */ /* 0x000fe200000000bf */
[----:B------:R-:W3:Y:S04]  /*4cc50*/  LDL.LU.64 R192, [R1+0xe30] ;  /* 0x000e300001c07983 */ /* 0x000ee80000300a00 */
[----:B------:R-:W3:Y:S04]  /*4cc60*/  LDL.LU R191, [R1+0xea8] ;  /* 0x000ea80001bf7983 */ /* 0x000ee80000300800 */
[----:B------:R-:W3:Y:S04]  /*4cc70*/  LDL.LU R186, [R1+0x10d0] ;  /* 0x0010d00001ba7983 */ /* 0x000ee80000300800 */
[----:B------:R-:W3:Y:S01]  /*4cc80*/  LDL.LU R187, [R1+0xe2c] ;  /* 0x000e2c0001bb7983 */ /* 0x000ee20000300800 */
[----:B------:R-:W-:-:S02]  /*4cc90*/  PRMT R199, R3, 0x5410, R0 ;  /* 0x0000541003c77816 */ /* 0x000fc40000000000 */
[----:B--2---:R-:W-:Y:S02]  /*4cca0*/  PRMT R226, R181, 0x5410, R180 ;  /* 0x00005410b5e27816 */ /* 0x004fe400000000b4 */
[----:B------:R-:W2:Y:S04]  /*4ccb0*/  LDL.LU R181, [R1+0xf7c] ;  /* 0x000f7c0001b57983 */ /* 0x000ea80000300800 */
[----:B------:R-:W2:Y:S04]  /*4ccc0*/  LDL.LU.64 R184, [R1+0xe38] ;  /* 0x000e380001b87983 */ /* 0x000ea80000300a00 */
[----:B----4-:R-:W0:Y:S01]  /*4ccd0*/  LDS.128 R220, [R252] ;  /* 0x00000000fcdc7984 */ /* 0x010e220000000c00 */
[----:B------:R-:W-:Y:S06]  /*4cce0*/  BAR.SYNC.DEFER_BLOCKING 0x0 ;  /* 0x0000000000007b1d */ /* 0x000fec0000010000 */
[----:B------:R-:W-:Y:S02]  /*4ccf0*/  STSM.16.M88.4 [R237], R224 ;  /* 0x000000e0ed007844 */ /* 0x000fe40000000200 */
[----:B------:R-:W-:Y:S06]  /*4cd00*/  BAR.SYNC.DEFER_BLOCKING 0x0 ;  /* 0x0000000000007b1d */ /* 0x000fec0000010000 */
[----:B------:R-:W1:Y:S02]  /*4cd10*/  LDS.128 R204, [R252] ;  /* 0x00000000fccc7984 */ /* 0x000e640000000c00 */
[----:B------:R-:W-:Y:S06]  /*4cd20*/  BAR.SYNC.DEFER_BLOCKING 0x0 ;  /* 0x0000000000007b1d */ /* 0x000fec0000010000 */
[----:B------:R-:W-:Y:S02]  /*4cd30*/  STSM.16.M88.4 [R237], R200 ;  /* 0x000000c8ed007844 */ /* 0x000fe40000000200 */
[----:B------:R-:W-:Y:S06]  /*4cd40*/  BAR.SYNC.DEFER_BLOCKING 0x0 ;  /* 0x0000000000007b1d */ /* 0x000fec0000010000 */
[----:B0-----:R-:W-:Y:S04]  /*4cd50*/  STL.64 [R1+0x13e0], R220 ;  /* 0x0013e0dc01007387 */ /* 0x001fe80000100a00 */
[----:B------:R-:W-:Y:S04]  /*4cd60*/  STL.64 [R1+0x13d8], R222 ;  /* 0x0013d8de01007387 */ /* 0x000fe80000100a00 */
[----:B------:R-:W4:Y:S04]  /*4cd70*/  LDL.LU R183, [R1+0xe28] ;  /* 0x000e280001b77983 */ /* 0x000f280000300800 */
[----:B------:R-:W4:Y:S04]  /*4cd80*/  LDL.LU R2, [R1+0xebc] ;  /* 0x000ebc0001027983 */ /* 0x000f280000300800 */
[----:B------:R-:W0:Y:S04]  /*4cd90*/  LDS.128 R224, [R252] ;  /* 0x00000000fce07984 */ /* 0x000e280000000c00 */
[----:B-1----:R-:W-:Y:S04]  /*4cda0*/  STL.64 [R1+0x60], R204 ;  /* 0x000060cc01007387 */ /* 0x002fe80000100a00 */
[----:B------:R-:W-:Y:S04]  /*4cdb0*/  STL.64 [R1+0x68], R206 ;  /* 0x000068ce01007387 */ /* 0x000fe80000100a00 */
[----:B------:R-:W4:Y:S01]  /*4cdc0*/  LDL.LU R180, [R1+0xe24] ;  /* 0x000e240001b47983 */ /* 0x000f220000300800 */
[----:B------:R-:W-:-:S03]  /*4cdd0*/  PRMT R198, R189, 0x5410, R188 ;  /* 0x00005410bdc67816 */ /* 0x000fc600000000bc */
[----:B------:R-:W4:Y:S04]  /*4cde0*/  LDL.LU R0, [R1+0x14b8] ;  /* 0x0014b80001007983 */ /* 0x000f280000300800 */
[----:B------:R-:W4:Y:S04]  /*4cdf0*/  LDL.LU.64 R188, [R1+0xe40] ;  /* 0x000e400001bc7983 */ /* 0x000f280000300a00 */
[----:B0-----:R-:W-:Y:S04]  /*4ce00*/  STL.64 [R1+0x13f0], R224 ;  /* 0x0013f0e001007387 */ /* 0x001fe80000100a00 */
[----:B------:R-:W-:Y:S04]  /*4ce10*/  STL.64 [R1+0x13e8], R226 ;  /* 0x0013e8e201007387 */ /* 0x000fe80000100a00 */
[----:B------:R-:W4:Y:S01]  /*4ce20*/  LDL.LU R3, [R1+0xe00] ;  /* 0x000e000001037983 */ /* 0x000f220000300800 */
[----:B------:R-:W-:-:S02]  /*4ce30*/  PRMT R196, R194, 0x5410, R197 ;  /* 0x00005410c2c47816 */ /* 0x000fc400000000c5 */
[----:B---3--:R-:W-:Y:S01]  /*4ce40*/  PRMT R197, R190, 0x5410, R195 ;  /* 0x00005410bec57816 */ /* 0x008fe200000000c3 */
[----:B------:R-:W-:Y:S01]  /*4ce50*/  BAR.SYNC.DEFER_BLOCKING 0x0 ;  /* 0x0000000000007b1d */ /* 0x000fe20000010000 */
[----:B------:R-:W-:-:S05]  /*4ce60*/  PRMT R251, R8, 0x7770, RZ ;  /* 0x0000777008fb7816 */ /* 0x000fca00000000ff */
[----:B------:R0:W-:Y:S02]  /*4ce70*/  STSM.16.M88.4 [R237], R196 ;  /* 0x000000c4ed007844 */ /* 0x0001e40000000200 */
[----:B------:R-:W-:Y:S06]  /*4ce80*/  BAR.SYNC.DEFER_BLOCKING 0x0 ;  /* 0x0000000000007b1d */ /* 0x000fec0000010000 */
[----:B------:R-:W-:Y:S01]  /*4ce90*/  @P0 STG.E.U8 desc[UR58][R192.64], R251 ;  /* 0x000000fbc0000986 */ /* 0x000fe2000c10113a */
[----:B------:R-:W-:-:S05]  /*4cea0*/  IADD3 R190, P0, R191, R5, RZ ;  /* 0x00000005bfbe7210 */ /* 0x000fca0007f1e0ff */
[----:B------:R-:W-:Y:S01]  /*4ceb0*/  IMAD.X R191, R186, 0x1, R6, P0 ;  /* 0x00000001babf7824 */ /* 0x000fe200000e0606 */
[----:B------:R-:W-:Y:S02]  /*4cec0*/  IADD3 R186, P0, R187, R5, RZ ;  /* 0x00000005bbba7210 */ /* 0x000fe40007f1e0ff */
[----:B0-----:R-:W-:-:S05]  /*4ced0*/  PRMT R237, R8, 0x7771, RZ ;  /* 0x0000777108ed7816 */ /* 0x001fca00000000ff */
[----:B------:R0:W-:Y:S02]  /*4cee0*/  @P6 STG.E.U8 desc[UR58][R190.64], R237 ;  /* 0x000000edbe006986 */ /* 0x0001e4000c10113a */
[C---:B0-----:R-:W-:Y:S01]  /*4cef0*/  PRMT R237, R8.reuse, 0x7772, RZ ;  /* 0x0000777208ed7816 */ /* 0x041fe200000000ff */
[----:B--2---:R-:W-:Y:S02]  /*4cf00*/  IMAD.X R187, R181, 0x1, R6, P0 ;  /* 0x00000001b5bb7824 */ /* 0x004fe400000e0606 */
[----:B------:R-:W2:Y:S04]  /*4cf10*/  LDL.LU R181, [R1+0xe04] ;  /* 0x000e040001b57983 */ /* 0x000ea80000300800 */
[----:B------:R0:W-:Y:S01]  /*4cf20*/  @P5 STG.E.U8 desc[UR58][R184.64], R237 ;  /* 0x000000edb8005986 */ /* 0x0001e2000c10113a */
[----:B------:R-:W-:-:S05]  /*4cf30*/  PRMT R8, R8, 0x7773, RZ ;  /* 0x0000777308087816 */ /* 0x000fca00000000ff */
[----:B------:R1:W-:Y:S01]  /*4cf40*/  @P4 STG.E.U8 desc[UR58][R186.64], R8 ;  /* 0x00000008ba004986 */ /* 0x0003e2000c10113a */
[----:B0-----:R-:W-:Y:S02]  /*4cf50*/  PRMT R237, R9, 0x7770, RZ ;  /* 0x0000777009ed7816 */ /* 0x001fe400000000ff */
[----:B----4-:R-:W-:-:S05]  /*4cf60*/  IADD3 R184, P0, R183, R5, RZ ;  /* 0x00000005b7b87210 */ /* 0x010fca0007f1e0ff */
[----:B------:R-:W-:Y:S02]  /*4cf70*/  IMAD.X R185, R2, 0x1, R6, P0 ;  /* 0x0000000102b97824 */ /* 0x000fe400000e0606 */
[----:B------:R-:W3:Y:S01]  /*4cf80*/  LDL.LU R2, [R1+0xe08] ;  /* 0x000e080001027983 */ /* 0x000ee20000300800 */
[----:B-1----:R-:W-:Y:S02]  /*4cf90*/  SHF.R.S32.HI R8, RZ, 0x1f, R180 ;  /* 0x0000001fff087819 */ /* 0x002fe400000114b4 */
[----:B------:R-:W-:-:S05]  /*4cfa0*/  IADD3 R186, P0, R180, R4, RZ ;  /* 0x00000004b4ba7210 */ /* 0x000fca0007f1e0ff */
[----:B------:R-:W-:Y:S01]  /*4cfb0*/  IMAD.X R187, R8, 0x1, R7, P0 ;  /* 0x0000000108bb7824 */ /* 0x000fe200000e0607 */
[----:B------:R0:W-:Y:S02]  /*4cfc0*/  @P3 STG.E.U8 desc[UR58][R188.64], R237 ;  /* 0x000000edbc003986 */ /* 0x0001e4000c10113a */
[----:B0-----:R-:W-:Y:S02]  /*4cfd0*/  IADD3 R188, P0, R180, R5, RZ ;  /* 0x00000005b4bc7210 */ /* 0x001fe40007f1e0ff */
[----:B------:R-:W4:Y:S03]  /*4cfe0*/  LDL.LU R180, [R1+0xe0c] ;  /* 0x000e0c0001b47983 */ /* 0x000f260000300800 */
[----:B------:R-:W-:Y:S01]  /*4cff0*/  IMAD.X R189, R8, 0x1, R6, P0 ;  /* 0x0000000108bd7824 */ /* 0x000fe200000e0606 */
[C---:B------:R-:W-:Y:S02]  /*4d000*/  PRMT R8, R9.reuse, 0x7771, RZ ;  /* 0x0000777109087816 */ /* 0x040fe400000000ff */
[----:B------:R-:W-:-:S03]  /*4d010*/  PRMT R237, R9, 0x7772, RZ ;  /* 0x0000777209ed7816 */ /* 0x000fc600000000ff */
[----:B------:R0:W-:Y:S04]  /*4d020*/  @P2 STG.E.U8 desc[UR58][R184.64], R8 ;  /* 0x00000008b8002986 */ /* 0x0001e8000c10113a */
[----:B------:R1:W-:Y:S01]  /*4d030*/  @P1 STG.E.U8 desc[UR58][R186.64], R237 ;  /* 0x000000edba001986 */ /* 0x0003e2000c10113a */
[----:B0-----:R-:W-:Y:S02]  /*4d040*/  SHF.R.S32.HI R8, RZ, 0x1f, R3 ;  /* 0x0000001fff087819 */ /* 0x001fe40000011403 */
[----:B------:R-:W-:-:S05]  /*4d050*/  IADD3 R184, P0, R3, R4, RZ ;  /* 0x0000000403b87210 */ /* 0x000fca0007f1e0ff */
[C---:B------:R-:W-:Y:S01]  /*4d060*/  IMAD.X R185, R8.reuse, 0x1, R7, P0 ;  /* 0x0000000108b97824 */ /* 0x040fe200000e0607 */
[----:B-1----:R-:W-:Y:S02]  /*4d070*/  IADD3 R186, P0, R3, R5, RZ ;  /* 0x0000000503ba7210 */ /* 0x002fe40007f1e0ff */
[----:B------:R-:W4:Y:S01]  /*4d080*/  LDL.LU R3, [R1+0xe10] ;  /* 0x000e100001037983 */ /* 0x000f220000300800 */
[C---:B------:R-:W-:Y:S02]  /*4d090*/  LOP3.LUT P4, RZ, R249.reuse, 0x1, RZ, 0xc0, !PT ;  /* 0x00000001f9ff7812 */ /* 0x040fe4000788c0ff */
[----:B------:R-:W-:Y:S01]  /*4d0a0*/  LOP3.LUT P5, RZ, R249, 0x2, RZ, 0xc0, !PT ;  /* 0x00000002f9ff7812 */ /* 0x000fe200078ac0ff */
[----:B------:R-:W-:Y:S01]  /*4d0b0*/  IMAD.X R187, R8, 0x1, R6, P0 ;  /* 0x0000000108bb7824 */ /* 0x000fe200000e0606 */
[----:B------:R-:W-:Y:S02]  /*4d0c0*/  PRMT R9, R9, 0x7773, RZ ;  /* 0x0000777309097816 */ /* 0x000fe400000000ff */
[----:B------:R-:W-:-:S02]  /*4d0d0*/  PRMT R251, R10, 0x7770, RZ ;  /* 0x000077700afb7816 */ /* 0x000fc400000000ff */
[----:B------:R-:W-:-:S05]  /*4d0e0*/  LOP3.LUT P6, RZ, R249, 0x4, RZ, 0xc0, !PT ;  /* 0x00000004f9ff7812 */ /* 0x000fca00078cc0ff */
[----:B------:R-:W-:Y:S04]  /*4d0f0*/  @P4 STG.E.U8 desc[UR58][R188.64], R9 ;  /* 0x00000009bc004986 */ /* 0x000fe8000c10113a */
[----:B------:R0:W-:Y:S01]  /*4d100*/  @P5 STG.E.U8 desc[UR58][R184.64], R251 ;  /* 0x000000fbb8005986 */ /* 0x0001e2000c10113a */
[C---:B------:R-:W-:Y:S02]  /*4d110*/  LOP3.LUT P1, RZ, R249.reuse, 0x8, RZ, 0xc0, !PT ;  /* 0x00000008f9ff7812 */ /* 0x040fe4000782c0ff */
[C---:B------:R-:W-:Y:S02]  /*4d120*/  LOP3.LUT P2, RZ, R249.reuse, 0x10, RZ, 0xc0, !PT ;  /* 0x00000010f9ff7812 */ /* 0x040fe4000784c0ff */
[----:B0-----:R-:W-:Y:S02]  /*4d130*/  PRMT R251, R10, 0x7772, RZ ;  /* 0x000077720afb7816 */ /* 0x001fe400000000ff */
[----:B------:R-:W-:-:S02]  /*4d140*/  LOP3.LUT P3, RZ, R249, 0x20, RZ, 0xc0, !PT ;  /* 0x00000020f9ff7812 */ /* 0x000fc4000786c0ff */
[----:B------:R-:W-:Y:S02]  /*4d150*/  LOP3.LUT P4, RZ, R249, 0x40, RZ, 0xc0, !PT ;  /* 0x00000040f9ff7812 */ /* 0x000fe4000788c0ff */
[----:B--2---:R-:W-:Y:S02]  /*4d160*/  SHF.R.S32.HI R237, RZ, 0x1f, R181 ;  /* 0x0000001fffed7819 */ /* 0x004fe400000114b5 */
[----:B------:R-:W-:-:S05]  /*4d170*/  IADD3 R8, P0, R181, R4, RZ ;  /* 0x00000004b5087210 */ /* 0x000fca0007f1e0ff */
[----:B------:R-:W-:Y:S01]  /*4d180*/  IMAD.X R9, R237, 0x1, R7, P0 ;  /* 0x00000001ed097824 */ /* 0x000fe200000e0607 */
[----:B------:R-:W-:Y:S02]  /*4d190*/  IADD3 R184, P0, R181, R5, RZ ;  /* 0x00000005b5b87210 */ /* 0x000fe40007f1e0ff */
[----:B------:R-:W2:Y:S03]  /*4d1a0*/  LDL.LU R181, [R1+0xe14] ;  /* 0x000e140001b57983 */ /* 0x000ea60000300800 */
[----:B------:R-:W-:Y:S01]  /*4d1b0*/  IMAD.X R185, R237, 0x1, R6, P0 ;  /* 0x00000001edb97824 */ /* 0x000fe200000e0606 */
[----:B------:R-:W-:-:S05]  /*4d1c0*/  PRMT R237, R10, 0x7771, RZ ;  /* 0x000077710aed7816 */ /* 0x000fca00000000ff */
[----:B------:R3:W-:Y:S01]  /*4d1d0*/  @P6 STG.E.U8 desc[UR58][R186.64], R237 ;  /* 0x000000edba006986 */ /* 0x0007e2000c10113a */
[----:B------:R-:W-:-:S03]  /*4d1e0*/  PRMT R10, R10, 0x7773, RZ ;  /* 0x000077730a0a7816 */ /* 0x000fc600000000ff */
[----:B------:R0:W-:Y:S04]  /*4d1f0*/  @P1 STG.E.U8 desc[UR58][R8.64], R251 ;  /* 0x000000fb08001986 */ /* 0x0001e8000c10113a */
[----:B------:R4:W-:Y:S01]  /*4d200*/  @P2 STG.E.U8 desc[UR58][R184.64], R10 ;  /* 0x0000000ab8002986 */ /* 0x0009e2000c10113a */
[----:B------:R-:W-:Y:S02]  /*4d210*/  LOP3.LUT P5, RZ, R249, 0x80, RZ, 0xc0, !PT ;  /* 0x00000080f9ff7812 */ /* 0x000fe400078ac0ff */
[----:B---3--:R-:W-:Y:S02]  /*4d220*/  SHF.R.S32.HI R237, RZ, 0x1f, R2 ;  /* 0x0000001fffed7819 */ /* 0x008fe40000011402 */
[----:B------:R-:W-:-:S05]  /*4d230*/  IADD3 R186, P0, R2, R4, RZ ;  /* 0x0000000402ba7210 */ /* 0x000fca0007f1e0ff */
[C---:B------:R-:W-:Y:S01]  /*4d240*/  IMAD.X R187, R237.reuse, 0x1, R7, P0 ;  /* 0x00000001edbb7824 */ /* 0x040fe200000e0607 */
[----:B0-----:R-:W-:Y:S02]  /*4d250*/  IADD3 R8, P0, R2, R5, RZ ;  /* 0x0000000502087210 */ /* 0x001fe40007f1e0ff */
[----:B------:R-:W3:Y:S03]  /*4d260*/  LDL.LU R2, [R1+0xe18] ;  /* 0x000e180001027983 */ /* 0x000ee60000300800 */
[----:B------:R-:W-:Y:S01]  /*4d270*/  IMAD.X R9, R237, 0x1, R6, P0 ;  /* 0x00000001ed097824 */ /* 0x000fe200000e0606 */
[----:B------:R-:W-:-:S05]  /*4d280*/  PRMT R237, R11, 0x7770, RZ ;  /* 0x000077700bed7816 */ /* 0x000fca00000000ff */
[----:B------:R-:W-:Y:S01]  /*4d290*/  @P3 STG.E.U8 desc[UR58][R186.64], R237 ;  /* 0x000000edba003986 */ /* 0x000fe2000c10113a */
[----:B----4-:R-:W-:Y:S02]  /*4d2a0*/  SHF.R.S32.HI R10, RZ, 0x1f, R180 ;  /* 0x0000001fff0a7819 */ /* 0x010fe400000114b4 */
[----:B------:R-:W-:-:S05]  /*4d2b0*/  IADD3 R184, P0, R180, R4, RZ ;  /* 0x00000004b4b87210 */ /* 0x000fca0007f1e0ff */
[----:B------:R-:W-:Y:S01]  /*4d2c0*/  IMAD.X R185, R10, 0x1, R7, P0 ;  /* 0x000000010ab97824 */ /* 0x000fe200000e0607 */
[----:B------:R-:W-:Y:S02]  /*4d2d0*/  IADD3 R188, P0, R180, R5, RZ ;  /* 0x00000005b4bc7210 */ /* 0x000fe40007f1e0ff */
[----:B------:R-:W4:Y:S03]  /*4d2e0*/  LDL.LU R180, [R1+0xe1c] ;  /* 0x000e1c0001b47983 */ /* 0x000f260000300800 */
[----:B------:R-:W-:Y:S01]  /*4d2f0*/  IMAD.X R189, R10, 0x1, R6, P0 ;  /* 0x000000010abd7824 */ /* 0x000fe200000e0606 */
[----:B------:R-:W-:-:S05]  /*4d300*/  PRMT R10, R11, 0x7771, RZ ;  /* 0x000077710b0a7816 */ /* 0x000fca00000000ff */
[----:B------:R0:W-:Y:S02]  /*4d310*/  @P4 STG.E.U8 desc[UR58][R8.64], R10 ;  /* 0x0000000a08004986 */ /* 0x0001e4000c10113a */
[----:B0-----:R-:W-:Y:S02]  /*4d320*/  SHF.R.S32.HI R8, RZ, 0x1f, R3 ;  /* 0x0000001fff087819 */ /* 0x001fe40000011403 */
[----:B------:R-:W-:Y:S02]  /*4d330*/  IADD3 R186, P0, R3, R4, RZ ;  /* 0x0000000403ba7210 */ /* 0x000fe40007f1e0ff */
[----:B------:R-:W-:-:S03]  /*4d340*/  PRMT R9, R11, 0x7772, RZ ;  /* 0x000077720b097816 */ /* 0x000fc600000000ff */
[C---:B------:R-:W-:Y:S02]  /*4d350*/  IMAD.X R187, R8.reuse, 0x1, R7, P0 ;  /* 0x0000000108bb7824 */ /* 0x040fe400000e0607 */
[----:B------:R0:W-:Y:S02]  /*4d360*/  @P5 STG.E.U8 desc[UR58][R184.64], R9 ;  /* 0x00000009b8005986 */ /* 0x0001e4000c10113a */
[----:B0-----:R-:W-:Y:S02]  /*4d370*/  IADD3 R184, P0, R3, R5, RZ ;  /* 0x0000000503b87210 */ /* 0x001fe40007f1e0ff */
[----:B------:R-:W4:Y:S01]  /*4d380*/  LDL.LU R3, [R1+0xe20] ;  /* 0x000e200001037983 */ /* 0x000f220000300800 */
[C---:B------:R-:W-:Y:S02]  /*4d390*/  LOP3.LUT P6, RZ, R249.reuse, 0x100, RZ, 0xc0, !PT ;  /* 0x00000100f9ff7812 */ /* 0x040fe400078cc0ff */
[----:B------:R-:W-:Y:S02]  /*4d3a0*/  LOP3.LUT P1, RZ, R249, 0x200, RZ, 0xc0, !PT ;  /* 0x00000200f9ff7812 */ /* 0x000fe4000782c0ff */
[----:B------:R-:W-:Y:S01]  /*4d3b0*/  PRMT R11, R11, 0x7773, RZ ;  /* 0x000077730b0b7816 */ /* 0x000fe200000000ff */
[----:B------:R-:W-:Y:S01]  /*4d3c0*/  IMAD.X R185, R8, 0x1, R6, P0 ;  /* 0x0000000108b97824 */ /* 0x000fe200000e0606 */
[----:B------:R-:W-:-:S07]  /*4d3d0*/  LOP3.LUT P2, RZ, R249, 0x400, RZ, 0xc0, !PT ;  /* 0x00000400f9ff7812 */ /* 0x000fce000784c0ff */
[----:B------:R0:W-:Y:S01]  /*4d3e0*/  @P6 STG.E.U8 desc[UR58][R188.64], R11 ;  /* 0x0000000bbc006986 */ /* 0x0001e2000c10113a */
[----:B------:R-:W-:Y:S02]  /*4d3f0*/  LOP3.LUT P3, RZ, R249, 0x800, RZ, 0xc0, !PT ;  /* 0x00000800f9ff7812 */ /* 0x000fe4000786c0ff */
[----:B0-----:R-:W-:-:S05]  /*4d400*/  PRMT R11, R12, 0x7770, RZ ;  /* 0x000077700c0b7816 */ /* 0x001fca00000000ff */
[----:B------:R0:W-:Y:S01]  /*4d410*/  @P1 STG.E.U8 desc[UR58][R186.64], R11 ;  /* 0x0000000bba001986 */ /* 0x0001e2000c10113a */
[----:B------:R-:W-:Y:S02]  /*4d420*/  LOP3.LUT P4, RZ, R249, 0x1000, RZ, 0xc0, !PT ;  /* 0x00001000f9ff7812 */ /* 0x000fe4000788c0ff */
[----:B--2---:R-:W-:Y:S02]  /*4d430*/  SHF.R.S32.HI R10, RZ, 0x1f, R181 ;  /* 0x0000001fff0a7819 */ /* 0x004fe400000114b5 */
[----:B------:R-:W-:-:S05]  /*4d440*/  IADD3 R8, P0, R181, R4, RZ ;  /* 0x00000004b5087210 */ /* 0x000fca0007f1e0ff */
[C---:B------:R-:W-:Y:S01]  /*4d450*/  IMAD.X R9, R10.reuse, 0x1, R7, P0 ;  /* 0x000000010a097824 */ /* 0x040fe200000e0607 */
[----:B0-----:R-:W-:Y:S02]  /*4d460*/  IADD3 R186, P0, R181, R5, RZ ;  /* 0x00000005b5ba7210 */ /* 0x001fe40007f1e0ff */
[----:B------:R-:W2:Y:S03]  /*4d470*/  LDL.LU R181, [R1+0x200] ;  /* 0x0002000001b57983 */ /* 0x000ea60000300800 */
[----:B------:R-:W-:Y:S01]  /*4d480*/  IMAD.X R187, R10, 0x1, R6, P0 ;  /* 0x000000010abb7824 */ /* 0x000fe200000e0606 */
[----:B------:R-:W-:-:S05]  /*4d490*/  PRMT R10, R12, 0x7771, RZ ;  /* 0x000077710c0a7816 */ /* 0x000fca00000000ff */
[----:B------:R0:W-:Y:S02]  /*4d4a0*/  @P2 STG.E.U8 desc[UR58][R184.64], R10 ;  /* 0x0000000ab8002986 */ /* 0x0001e4000c10113a */
[C---:B0-----:R-:W-:Y:S02]  /*4d4b0*/  PRMT R10, R12.reuse, 0x7772, RZ ;  /* 0x000077720c0a7816 */ /* 0x041fe400000000ff */
[----:B------:R-:W-:-:S03]  /*4d4c0*/  PRMT R12, R12, 0x7773, RZ ;  /* 0x000077730c0c7816 */ /* 0x000fc600000000ff */
[----:B------:R0:W-:Y:S04]  /*4d4d0*/  @P3 STG.E.U8 desc[UR58][R8.64], R10 ;  /* 0x0000000a08003986 */ /* 0x0001e8000c10113a */
[----:B------:R4:W-:Y:S01]  /*4d4e0*/  @P4 STG.E.U8 desc[UR58][R186.64], R12 ;  /* 0x0000000cba004986 */ /* 0x0009e2000c10113a */
[C---:B------:R-:W-:Y:S02]  /*4d4f0*/  LOP3.LUT P5, RZ, R249.reuse, 0x2000, RZ, 0xc0, !PT ;  /* 0x00002000f9ff7812 */ /* 0x040fe400078ac0ff */
[C---:B------:R-:W-:Y:S02]  /*4d500*/  LOP3.LUT P6, RZ, R249.reuse, 0x4000, RZ, 0xc0, !PT ;  /* 0x00004000f9ff7812 */ /* 0x040fe400078cc0ff */
[----:B------:R-:W-:Y:S02]  /*4d510*/  LOP3.LUT P1, RZ, R249, 0x8000, RZ, 0xc0, !PT ;  /* 0x00008000f9ff7812 */ /* 0x000fe4000782c0ff */
[----:B------:R-:W-:-:S02]  /*4d520*/  PRMT R237, R13, 0x7770, RZ ;  /* 0x000077700ded7816 */ /* 0x000fc400000000ff */
[----:B---3--:R-:W-:Y:S02]  /*4d530*/  SHF.R.S32.HI R11, RZ, 0x1f, R2 ;  /* 0x0000001fff0b7819 */ /* 0x008fe40000011402 */
[----:B------:R-:W-:-:S05]  /*4d540*/  IADD3 R184, P0, R2, R4, RZ ;  /* 0x0000000402b87210 */ /* 0x000fca0007f1e0ff */
[C---:B------:R-:W-:Y:S01]  /*4d550*/  IMAD.X R185, R11.reuse, 0x1, R7, P0 ;  /* 0x000000010bb97824 */ /* 0x040fe200000e0607 */
[----:B0-----:R-:W-:Y:S02]  /*4d560*/  IADD3 R10, P0, R2, R5, RZ ;  /* 0x00000005020a7210 */ /* 0x001fe40007f1e0ff */
[----:B------:R-:W3:Y:S03]  /*4d570*/  LDL.LU R2, [R1+0x204] ;  /* 0x0002040001027983 */ /* 0x000ee60000300800 */
[----:B------:R-:W-:Y:S01]  /*4d580*/  IMAD.X R11, R11, 0x1, R6, P0 ;  /* 0x000000010b0b7824 */ /* 0x000fe200000e0606 */
        /* <DEDUP_REMOVED lines=9> */
[----:B0-----:R-:W-:-:S05]  /*4d620*/  PRMT R10, R13, 0x7772, RZ ;  /* 0x000077720d0a7816 */ /* 0x001fca00000000ff */
[----:B------:R0:W-:Y:S01]  /*4d630*/  @P1 STG.E.U8 desc[UR58][R8.64], R10 ;  /* 0x0000000a08001986 */ /* 0x0001e2000c10113a */
[----:B------:R-:W-:Y:S02]  /*4d640*/  SHF.R.S32.HI R11, RZ, 0x1f, R3 ;  /* 0x0000001fff0b7819 */ /* 0x000fe40000011403 */
[----:B------:R-:W-:-:S05]  /*4d650*/  IADD3 R184, P0, R3, R4, RZ ;  /* 0x0000000403b87210 */ /* 0x000fca0007f1e0ff */
[----:B------:R-:W-:Y:S01]  /*4d660*/  IMAD.X R185, R11, 0x1, R7, P0 ;  /* 0x000000010bb97824 */ /* 0x000fe200000e0607 */
[----:B0-----:R-:W-:Y:S02]  /*4d670*/  IADD3 R10, P0, R3, R5, RZ ;  /* 0x00000005030a7210 */ /* 0x001fe40007f1e0ff */
[----:B------:R-:W4:Y:S01]  /*4d680*/  LDL.LU R3, [R1+0x20c] ;  /* 0x00020c0001037983 */ /* 0x000f220000300800 */
[C---:B------:R-:W-:Y:S02]  /*4d690*/  LOP3.LUT P2, RZ, R249.reuse, 0x10000, RZ, 0xc0, !PT ;  /* 0x00010000f9ff7812 */ /* 0x040fe4000784c0ff */
[----:B------:R-:W-:Y:S02]  /*4d6a0*/  LOP3.LUT P3, RZ, R249, 0x20000, RZ, 0xc0, !PT ;  /* 0x00020000f9ff7812 */ /* 0x000fe4000786c0ff */
[----:B------:R-:W-:Y:S01]  /*4d6b0*/  PRMT R13, R13, 0x7773, RZ ;  /* 0x000077730d0d7816 */ /* 0x000fe200000000ff */
[----:B------:R-:W-:Y:S01]  /*4d6c0*/  IMAD.X R11, R11, 0x1, R6, P0 ;  /* 0x000000010b0b7824 */ /* 0x000fe200000e0606 */
[----:B------:R-:W-:-:S02]  /*4d6d0*/  PRMT R12, R14, 0x7770, RZ ;  /* 0x000077700e0c7816 */ /* 0x000fc400000000ff */
[----:B------:R-:W-:-:S05]  /*4d6e0*/  LOP3.LUT P4, RZ, R249, 0x40000, RZ, 0xc0, !PT ;  /* 0x00040000f9ff7812 */ /* 0x000fca000788c0ff */
[----:B------:R2:W-:Y:S04]  /*4d6f0*/  @P2 STG.E.U8 desc[UR58][R186.64], R13 ;  /* 0x0000000dba002986 */ /* 0x0005e8000c10113a */
[----:B------:R0:W-:Y:S01]  /*4d700*/  @P3 STG.E.U8 desc[UR58][R184.64], R12 ;  /* 0x0000000cb8003986 */ /* 0x0001e2000c10113a */
[C---:B------:R-:W-:Y:S02]  /*4d710*/  LOP3.LUT P5, RZ, R249.reuse, 0x80000, RZ, 0xc0, !PT ;  /* 0x00080000f9ff7812 */ /* 0x040fe400078ac0ff */
[C---:B------:R-:W-:Y:S02]  /*4d720*/  PRMT R237, R14.reuse, 0x7771, RZ ;  /* 0x000077710eed7816 */ /* 0x040fe400000000ff */
[C---:B------:R-:W-:Y:S02]  /*4d730*/  LOP3.LUT P6, RZ, R249.reuse, 0x100000, RZ, 0xc0, !PT ;  /* 0x00100000f9ff7812 */ /* 0x040fe400078cc0ff */
[----:B------:R-:W-:Y:S01]  /*4d740*/  PRMT R251, R14, 0x7772, RZ ;  /* 0x000077720efb7816 */ /* 0x000fe200000000ff */
[----:B------:R3:W-:Y:S01]  /*4d750*/  @P4 STG.E.U8 desc[UR58][R10.64], R237 ;  /* 0x000000ed0a004986 */ /* 0x0007e2000c10113a */
[----:B------:R-:W-:-:S02]  /*4d760*/  LOP3.LUT P1, RZ, R249, 0x200000, RZ, 0xc0, !PT ;  /* 0x00200000f9ff7812 */ /* 0x000fc4000782c0ff */
[----:B------:R-:W-:Y:S02]  /*4d770*/  PRMT R14, R14, 0x7773, RZ ;  /* 0x000077730e0e7816 */ /* 0x000fe400000000ff */
[----:B--2---:R-:W-:Y:S02]  /*4d780*/  SHF.R.S32.HI R13, RZ, 0x1f, R181 ;  /* 0x0000001fff0d7819 */ /* 0x004fe400000114b5 */
[----:B------:R-:W-:-:S05]  /*4d790*/  IADD3 R8, P0, R181, R4, RZ ;  /* 0x00000004b5087210 */ /* 0x000fca0007f1e0ff */
[----:B------:R-:W-:Y:S01]  /*4d7a0*/  IMAD.X R9, R13, 0x1, R7, P0 ;  /* 0x000000010d097824 */ /* 0x000fe200000e0607 */
[----:B0-----:R-:W-:Y:S02]  /*4d7b0*/  IADD3 R12, P0, R181, R5, RZ ;  /* 0x00000005b50c7210 */ /* 0x001fe40007f1e0ff */
[----:B------:R-:W2:Y:S03]  /*4d7c0*/  LDL.LU R181, [R1+0x210] ;  /* 0x0002100001b57983 */ /* 0x000ea60000300800 */
[----:B------:R-:W-:Y:S01]  /*4d7d0*/  IMAD.X R13, R13, 0x1, R6, P0 ;  /* 0x000000010d0d7824 */ /* 0x000fe200000e0606 */
[----:B------:R0:W-:Y:S04]  /*4d7e0*/  @P5 STG.E.U8 desc[UR58][R8.64], R251 ;  /* 0x000000fb08005986 */ /* 0x0001e8000c10113a */
[----:B------:R4:W-:Y:S01]  /*4d7f0*/  @P6 STG.E.U8 desc[UR58][R12.64], R14 ;  /* 0x0000000e0c006986 */ /* 0x0009e2000c10113a */
[----:B------:R-:W-:-:S02]  /*4d800*/  LOP3.LUT P2, RZ, R249, 0x400000, RZ, 0xc0, !PT ;  /* 0x00400000f9ff7812 */ /* 0x000fc4000784c0ff */
        /* <DEDUP_REMOVED lines=8> */
[----:B------:R0:W-:Y:S01]  /*4d890*/  @P1 STG.E.U8 desc[UR58][R10.64], R237 ;  /* 0x000000ed0a001986 */ /* 0x0001e2000c10113a */
[----:B----4-:R-:W-:Y:S02]  /*4d8a0*/  SHF.R.S32.HI R14, RZ, 0x1f, R180 ;  /* 0x0000001fff0e7819 */ /* 0x010fe400000114b4 */
[----:B------:R-:W-:-:S05]  /*4d8b0*/  IADD3 R12, P0, R180, R4, RZ ;  /* 0x00000004b40c7210 */ /* 0x000fca0007f1e0ff */
[----:B------:R-:W-:Y:S01]  /*4d8c0*/  IMAD.X R13, R14, 0x1, R7, P0 ;  /* 0x000000010e0d7824 */ /* 0x000fe200000e0607 */
        /* <DEDUP_REMOVED lines=21> */
[C---:B------:R-:W-:Y:S02]  /*4da20*/  LOP3.LUT P2, RZ, R249.reuse, 0x10000000, RZ, 0xc0, !PT ;  /* 0x10000000f9ff7812 */ /* 0x040fe4000784c0ff */
        /* <DEDUP_REMOVED lines=11> */
[----:B------:R-:W-:Y:S04]  /*4dae0*/  @P1 STG.E.U8 desc[UR58][R10.64], R14 ;  /* 0x0000000e0a001986 */ /* 0x000fe8000c10113a */
[----:B------:R0:W-:Y:S01]  /*4daf0*/  @P2 STG.E.U8 desc[UR58][R8.64], R16 ;  /* 0x0000001008002986 */ /* 0x0001e2000c10113a */
[----:B------:R-:W-:Y:S02]  /*4db00*/  LOP3.LUT P4, RZ, R249, 0x40000000, RZ, 0xc0, !PT ;  /* 0x40000000f9ff7812 */ /* 0x000fe4000788c0ff */
[----:B0-----:R-:W-:Y:S02]  /*4db10*/  PRMT R8, R17, 0x7770, RZ ;  /* 0x0000777011087816 */ /* 0x001fe400000000ff */
[----:B------:R-:W-:Y:S02]  /*4db20*/  LOP3.LUT P5, RZ, R249, 0x80000000, RZ, 0xc0, !PT ;  /* 0x80000000f9ff7812 */ /* 0x000fe400078ac0ff */
[----:B---3--:R-:W-:-:S02]  /*4db30*/  SHF.R.S32.HI R15, RZ, 0x1f, R2 ;  /* 0x0000001fff0f7819 */ /* 0x008fc40000011402 */
[----:B------:R-:W-:-:S05]  /*4db40*/  IADD3 R12, P0, R2, R4, RZ ;  /* 0x00000004020c7210 */ /* 0x000fca0007f1e0ff */
[C---:B------:R-:W-:Y:S01]  /*4db50*/  IMAD.X R13, R15.reuse, 0x1, R7, P0 ;  /* 0x000000010f0d7824 */ /* 0x040fe200000e0607 */
[----:B------:R-:W-:Y:S02]  /*4db60*/  IADD3 R14, P0, R2, R5, RZ ;  /* 0x00000005020e7210 */ /* 0x000fe40007f1e0ff */
[----:B------:R-:W3:Y:S03]  /*4db70*/  LDL.LU R2, [R1+0x224] ;  /* 0x0002240001027983 */ /* 0x000ee60000300800 */
[----:B------:R-:W-:Y:S01]  /*4db80*/  IMAD.X R15, R15, 0x1, R6, P0 ;  /* 0x000000010f0f7824 */ /* 0x000fe200000e0606 */
[----:B------:R0:W-:Y:S01]  /*4db90*/  @P3 STG.E.U8 desc[UR58][R12.64], R8 ;  /* 0x000000080c003986 */ /* 0x0001e2000c10113a */
[----:B----4-:R-:W-:Y:S02]  /*4dba0*/  SHF.R.S32.HI R9, RZ, 0x1f, R180 ;  /* 0x0000001fff097819 */ /* 0x010fe400000114b4 */
[----:B------:R-:W-:-:S05]  /*4dbb0*/  IADD3 R10, P0, R180, R4, RZ ;  /* 0x00000004b40a7210 */ /* 0x000fca0007f1e0ff */
[----:B------:R-:W-:Y:S01]  /*4dbc0*/  IMAD.X R11, R9, 0x1, R7, P0 ;  /* 0x00000001090b7824 */ /* 0x000fe200000e0607 */
[----:B0-----:R-:W-:Y:S02]  /*4dbd0*/  IADD3 R8, P0, R180, R5, RZ ;  /* 0x00000005b4087210 */ /* 0x001fe40007f1e0ff */
[----:B------:R-:W4:Y:S01]  /*4dbe0*/  LDL.LU R180, [R1+0xa8] ;  /* 0x0000a80001b47983 */ /* 0x000f220000300800 */
[----:B------:R-:W-:Y:S02]  /*4dbf0*/  PRMT R12, R17, 0x7771, RZ ;  /* 0x00007771110c7816 */ /* 0x000fe400000000ff */
[----:B------:R-:W-:-:S03]  /*4dc00*/  IMAD.X R9, R9, 0x1, R6, P0 ;  /* 0x0000000109097824 */ /* 0x000fc600000e0606 */
        /* <DEDUP_REMOVED lines=17> */
[C---:B------:R-:W-:Y:S02]  /*4dd20*/  LOP3.LUT P4, RZ, R248.reuse, 0x10, RZ, 0xc0, !PT ;  /* 0x00000010f8ff7812 */ /* 0x040fe4000788c0ff */
[C---:B------:R-:W-:Y:S02]  /*4dd30*/  LOP3.LUT P5, RZ, R248.reuse, 0x20, RZ, 0xc0, !PT ;  /* 0x00000020f8ff7812 */ /* 0x040fe400078ac0ff */
[----:B------:R-:W-:-:S02]  /*4dd40*/  LOP3.LUT P6, RZ, R248, 0x40, RZ, 0xc0, !PT ;  /* 0x00000040f8ff7812 */ /* 0x000fc400078cc0ff */
[----:B--2---:R-:W-:Y:S02]  /*4dd50*/  SHF.R.S32.HI R14, RZ, 0x1f, R181 ;  /* 0x0000001fff0e7819 */ /* 0x004fe400000114b5 */
[----:B0-----:R-:W-:-:S05]  /*4dd60*/  IADD3 R8, P0, R181, R4, RZ ;  /* 0x00000004b5087210 */ /* 0x001fca0007f1e0ff */
[C---:B------:R-:W-:Y:S01]  /*4dd70*/  IMAD.X R9, R14.reuse, 0x1, R7, P0 ;  /* 0x000000010e097824 */ /* 0x040fe200000e0607 */
[----:B-1----:R-:W-:Y:S02]  /*4dd80*/  IADD3 R12, P0, R181, R5, RZ ;  /* 0x00000005b50c7210 */ /* 0x002fe40007f1e0ff */
        /* <DEDUP_REMOVED lines=10> */
[----:B---3--:R-:W-:Y:S02]  /*4de30*/  SHF.R.S32.HI R11, RZ, 0x1f, R2 ;  /* 0x0000001fff0b7819 */ /* 0x008fe40000011402 */
        /* <DEDUP_REMOVED lines=22> */
[C---:B------:R-:W-:Y:S02]  /*4dfa0*/  LOP3.LUT P3, RZ, R248.reuse, 0x200, RZ, 0xc0, !PT ;  /* 0x00000200f8ff7812 */ /* 0x040fe4000786c0ff */
        /* <DEDUP_REMOVED lines=9> */
[----:B0-----:R-:W-:Y:S02]  /*4e040*/  PRMT R15, R20, 0x7772, RZ ;  /* 0x00007772140f7816 */ /* 0x001fe400000000ff */
[----:B--2---:R-:W-:Y:S02]  /*4e050*/  SHF.R.S32.HI R14, RZ, 0x1f, R181 ;  /* 0x0000001fff0e7819 */ /* 0x004fe400000114b5 */
[----:B------:R-:W-:-:S05]  /*4e060*/  IADD3 R8, P0, R181, R4, RZ ;  /* 0x00000004b5087210 */ /* 0x000fca0007f1e0ff */
[C---:B------:R-:W-:Y:S01]  /*4e070*/  IMAD.X R9, R14.reuse, 0x1, R7, P0 ;  /* 0x000000010e097824 */ /* 0x040fe200000e0607 */
[----:B------:R-:W-:Y:S02]  /*4e080*/  IADD3 R12, P0, R181, R5, RZ ;  /* 0x00000005b50c7210 */ /* 0x000fe40007f1e0ff */
[----:B------:R-:W2:Y:S03]  /*4e090*/  LDL.LU R181, [R1+0xc0] ;  /* 0x0000c00001b57983 */ /* 0x000ea60000300800 */
[----:B------:R-:W-:Y:S01]  /*4e0a0*/  IMAD.X R13, R14, 0x1, R6, P0 ;  /* 0x000000010e0d7824 */ /* 0x000fe200000e0606 */
[----:B------:R-:W-:-:S05]  /*4e0b0*/  PRMT R14, R20, 0x7771, RZ ;  /* 0x00007771140e7816 */ /* 0x000fca00000000ff */
[----:B------:R-:W-:Y:S01]  /*4e0c0*/  @P4 STG.E.U8 desc[UR58][R10.64], R14 ;  /* 0x0000000e0a004986 */ /* 0x000fe2000c10113a */
[----:B------:R-:W-:-:S03]  /*4e0d0*/  PRMT R20, R20, 0x7773, RZ ;  /* 0x0000777314147816 */ /* 0x000fc600000000ff */
[----:B------:R-:W-:Y:S04]  /*4e0e0*/  @P5 STG.E.U8 desc[UR58][R8.64], R15 ;  /* 0x0000000f08005986 */ /* 0x000fe8000c10113a */
[----:B------:R0:W-:Y:S01]  /*4e0f0*/  @P6 STG.E.U8 desc[UR58][R12.64], R20 ;  /* 0x000000140c006986 */ /* 0x0001e2000c10113a */
[C---:B------:R-:W-:Y:S02]  /*4e100*/  LOP3.LUT P2, RZ, R248.reuse, 0x4000, RZ, 0xc0, !PT ;  /* 0x00004000f8ff7812 */ /* 0x040fe4000784c0ff */
[----:B0-----:R-:W-:Y:S02]  /*4e110*/  PRMT R12, R21, 0x7770, RZ ;  /* 0x00007770150c7816 */ /* 0x001fe400000000ff */
[----:B------:R-:W-:Y:S02]  /*4e120*/  LOP3.LUT P3, RZ, R248, 0x8000, RZ, 0xc0, !PT ;  /* 0x00008000f8ff7812 */ /* 0x000fe4000786c0ff */
[----:B---3--:R-:W-:-:S02]  /*4e130*/  SHF.R.S32.HI R14, RZ, 0x1f, R2 ;  /* 0x0000001fff0e7819 */ /* 0x008fc40000011402 */
[----:B------:R-:W-:-:S05]  /*4e140*/  IADD3 R10, P0, R2, R4, RZ ;  /* 0x00000004020a7210 */ /* 0x000fca0007f1e0ff */
[----:B------:R-:W-:Y:S01]  /*4e150*/  IMAD.X R11, R14, 0x1, R7, P0 ;  /* 0x000000010e0b7824 */ /* 0x000fe200000e0607 */
        /* <DEDUP_REMOVED lines=29> */
[----:B0-----:R-:W-:Y:S02]  /*4e330*/  PRMT R10, R22, 0x7771, RZ ;  /* 0x00007771160a7816 */ /* 0x001fe400000000ff */
[----:B--2---:R-:W-:Y:S02]  /*4e340*/  SHF.R.S32.HI R13, RZ, 0x1f, R181 ;  /* 0x0000001fff0d7819 */ /* 0x004fe400000114b5 */
[----:B------:R-:W-:-:S05]  /*4e350*/  IADD3 R8, P0, R181, R4, RZ ;  /* 0x00000004b5087210 */ /* 0x000fca0007f1e0ff */
[----:B------:R-:W-:Y:S01]  /*4e360*/  IMAD.X R9, R13, 0x1, R7, P0 ;  /* 0x000000010d097824 */ /* 0x000fe200000e0607 */
[----:B------:R-:W-:Y:S02]  /*4e370*/  IADD3 R12, P0, R181, R5, RZ ;  /* 0x00000005b50c7210 */ /* 0x000fe40007f1e0ff */
[----:B------:R-:W2:Y:S03]  /*4e380*/  LDL.LU R181, [R1+0xd0] ;  /* 0x0000d00001b57983 */ /* 0x000ea60000300800 */
[----:B------:R-:W-:Y:S01]  /*4e390*/  IMAD.X R13, R13, 0x1, R6, P0 ;  /* 0x000000010d0d7824 */ /* 0x000fe200000e0606 */
[----:B------:R0:W-:Y:S02]  /*4e3a0*/  @P6 STG.E.U8 desc[UR58][R14.64], R10 ;  /* 0x0000000a0e006986 */ /* 0x0001e4000c10113a */
[C---:B0-----:R-:W-:Y:S02]  /*4e3b0*/  PRMT R10, R22.reuse, 0x7772, RZ ;  /* 0x00007772160a7816 */ /* 0x041fe400000000ff */
[----:B------:R-:W-:-:S03]  /*4e3c0*/  PRMT R22, R22, 0x7773, RZ ;  /* 0x0000777316167816 */ /* 0x000fc600000000ff */
[----:B------:R-:W-:Y:S04]  /*4e3d0*/  @P1 STG.E.U8 desc[UR58][R8.64], R10 ;  /* 0x0000000a08001986 */ /* 0x000fe8000c10113a */
[----:B------:R0:W-:Y:S01]  /*4e3e0*/  @P2 STG.E.U8 desc[UR58][R12.64], R22 ;  /* 0x000000160c002986 */ /* 0x0001e2000c10113a */
[C---:B------:R-:W-:Y:S02]  /*4e3f0*/  LOP3.LUT P3, RZ, R248.reuse, 0x200000, RZ, 0xc0, !PT ;  /* 0x00200000f8ff7812 */ /* 0x040fe4000786c0ff */
[----:B------:R-:W-:Y:S02]  /*4e400*/  LOP3.LUT P4, RZ, R248, 0x400000, RZ, 0xc0, !PT ;  /* 0x00400000f8ff7812 */ /* 0x000fe4000788c0ff */
[----:B0-----:R-:W-:Y:S02]  /*4e410*/  PRMT R13, R23, 0x7770, RZ ;  /* 0x00007770170d7816 */ /* 0x001fe400000000ff */
[----:B---3--:R-:W-:-:S02]  /*4e420*/  SHF.R.S32.HI R11, RZ, 0x1f, R2 ;  /* 0x0000001fff0b7819 */ /* 0x008fc40000011402 */
[----:B------:R-:W-:-:S05]  /*4e430*/  IADD3 R14, P0, R2, R4, RZ ;  /* 0x00000004020e7210 */ /* 0x000fca0007f1e0ff */
[C---:B------:R-:W-:Y:S01]  /*4e440*/  IMAD.X R15, R11.reuse, 0x1, R7, P0 ;  /* 0x000000010b0f7824 */ /* 0x040fe200000e0607 */
[----:B------:R-:W-:Y:S02]  /*4e450*/  IADD3 R10, P0, R2, R5, RZ ;  /* 0x00000005020a7210 */ /* 0x000fe40007f1e0ff */
        /* <DEDUP_REMOVED lines=12> */
[----:B------:R-:W-:-:S05]  /*4e520*/  IADD3 R14, P0, R3, R4, RZ ;  /* 0x00000004030e7210 */ /* 0x000fca0007f1e0ff */
[----:B------:R-:W-:Y:S01]  /*4e530*/  IMAD.X R15, R10, 0x1, R7, P0 ;  /* 0x000000010a0f7824 */ /* 0x000fe200000e0607 */
[----:B------:R-:W-:Y:S02]  /*4e540*/  IADD3 R12, P0, R3, R5, RZ ;  /* 0x00000005030c7210 */ /* 0x000fe40007f1e0ff */
[----:B------:R-:W4:Y:S01]  /*4e550*/  LDL.LU R3, [R1+0xdc] ;  /* 0x0000dc0001037983 */ /* 0x000f220000300800 */
[C---:B------:R-:W-:Y:S02]  /*4e560*/  LOP3.LUT P5, RZ, R248.reuse, 0x800000, RZ, 0xc0, !PT ;  /* 0x00800000f8ff7812 */ /* 0x040fe400078ac0ff */
[C---:B------:R-:W-:Y:S02]  /*4e570*/  LOP3.LUT P6, RZ, R248.reuse, 0x1000000, RZ, 0xc0, !PT ;  /* 0x01000000f8ff7812 */ /* 0x040fe400078cc0ff */
[----:B------:R-:W-:Y:S02]  /*4e580*/  LOP3.LUT P1, RZ, R248, 0x2000000, RZ, 0xc0, !PT ;  /* 0x02000000f8ff7812 */ /* 0x000fe4000782c0ff */
[C---:B------:R-:W-:Y:S01]  /*4e590*/  PRMT R11, R23.reuse, 0x7772, RZ ;  /* 0x00007772170b7816 */ /* 0x040fe200000000ff */
[----:B------:R-:W-:Y:S01]  /*4e5a0*/  IMAD.X R13, R10, 0x1, R6, P0 ;  /* 0x000000010a0d7824 */ /* 0x000fe200000e0606 */
[----:B------:R-:W-:-:S05]  /*4e5b0*/  PRMT R23, R23, 0x7773, RZ ;  /* 0x0000777317177816 */ /* 0x000fca00000000ff */
[----:B------:R0:W-:Y:S01]  /*4e5c0*/  @P5 STG.E.U8 desc[UR58][R8.64], R11 ;  /* 0x0000000b08005986 */ /* 0x0001e2000c10113a */
[----:B------:R-:W-:-:S03]  /*4e5d0*/  LOP3.LUT P2, RZ, R248, 0x4000000, RZ, 0xc0, !PT ;  /* 0x04000000f8ff7812 */ /* 0x000fc6000784c0ff */
[----:B------:R-:W-:Y:S01]  /*4e5e0*/  @P6 STG.E.U8 desc[UR58][R16.64], R23 ;  /* 0x0000001710006986 */ /* 0x000fe2000c10113a */
[----:B0-----:R-:W-:-:S05]  /*4e5f0*/  PRMT R8, R24, 0x7770, RZ ;  /* 0x0000777018087816 */ /* 0x001fca00000000ff */
[----:B------:R0:W-:Y:S01]  /*4e600*/  @P1 STG.E.U8 desc[UR58][R14.64], R8 ;  /* 0x000000080e001986 */ /* 0x0001e2000c10113a */
[C---:B------:R-:W-:Y:S02]  /*4e610*/  LOP3.LUT P3, RZ, R248.reuse, 0x8000000, RZ, 0xc0, !PT ;  /* 0x08000000f8ff7812 */ /* 0x040fe4000786c0ff */
[----:B------:R-:W-:Y:S02]  /*4e620*/  LOP3.LUT P4, RZ, R248, 0x10000000, RZ, 0xc0, !PT ;  /* 0x10000000f8ff7812 */ /* 0x000fe4000788c0ff */
[----:B0-----:R-:W-:Y:S02]  /*4e630*/  PRMT R14, R24, 0x7771, RZ ;  /* 0x00007771180e7816 */ /* 0x001fe400000000ff */
[----:B--2---:R-:W-:Y:S02]  /*4e640*/  SHF.R.S32.HI R9, RZ, 0x1f, R181 ;  /* 0x0000001fff097819 */ /* 0x004fe400000114b5 */
[----:B------:R-:W-:-:S05]  /*4e650*/  IADD3 R10, P0, R181, R4, RZ ;  /* 0x00000004b50a7210 */ /* 0x000fca0007f1e0ff */
[----:B------:R-:W-:Y:S01]  /*4e660*/  IMAD.X R11, R9, 0x1, R7, P0 ;  /* 0x00000001090b7824 */ /* 0x000fe200000e0607 */
[----:B------:R-:W-:Y:S02]  /*4e670*/  IADD3 R8, P0, R181, R5, RZ ;  /* 0x00000005b5087210 */ /* 0x000fe40007f1e0ff */
[----:B------:R-:W2:Y:S01]  /*4e680*/  LDL.LU R181, [R1+0xe0] ;  /* 0x0000e00001b57983 */ /* 0x000ea20000300800 */
[----:B------:R-:W-:Y:S02]  /*4e690*/  PRMT R15, R24, 0x7772, RZ ;  /* 0x00007772180f7816 */ /* 0x000fe400000000ff */
[----:B------:R-:W-:Y:S01]  /*4e6a0*/  IMAD.X R9, R9, 0x1, R6, P0 ;  /* 0x0000000109097824 */ /* 0x000fe200000e0606 */
[----:B------:R3:W-:Y:S01]  /*4e6b0*/  @P2 STG.E.U8 desc[UR58][R12.64], R14 ;  /* 0x0000000e0c002986 */ /* 0x0007e2000c10113a */
[----:B------:R-:W-:Y:S02]  /*4e6c0*/  LOP3.LUT P5, RZ, R248, 0x20000000, RZ, 0xc0, !PT ;  /* 0x20000000f8ff7812 */ /* 0x000fe400078ac0ff */
[----:B------:R-:W-:Y:S01]  /*4e6d0*/  PRMT R24, R24, 0x7773, RZ ;  /* 0x0000777318187816 */ /* 0x000fe200000000ff */
[----:B------:R0:W-:Y:S04]  /*4e6e0*/  @P3 STG.E.U8 desc[UR58][R10.64], R15 ;  /* 0x0000000f0a003986 */ /* 0x0001e8000c10113a */
[----:B------:R1:W-:Y:S01]  /*4e6f0*/  @P4 STG.E.U8 desc[UR58][R8.64], R24 ;  /* 0x0000001808004986 */ /* 0x0003e2000c10113a */
[----:B------:R-:W-:-:S02]  /*4e700*/  LOP3.LUT P6, RZ, R248, 0x40000000, RZ, 0xc0, !PT ;  /* 0x40000000f8ff7812 */ /* 0x000fc400078cc0ff */
[----:B------:R-:W-:Y:S02]  /*4e710*/  LOP3.LUT P1, RZ, R248, 0x80000000, RZ, 0xc0, !PT ;  /* 0x80000000f8ff7812 */ /* 0x000fe4000782c0ff */
[----:B---3--:R-:W-:Y:S02]  /*4e720*/  SHF.R.S32.HI R14, RZ, 0x1f, R2 ;  /* 0x0000001fff0e7819 */ /* 0x008fe40000011402 */
[----:B------:R-:W-:-:S05]  /*4e730*/  IADD3 R12, P0, R2, R4, RZ ;  /* 0x00000004020c7210 */ /* 0x000fca0007f1e0ff */
[----:B------:R-:W-:Y:S01]  /*4e740*/  IMAD.X R13, R14, 0x1, R7, P0 ;  /* 0x000000010e0d7824 */ /* 0x000fe200000e0607 */
[----:B0-----:R-:W-:Y:S02]  /*4e750*/  IADD3 R10, P0, R2, R5, RZ ;  /* 0x00000005020a7210 */ /* 0x001fe40007f1e0ff */
[----:B------:R-:W3:Y:S03]  /*4e760*/  LDL.LU R2, [R1+0xe8] ;  /* 0x0000e80001027983 */ /* 0x000ee60000300800 */
[----:B------:R-:W-:Y:S01]  /*4e770*/  IMAD.X R11, R14, 0x1, R6, P0 ;  /* 0x000000010e0b7824 */ /* 0x000fe200000e0606 */
[----:B------:R-:W-:-:S05]  /*4e780*/  PRMT R14, R25, 0x7770, RZ ;  /* 0x00007770190e7816 */ /* 0x000fca00000000ff */
[----:B------:R0:W-:Y:S01]  /*4e790*/  @P5 STG.E.U8 desc[UR58][R12.64], R14 ;  /* 0x0000000e0c005986 */ /* 0x0001e2000c10113a */
[----:B----4-:R-:W-:Y:S02]  /*4e7a0*/  SHF.R.S32.HI R15, RZ, 0x1f, R180 ;  /* 0x0000001fff0f7819 */ /* 0x010fe400000114b4 */
[----:B-1----:R-:W-:-:S05]  /*4e7b0*/  IADD3 R8, P0, R180, R4, RZ ;  /* 0x00000004b4087210 */ /* 0x002fca0007f1e0ff */
        /* <DEDUP_REMOVED lines=58> */
[C---:B------:R-:W-:Y:S01]  /*4eb60*/  IMAD.X R11, R8.reuse, 0x1, R7, P0 ;  /* 0x00000001080b7824 */ /* 0x040fe200000e0607 */
        /* <DEDUP_REMOVED lines=19> */
[----:B------:R0:W-:Y:S01]  /*4eca0*/  @P6 STG.E.U8 desc[UR58][R14.64], R10 ;  /* 0x0000000a0e006986 */ /* 0x0001e2000c10113a */
[----:B------:R-:W-:Y:S02]  /*4ecb0*/  LOP3.LUT P3, RZ, R247, 0x2000, RZ, 0xc0, !PT ;  /* 0x00002000f7ff7812 */ /* 0x000fe4000786c0ff */
[----:B0-----:R-:W-:-:S02]  /*4ecc0*/  PRMT R10, R28, 0x7772, RZ ;  /* 0x000077721c0a7816 */ /* 0x001fc400000000ff */
        /* <DEDUP_REMOVED lines=49> */
[----:B------:R0:W-:Y:S04]  /*4efe0*/  @P3 STG.E.U8 desc[UR58][R8.64], R15 ;  /* 0x0000000f08003986 */ /* 0x0001e8000c10113a */
        /* <DEDUP_REMOVED lines=12> */
[----:B-1----:R-:W-:-:S05]  /*4f0b0*/  IADD3 R12, P0, R180, R4, RZ ;  /* 0x00000004b40c7210 */ /* 0x002fca0007f1e0ff */
        /* <DEDUP_REMOVED lines=691> */
[----:B------:R-:W-:Y:S04]  /*51bf0*/  @P6 STG.E.U8 desc[UR58][R10.64], R59 ;  /* 0x0000003b0a006986 */ /* 0x000fe8000c10113a */
[----:B------:R0:W-:Y:S01]  /*51c00*/  @P1 STG.E.U8 desc[UR58][R8.64], R15 ;  /* 0x0000000f08001986 */ /* 0x0001e2000c10113a */
[C---:B------:R-:W-:Y:S02]  /*51c10*/  LOP3.LUT P3, RZ, R243.reuse, 0x800, RZ, 0xc0, !PT ;  /* 0x00000800f3ff7812 */ /* 0x040fe4000786c0ff */
[C---:B------:R-:W-:Y:S02]  /*51c20*/  LOP3.LUT P4, RZ, R243.reuse, 0x1000, RZ, 0xc0, !PT ;  /* 0x00001000f3ff7812 */ /* 0x040fe4000788c0ff */
[----:B------:R-:W-:Y:S02]  /*51c30*/  LOP3.LUT P5, RZ, R243, 0x2000, RZ, 0xc0, !PT ;  /* 0x00002000f3ff7812 */ /* 0x000fe400078ac0ff */
[----:B0-----:R-:W-:-:S02]  /*51c40*/  PRMT R15, R60, 0x7772, RZ ;  /* 0x000077723c0f7816 */ /* 0x001fc400000000ff */
        /* <DEDUP_REMOVED lines=129> */
[----:B------:R-:W-:Y:S01]  /*52460*/  IMAD.X R9, R14, 0x1, R7, P0 ;  /* 0x000000010e097824 */ /* 0x000fe200000e0607 */
        /* <DEDUP_REMOVED lines=962> */
[----:B------:R-:W-:Y:S02]  /*56090*/  LOP3.LUT P4, RZ, R238, 0x8000000, RZ, 0xc0, !PT ;  /* 0x08000000eeff7812 */ /* 0x000fe4000788c0ff */
        /* <DEDUP_REMOVED lines=152> */
[----:B------:R-:W-:Y:S02]  /*56a20*/  LOP3.LUT P2, RZ, R228, 0x4000000, RZ, 0xc0, !PT ;  /* 0x04000000e4ff7812 */ /* 0x000fe4000784c0ff */
        /* <DEDUP_REMOVED lines=430> */
[----:B------:R-:W-:Y:S02]  /*58510*/  LOP3.LUT P1, RZ, R229, 0x80000000, RZ, 0xc0, !PT ;  /* 0x80000000e5ff7812 */ /* 0x000fe4000782c0ff */
        /* <DEDUP_REMOVED lines=1083> */
[----:B0-----:R-:W-:-:S05]  /*5c8d0*/  IADD3 R12, P0, R180, R5, RZ ;  /* 0x00000005b40c7210 */ /* 0x001fca0007f1e0ff */
        /* <DEDUP_REMOVED lines=11> */
[----:B------:R-:W-:Y:S01]  /*5c990*/  LOP3.LUT P3, RZ, R236, 0x10, RZ, 0xc0, !PT ;  /* 0x00000010ecff7812 */ /* 0x000fe2000786c0ff */
[----:B------:R-:W4:Y:S01]  /*5c9a0*/  LDL.LU R180, [R1+0x194] ;  /* 0x0001940001b47983 */ /* 0x000f220000300800 */
        /* <DEDUP_REMOVED lines=8> */
[----:B0-----:R-:W-:Y:S02]  /*5ca30*/  PRMT R15, R176, 0x7772, RZ ;  /* 0x00007772b00f7816 */ /* 0x001fe400000000ff */
[----:B--2---:R-:W-:-:S02]  /*5ca40*/  SHF.R.S32.HI R14, RZ, 0x1f, R181 ;  /* 0x0000001fff0e7819 */ /* 0x004fc400000114b5 */
        /* <DEDUP_REMOVED lines=10> */
[----:B0-----:R-:W-:Y:S02]  /*5caf0*/  PRMT R15, R177, 0x7770, RZ ;  /* 0x00007770b10f7816 */ /* 0x001fe400000000ff */
[----:B---3--:R-:W-:Y:S02]  /*5cb00*/  SHF.R.S32.HI R14, RZ, 0x1f, R2 ;  /* 0x0000001fff0e7819 */ /* 0x008fe40000011402 */
[----:B------:R-:W-:-:S05]  /*5cb10*/  IADD3 R8, P0, R2, R4, RZ ;  /* 0x0000000402087210 */ /* 0x000fca0007f1e0ff */
[----:B------:R-:W-:Y:S01]  /*5cb20*/  IMAD.X R9, R14, 0x1, R7, P0 ;  /* 0x000000010e097824 */ /* 0x000fe200000e0607 */
[----:B------:R-:W-:Y:S02]  /*5cb30*/  IADD3 R12, P0, R2, R5, RZ ;  /* 0x00000005020c7210 */ /* 0x000fe40007f1e0ff */
[----:B------:R-:W3:Y:S03]  /*5cb40*/  LDL.LU R2, [R1+0x388] ;  /* 0x0003880001027983 */ /* 0x000ee60000300800 */
[----:B------:R-:W-:Y:S01]  /*5cb50*/  IMAD.X R13, R14, 0x1, R6, P0 ;  /* 0x000000010e0d7824 */ /* 0x000fe200000e0606 */
[----:B----4-:R-:W-:Y:S02]  /*5cb60*/  SHF.R.S32.HI R14, RZ, 0x1f, R3 ;  /* 0x0000001fff0e7819 */ /* 0x010fe40000011403 */
[----:B-1----:R-:W-:-:S05]  /*5cb70*/  IADD3 R10, P0, R3, R4, RZ ;  /* 0x00000004030a7210 */ /* 0x002fca0007f1e0ff */
[----:B------:R-:W-:Y:S01]  /*5cb80*/  IMAD.X R11, R14, 0x1, R7, P0 ;  /* 0x000000010e0b7824 */ /* 0x000fe200000e0607 */
[----:B------:R-:W-:-:S13]  /*5cb90*/  LOP3.LUT P0, RZ, R236, 0x800, RZ, 0xc0, !PT ;  /* 0x00000800ecff7812 */ /* 0x000fda000780c0ff */
[----:B------:R0:W-:Y:S02]  /*5cba0*/  @P0 STG.E.U8 desc[UR58][R8.64], R15 ;  /* 0x0000000f08000986 */ /* 0x0001e4000c10113a */
[----:B0-----:R-:W-:Y:S02]  /*5cbb0*/  IADD3 R8, P0, R3, R5, RZ ;  /* 0x0000000503087210 */ /* 0x001fe40007f1e0ff */
[----:B------:R-:W4:Y:S04]  /*5cbc0*/  LDL.LU R3, [R1+0x3a4] ;  /* 0x0003a40001037983 */ /* 0x000f280000300800 */
[----:B------:R-:W4:Y:S04]  /*5cbd0*/  LDL.LU R184, [R1+0x3c4] ;  /* 0x0003c40001b87983 */ /* 0x000f280000300800 */
[----:B------:R-:W4:Y:S01]  /*5cbe0*/  LDL.LU R185, [R1+0x3d4] ;  /* 0x0003d40001b97983 */ /* 0x000f220000300800 */
[----:B------:R-:W-:-:S03]  /*5cbf0*/  LOP3.LUT P1, RZ, R236, 0x1000, RZ, 0xc0, !PT ;  /* 0x00001000ecff7812 */ /* 0x000fc6000782c0ff */
[----:B------:R-:W4:Y:S01]  /*5cc00*/  LDL.LU R183, [R1+0x3ec] ;  /* 0x0003ec0001b77983 */ /* 0x000f220000300800 */
[----:B------:R-:W-:Y:S01]  /*5cc10*/  LOP3.LUT P2, RZ, R236, 0x4000, RZ, 0xc0, !PT ;  /* 0x00004000ecff7812 */ /* 0x000fe2000784c0ff */
[----:B------:R-:W-:Y:S01]  /*5cc20*/  IMAD.X R9, R14, 0x1, R6, P0 ;  /* 0x000000010e097824 */ /* 0x000fe200000e0606 */
[C---:B------:R-:W-:Y:S02]  /*5cc30*/  PRMT R14, R177.reuse, 0x7771, RZ ;  /* 0x00007771b10e7816 */ /* 0x040fe400000000ff */
[----:B------:R-:W-:-:S05]  /*5cc40*/  PRMT R15, R177, 0x7772, RZ ;  /* 0x00007772b10f7816 */ /* 0x000fca00000000ff */
[----:B------:R0:W-:Y:S01]  /*5cc50*/  @P1 STG.E.U8 desc[UR58][R12.64], R14 ;  /* 0x0000000e0c001986 */ /* 0x0001e2000c10113a */
[----:B------:R-:W-:-:S03]  /*5cc60*/  LOP3.LUT P3, RZ, R236, 0x10000, RZ, 0xc0, !PT ;  /* 0x00010000ecff7812 */ /* 0x000fc6000786c0ff */
[----:B------:R1:W-:Y:S01]  /*5cc70*/  @P2 STG.E.U8 desc[UR58][R10.64], R15 ;  /* 0x0000000f0a002986 */ /* 0x0003e2000c10113a */
[----:B0-----:R-:W-:Y:S02]  /*5cc80*/  SHF.R.S32.HI R14, RZ, 0x1f, R180 ;  /* 0x0000001fff0e7819 */ /* 0x001fe400000114b4 */
[----:B------:R-:W-:-:S05]  /*5cc90*/  IADD3 R12, P0, R180, R4, RZ ;  /* 0x00000004b40c7210 */ /* 0x000fca0007f1e0ff */
[----:B------:R-:W-:Y:S01]  /*5cca0*/  IMAD.X R13, R14, 0x1, R7, P0 ;  /* 0x000000010e0d7824 */ /* 0x000fe200000e0607 */
[----:B-1----:R-:W-:Y:S02]  /*5ccb0*/  IADD3 R10, P0, R180, R5, RZ ;  /* 0x00000005b40a7210 */ /* 0x002fe40007f1e0ff */
[----:B------:R-:W4:Y:S01]  /*5ccc0*/  LDL.LU R180, [R1+0x400] ;  /* 0x0004000001b47983 */ /* 0x000f220000300800 */
[----:B------:R-:W-:Y:S02]  /*5ccd0*/  PRMT R177, R177, 0x7773, RZ ;  /* 0x00007773b1b17816 */ /* 0x000fe400000000ff */
[----:B------:R-:W-:Y:S01]  /*5cce0*/  IMAD.X R11, R14, 0x1, R6, P0 ;  /* 0x000000010e0b7824 */ /* 0x000fe200000e0606 */
[----:B------:R-:W-:Y:S02]  /*5ccf0*/  LOP3.LUT P4, RZ, R236, 0x20000, RZ, 0xc0, !PT ;  /* 0x00020000ecff7812 */ /* 0x000fe4000788c0ff */
[----:B------:R0:W-:Y:S01]  /*5cd00*/  @P3 STG.E.U8 desc[UR58][R8.64], R177 ;  /* 0x000000b108003986 */ /* 0x0001e2000c10113a */
[----:B--2---:R-:W-:-:S02]  /*5cd10*/  SHF.R.S32.HI R14, RZ, 0x1f, R181 ;  /* 0x0000001fff0e7819 */ /* 0x004fc400000114b5 */
[----:B------:R-:W-:Y:S02]  /*5cd20*/  LOP3.LUT P5, RZ, R236, 0x80000, RZ, 0xc0, !PT ;  /* 0x00080000ecff7812 */ /* 0x000fe400078ac0ff */
[----:B0-----:R-:W-:Y:S02]  /*5cd30*/  IADD3 R8, P0, R181, R4, RZ ;  /* 0x00000004b5087210 */ /* 0x001fe40007f1e0ff */
[----:B------:R-:W-:-:S03]  /*5cd40*/  PRMT R15, R178, 0x7770, RZ ;  /* 0x00007770b20f7816 */ /* 0x000fc600000000ff */
[----:B------:R-:W-:Y:S01]  /*5cd50*/  IMAD.X R9, R14, 0x1, R7, P0 ;  /* 0x000000010e097824 */ /* 0x000fe200000e0607 */
[----:B------:R-:W-:Y:S02]  /*5cd60*/  IADD3 R142, P0, R181, R5, RZ ;  /* 0x00000005b58e7210 */ /* 0x000fe40007f1e0ff */
[----:B------:R-:W2:Y:S04]  /*5cd70*/  LDL.LU R181, [R1+0x404] ;  /* 0x0004040001b57983 */ /* 0x000ea80000300800 */
[----:B------:R0:W-:Y:S01]  /*5cd80*/  @P4 STG.E.U8 desc[UR58][R12.64], R15 ;  /* 0x0000000f0c004986 */ /* 0x0001e2000c10113a */
[----:B------:R-:W-:Y:S01]  /*5cd90*/  LOP3.LUT P6, RZ, R236, 0x100000, RZ, 0xc0, !PT ;  /* 0x00100000ecff7812 */ /* 0x000fe200078cc0ff */
[----:B------:R-:W-:Y:S02]  /*5cda0*/  IMAD.X R143, R14, 0x1, R6, P0 ;  /* 0x000000010e8f7824 */ /* 0x000fe400000e0606 */
[----:B------:R-:W2:Y:S01]  /*5cdb0*/  LDL.LU R187, [R1+0x408] ;  /* 0x0004080001bb7983 */ /* 0x000ea20000300800 */
[----:B0-----:R-:W-:-:S05]  /*5cdc0*/  PRMT R12, R178, 0x7771, RZ ;  /* 0x00007771b20c7816 */ /* 0x001fca00000000ff */
[----:B------:R0:W-:Y:S02]  /*5cdd0*/  @P5 STG.E.U8 desc[UR58][R10.64], R12 ;  /* 0x0000000c0a005986 */ /* 0x0001e4000c10113a */
[----:B0-----:R-:W-:-:S05]  /*5cde0*/  PRMT R11, R178, 0x7772, RZ ;  /* 0x00007772b20b7816 */ /* 0x001fca00000000ff */
[----:B------:R4:W-:Y:S01]  /*5cdf0*/  @P6 STG.E.U8 desc[UR58][R8.64], R11 ;  /* 0x0000000b08006986 */ /* 0x0009e2000c10113a */
[----:B---3--:R-:W-:Y:S02]  /*5ce00*/  SHF.R.S32.HI R10, RZ, 0x1f, R2 ;  /* 0x0000001fff0a7819 */ /* 0x008fe40000011402 */
[----:B------:R-:W-:-:S05]  /*5ce10*/  IADD3 R162, P0, R2, R4, RZ ;  /* 0x0000000402a27210 */ /* 0x000fca0007f1e0ff */
[----:B------:R-:W-:Y:S01]  /*5ce20*/  IMAD.X R163, R10, 0x1, R7, P0 ;  /* 0x000000010aa37824 */ /* 0x000fe200000e0607 */
[----:B------:R-:W-:-:S05]  /*5ce30*/  IADD3 R148, P0, R2, R5, RZ ;  /* 0x0000000502947210 */ /* 0x000fca0007f1e0ff */
[----:B------:R-:W-:Y:S01]  /*5ce40*/  IMAD.X R149, R10, 0x1, R6, P0 ;  /* 0x000000010a957824 */ /* 0x000fe200000e0606 */
[----:B----4-:R-:W-:Y:S02]  /*5ce50*/  SHF.R.S32.HI R8, RZ, 0x1f, R3 ;  /* 0x0000001fff087819 */ /* 0x010fe40000011403 */
[----:B------:R-:W-:-:S05]  /*5ce60*/  IADD3 R150, P0, R3, R4, RZ ;  /* 0x0000000403967210 */ /* 0x000fca0007f1e0ff */
[----:B------:R-:W-:Y:S01]  /*5ce70*/  IMAD.X R151, R8, 0x1, R7, P0 ;  /* 0x0000000108977824 */ /* 0x000fe200000e0607 */
[----:B------:R-:W-:-:S05]  /*5ce80*/  IADD3 R2, P0, R3, R5, RZ ;  /* 0x0000000503027210 */ /* 0x000fca0007f1e0ff */
[----:B------:R-:W-:Y:S01]  /*5ce90*/  IMAD.X R3, R8, 0x1, R6, P0 ;  /* 0x0000000108037824 */ /* 0x000fe200000e0606 */
[----:B------:R-:W-:Y:S02]  /*5cea0*/  SHF.R.S32.HI R8, RZ, 0x1f, R184 ;  /* 0x0000001fff087819 */ /* 0x000fe400000114b8 */
[----:B------:R-:W-:-:S05]  /*5ceb0*/  IADD3 R146, P0, R184, R4, RZ ;  /* 0x00000004b8927210 */ /* 0x000fca0007f1e0ff */
[----:B------:R-:W-:Y:S01]  /*5cec0*/  IMAD.X R147, R8, 0x1, R7, P0 ;  /* 0x0000000108937824 */ /* 0x000fe200000e0607 */
[----:B------:R-:W-:Y:S02]  /*5ced0*/  IADD3 R10, P0, R184, R5, RZ ;  /* 0x00000005b80a7210 */ /* 0x000fe40007f1e0ff */
[----:B------:R-:W3:Y:S03]  /*5cee0*/  LDL.LU R184, [R1+0x410] ;  /* 0x0004100001b87983 */ /* 0x000ee60000300800 */
[----:B------:R-:W-:Y:S01]  /*5cef0*/  IMAD.X R11, R8, 0x1, R6, P0 ;  /* 0x00000001080b7824 */ /* 0x000fe200000e0606 */
[----:B------:R-:W-:-:S04]  /*5cf00*/  SHF.R.S32.HI R8, RZ, 0x1f, R185 ;  /* 0x0000001fff087819 */ /* 0x000fc800000114b9 */
[----:B------:R0:W-:Y:S02]  /*5cf10*/  STL.64 [R1+0x7f0], R10 ;  /* 0x0007f00a01007387 */ /* 0x0001e40000100a00 */
[----:B0-----:R-:W-:-:S05]  /*5cf20*/  IADD3 R10, P0, R185, R4, RZ ;  /* 0x00000004b90a7210 */ /* 0x001fca0007f1e0ff */
[C---:B------:R-:W-:Y:S01]  /*5cf30*/  IMAD.X R11, R8.reuse, 0x1, R7, P0 ;  /* 0x00000001080b7824 */ /* 0x040fe200000e0607 */
[----:B------:R-:W-:Y:S02]  /*5cf40*/  IADD3 R12, P0, R185, R5, RZ ;  /* 0x00000005b90c7210 */ /* 0x000fe40007f1e0ff */
[----:B------:R-:W4:Y:S03]  /*5cf50*/  LDL.LU R185, [R1+0x448] ;  /* 0x0004480001b97983 */ /* 0x000f260000300800 */
[----:B------:R-:W-:Y:S01]  /*5cf60*/  IMAD.X R13, R8, 0x1, R6, P0 ;  /* 0x00000001080d7824 */ /* 0x000fe200000e0606 */
[----:B------:R-:W-:-:S04]  /*5cf70*/  SHF.R.S32.HI R8, RZ, 0x1f, R183 ;  /* 0x0000001fff087819 */ /* 0x000fc800000114b7 */
[----:B------:R0:W-:Y:S02]  /*5cf80*/  STL.64 [R1+0x7e0], R12 ;  /* 0x0007e00c01007387 */ /* 0x0001e40000100a00 */
[----:B0-----:R-:W-:-:S05]  /*5cf90*/  IADD3 R12, P0, R183, R4, RZ ;  /* 0x00000004b70c7210 */ /* 0x001fca0007f1e0ff */
[----:B------:R-:W-:-:S05]  /*5cfa0*/  IMAD.X R13, R8, 0x1, R7, P0 ;  /* 0x00000001080d7824 */ /* 0x000fca00000e0607 */
[----:B------:R0:W-:Y:S02]  /*5cfb0*/  STL.64 [R1+0x7d8], R12 ;  /* 0x0007d80c01007387 */ /* 0x0001e40000100a00 */
[----:B0-----:R-:W-:Y:S02]  /*5cfc0*/  IADD3 R12, P0, R183, R5, RZ ;  /* 0x00000005b70c7210 */ /* 0x001fe40007f1e0ff */
        /* <DEDUP_REMOVED lines=10> */
[----:B--2---:R-:W-:-:S04]  /*5d070*/  SHF.R.S32.HI R8, RZ, 0x1f, R181 ;  /* 0x0000001fff087819 */ /* 0x004fc800000114b5 */
[----:B------:R0:W-:Y:S02]  /*5d080*/  STL.64 [R1+0x7c0], R12 ;  /* 0x0007c00c01007387 */ /* 0x0001e40000100a00 */
[----:B0-----:R-:W-:-:S05]  /*5d090*/  IADD3 R12, P0, R181, R4, RZ ;  /* 0x00000004b50c7210 */ /* 0x001fca0007f1e0ff */
[----:B------:R-:W-:-:S05]  /*5d0a0*/  IMAD.X R13, R8, 0x1, R7, P0 ;  /* 0x00000001080d7824 */ /* 0x000fca00000e0607 */
[----:B------:R0:W-:Y:S02]  /*5d0b0*/  STL.64 [R1+0x7b8], R12 ;  /* 0x0007b80c01007387 */ /* 0x0001e40000100a00 */
[----:B0-----:R-:W-:Y:S02]  /*5d0c0*/  IADD3 R12, P0, R181, R5, RZ ;  /* 0x00000005b50c7210 */ /* 0x001fe40007f1e0ff */
[----:B------:R-:W2:Y:S03]  /*5d0d0*/  LDL.LU R181, [R1+0x460] ;  /* 0x0004600001b57983 */ /* 0x000ea60000300800 */
[----:B------:R-:W-:Y:S01]  /*5d0e0*/  IMAD.X R13, R8, 0x1, R6, P0 ;  /* 0x00000001080d7824 */ /* 0x000fe200000e0606 */
[----:B------:R-:W-:-:S04]  /*5d0f0*/  SHF.R.S32.HI R8, RZ, 0x1f, R187 ;  /* 0x0000001fff087819 */ /* 0x000fc800000114bb */
[----:B------:R0:W-:Y:S02]  /*5d100*/  STL.64 [R1+0x7b0], R12 ;  /* 0x0007b00c01007387 */ /* 0x0001e40000100a00 */
[----:B0-----:R-:W-:-:S05]  /*5d110*/  IADD3 R12, P0, R187, R4, RZ ;  /* 0x00000004bb0c7210 */ /* 0x001fca0007f1e0ff */
[----:B------:R-:W-:-:S05]  /*5d120*/  IMAD.X R13, R8, 0x1, R7, P0 ;  /* 0x00000001080d7824 */ /* 0x000fca00000e0607 */
[----:B------:R0:W-:Y:S02]  /*5d130*/  STL.64 [R1+0x7a8], R12 ;  /* 0x0007a80c01007387 */ /* 0x0001e40000100a00 */
[----:B0-----:R-:W-:Y:S02]  /*5d140*/  IADD3 R12, P0, R187, R5, RZ ;  /* 0x00000005bb0c7210 */ /* 0x001fe40007f1e0ff */
[----:B------:R-:W2:Y:S03]  /*5d150*/  LDL.LU R187, [R1+0x478] ;  /* 0x0004780001bb7983 */ /* 0x000ea60000300800 */
[----:B------:R-:W-:-:S05]  /*5d160*/  IMAD.X R13, R8, 0x1, R6, P0 ;  /* 0x00000001080d7824 */ /* 0x000fca00000e0606 */
[----:B------:R0:W-:Y:S01]  /*5d170*/  STL.64 [R1+0x7a0], R12 ;  /* 0x0007a00c01007387 */ /* 0x0001e20000100a00 */
[----:B---3--:R-:W-:Y:S02]  /*5d180*/  SHF.R.S32.HI R8, RZ, 0x1f, R184 ;  /* 0x0000001fff087819 */ /* 0x008fe400000114b8 */
[----:B0-----:R-:W-:-:S05]  /*5d190*/  IADD3 R12, P0, R184, R4, RZ ;  /* 0x00000004b80c7210 */ /* 0x001fca0007f1e0ff */
[----:B------:R-:W-:-:S05]  /*5d1a0*/  IMAD.X R13, R8, 0x1, R7, P0 ;  /* 0x00000001080d7824 */ /* 0x000fca00000e0607 */
[----:B------:R0:W-:Y:S02]  /*5d1b0*/  STL.64 [R1+0x798], R12 ;  /* 0x0007980c01007387 */ /* 0x0001e40000100a00 */
[----:B0-----:R-:W-:Y:S02]  /*5d1c0*/  IADD3 R12, P0, R184, R5, RZ ;  /* 0x00000005b80c7210 */ /* 0x001fe40007f1e0ff */
[----:B------:R-:W3:Y:S03]  /*5d1d0*/  LDL.LU R184, [R1+0x484] ;  /* 0x0004840001b87983 */ /* 0x000ee60000300800 */
[----:B------:R-:W-:Y:S01]  /*5d1e0*/  IMAD.X R13, R8, 0x1, R6, P0 ;  /* 0x00000001080d7824 */ /* 0x000fe200000e0606 */
[----:B----4-:R-:W-:-:S04]  /*5d1f0*/  SHF.R.S32.HI R8, RZ, 0x1f, R185 ;  /* 0x0000001fff087819 */ /* 0x010fc800000114b9 */
        /* <DEDUP_REMOVED lines=46> */
[----:B------:R-:W-:-:S05]  /*5d4e0*/  IMAD.X R13, R8, 0x1, R6, P0 ;  /* 0x00000001080d7824 */ /* 0x000fca00000e0606 */
[----:B------:R0:W-:Y:S01]  /*5d4f0*/  STL.64 [R1+0x730], R12 ;  /* 0x0007300c01007387 */ /* 0x0001e20000100a00 */
[----:B----4-:R-:W-:Y:S02]  /*5d500*/  SHF.R.S32.HI R8, RZ, 0x1f, R185 ;  /* 0x0000001fff087819 */ /* 0x010fe400000114b9 */
[----:B0-----:R-:W-:-:S05]  /*5d510*/  IADD3 R12, P0, R185, R4, RZ ;  /* 0x00000004b90c7210 */ /* 0x001fca0007f1e0ff */
[----:B------:R-:W-:-:S05]  /*5d520*/  IMAD.X R13, R8, 0x1, R7, P0 ;  /* 0x00000001080d7824 */ /* 0x000fca00000e0607 */
[----:B------:R0:W-:Y:S02]  /*5d530*/  STL.64 [R1+0x728], R12 ;  /* 0x0007280c01007387 */ /* 0x0001e40000100a00 */
[----:B0-----:R-:W-:Y:S02]  /*5d540*/  IADD3 R12, P0, R185, R5, RZ ;  /* 0x00000005b90c7210 */ /* 0x001fe40007f1e0ff */
[----:B------:R-:W4:Y:S03]  /*5d550*/  LDL.LU R185, [R1+0x514] ;  /* 0x0005140001b97983 */ /* 0x000f260000300800 */
[----:B------:R-:W-:-:S05]  /*5d560*/  IMAD.X R13, R8, 0x1, R6, P0 ;  /* 0x00000001080d7824 */ /* 0x000fca00000e0606 */
[----:B------:R0:W-:Y:S01]  /*5d570*/  STL.64 [R1+0x720], R12 ;  /* 0x0007200c01007387 */ /* 0x0001e20000100a00 */
[----:B------:R-:W-:Y:S02]  /*5d580*/  SHF.R.S32.HI R8, RZ, 0x1f, R183 ;  /* 0x0000001fff087819 */ /* 0x000fe400000114b7 */
        /* <DEDUP_REMOVED lines=15> */
[----:B--2---:R-:W-:Y:S02]  /*5d680*/  SHF.R.S32.HI R8, RZ, 0x1f, R181 ;  /* 0x0000001fff087819 */ /* 0x004fe400000114b5 */
[----:B0-----:R-:W-:-:S05]  /*5d690*/  IADD3 R12, P0, R181, R4, RZ ;  /* 0x00000004b50c7210 */ /* 0x001fca0007f1e0ff */
[----:B------:R-:W-:-:S05]  /*5d6a0*/  IMAD.X R13, R8, 0x1, R7, P0 ;  /* 0x00000001080d7824 */ /* 0x000fca00000e0607 */
[----:B------:R0:W-:Y:S02]  /*5d6b0*/  STL.64 [R1+0x6f8], R12 ;  /* 0x0006f80c01007387 */ /* 0x0001e40000100a00 */
[----:B0-----:R-:W-:Y:S02]  /*5d6c0*/  IADD3 R12, P0, R181, R5, RZ ;  /* 0x00000005b50c7210 */ /* 0x001fe40007f1e0ff */
[----:B------:R-:W2:Y:S03]  /*5d6d0*/  LDL.LU R181, [R1+0x550] ;  /* 0x0005500001b57983 */ /* 0x000ea60000300800 */
[----:B------:R-:W-:-:S05]  /*5d6e0*/  IMAD.X R13, R8, 0x1, R6, P0 ;  /* 0x00000001080d7824 */ /* 0x000fca00000e0606 */
[----:B------:R0:W-:Y:S01]  /*5d6f0*/  STL.64 [R1+0x6f0], R12 ;  /* 0x0006f00c01007387 */ /* 0x0001e20000100a00 */
[----:B------:R-:W-:Y:S02]  /*5d700*/  SHF.R.S32.HI R8, RZ, 0x1f, R187 ;  /* 0x0000001fff087819 */ /* 0x000fe400000114bb */
        /* <DEDUP_REMOVED lines=226> */
[----:B------:R0:W-:Y:S04]  /*5e530*/  STL.64 [R1+0x528], R12 ;  /* 0x0005280c01007387 */ /* 0x0001e80000100a00 */
[----:B------:R-:W4:Y:S01]  /*5e540*/  LDL.LU R188, [R1+0x86c] ;  /* 0x00086c0001bc7983 */ /* 0x000f220000300800 */
[----:B0-----:R-:W-:-:S05]  /*5e550*/  IADD3 R12, P0, R180, R5, RZ ;  /* 0x00000005b40c7210 */ /* 0x001fca0007f1e0ff */
[----:B------:R-:W-:-:S05]  /*5e560*/  IMAD.X R13, R8, 0x1, R6, P0 ;  /* 0x00000001080d7824 */ /* 0x000fca00000e0606 */
[----:B------:R0:W-:Y:S01]  /*5e570*/  STL.64 [R1+0x520], R12 ;  /* 0x0005200c01007387 */ /* 0x0001e20000100a00 */
[----:B--2---:R-:W-:Y:S02]  /*5e580*/  SHF.R.S32.HI R8, RZ, 0x1f, R181 ;  /* 0x0000001fff087819 */ /* 0x004fe400000114b5 */
[----:B0-----:R-:W-:-:S05]  /*5e590*/  IADD3 R12, P0, R181, R4, RZ ;  /* 0x00000004b50c7210 */ /* 0x001fca0007f1e0ff */
[----:B------:R-:W-:-:S05]  /*5e5a0*/  IMAD.X R13, R8, 0x1, R7, P0 ;  /* 0x00000001080d7824 */ /* 0x000fca00000e0607 */
[----:B------:R0:W-:Y:S04]  /*5e5b0*/  STL.64 [R1+0x518], R12 ;  /* 0x0005180c01007387 */ /* 0x0001e80000100a00 */
[----:B------:R-:W2:Y:S01]  /*5e5c0*/  LDL.LU R189, [R1+0x870] ;  /* 0x0008700001bd7983 */ /* 0x000ea20000300800 */
[----:B0-----:R-:W-:-:S05]  /*5e5d0*/  IADD3 R12, P0, R181, R5, RZ ;  /* 0x00000005b50c7210 */ /* 0x001fca0007f1e0ff */
[----:B------:R-:W-:-:S05]  /*5e5e0*/  IMAD.X R13, R8, 0x1, R6, P0 ;  /* 0x00000001080d7824 */ /* 0x000fca00000e0606 */
[----:B------:R0:W-:Y:S01]  /*5e5f0*/  STL.64 [R1+0x510], R12 ;  /* 0x0005100c01007387 */ /* 0x0001e20000100a00 */
[----:B------:R-:W-:Y:S02]  /*5e600*/  SHF.R.S32.HI R8, RZ, 0x1f, R187 ;  /* 0x0000001fff087819 */ /* 0x000fe400000114bb */
[----:B------:R-:W-:-:S05]  /*5e610*/  IADD3 R180, P0, R187, R4, RZ ;  /* 0x00000004bbb47210 */ /* 0x000fca0007f1e0ff */
[----:B------:R-:W-:Y:S01]  /*5e620*/  IMAD.X R181, R8, 0x1, R7, P0 ;  /* 0x0000000108b57824 */ /* 0x000fe200000e0607 */
[----:B0-----:R-:W-:-:S04]  /*5e630*/  IADD3 R12, P0, R187, R5, RZ ;  /* 0x00000005bb0c7210 */ /* 0x001fc80007f1e0ff */
[----:B------:R-:W-:Y:S04]  /*5e640*/  STL.64 [R1+0x1498], R180 ;  /* 0x001498b401007387 */ /* 0x000fe80000100a00 */
[----:B------:R-:W2:Y:S01]  /*5e650*/  LDL.LU R191, [R1+0x874] ;  /* 0x0008740001bf7983 */ /* 0x000ea20000300800 */
[----:B------:R-:W-:-:S05]  /*5e660*/  IMAD.X R13, R8, 0x1, R6, P0 ;  /* 0x00000001080d7824 */ /* 0x000fca00000e0606 */
[----:B------:R0:W-:Y:S01]  /*5e670*/  STL.64 [R1+0x500], R12 ;  /* 0x0005000c01007387 */ /* 0x0001e20000100a00 */
[----:B---3--:R-:W-:Y:S02]  /*5e680*/  SHF.R.S32.HI R8, RZ, 0x1f, R184 ;  /* 0x0000001fff087819 */ /* 0x008fe400000114b8 */
[----:B0-----:R-:W-:-:S05]  /*5e690*/  IADD3 R12, P0, R184, R4, RZ ;  /* 0x00000004b80c7210 */ /* 0x001fca0007f1e0ff */
[----:B------:R-:W-:-:S05]  /*5e6a0*/  IMAD.X R13, R8, 0x1, R7, P0 ;  /* 0x00000001080d7824 */ /* 0x000fca00000e0607 */
[----:B------:R0:W-:Y:S04]  /*5e6b0*/  STL.64 [R1+0x4f8], R12 ;  /* 0x0004f80c01007387 */ /* 0x0001e80000100a00 */
[----:B------:R-:W3:Y:S01]  /*5e6c0*/  LDL.LU R186, [R1+0x878] ;  /* 0x0008780001ba7983 */ /* 0x000ee20000300800 */
[----:B0-----:R-:W-:-:S05]  /*5e6d0*/  IADD3 R12, P0, R184, R5, RZ ;  /* 0x00000005b80c7210 */ /* 0x001fca0007f1e0ff */
[----:B------:R-:W-:-:S05]  /*5e6e0*/  IMAD.X R13, R8, 0x1, R6, P0 ;  /* 0x00000001080d7824 */ /* 0x000fca00000e0606 */
[----:B------:R0:W-:Y:S01]  /*5e6f0*/  STL.64 [R1+0x4f0], R12 ;  /* 0x0004f00c01007387 */ /* 0x0001e20000100a00 */
[----:B----4-:R-:W-:Y:S02]  /*5e700*/  SHF.R.S32.HI R8, RZ, 0x1f, R185 ;  /* 0x0000001fff087819 */ /* 0x010fe400000114b9 */
[----:B0-----:R-:W-:-:S05]  /*5e710*/  IADD3 R12, P0, R185, R4, RZ ;  /* 0x00000004b90c7210 */ /* 0x001fca0007f1e0ff */
[----:B------:R-:W-:-:S05]  /*5e720*/  IMAD.X R13, R8, 0x1, R7, P0 ;  /* 0x00000001080d7824 */ /* 0x000fca00000e0607 */
[----:B------:R0:W-:Y:S04]  /*5e730*/  STL.64 [R1+0x4e8], R12 ;  /* 0x0004e80c01007387 */ /* 0x0001e80000100a00 */
[----:B------:R-:W4:Y:S01]  /*5e740*/  LDL.LU R187, [R1+0x87c] ;  /* 0x00087c0001bb7983 */ /* 0x000f220000300800 */
[----:B0-----:R-:W-:-:S05]  /*5e750*/  IADD3 R12, P0, R185, R5, RZ ;  /* 0x00000005b90c7210 */ /* 0x001fca0007f1e0ff */
[----:B------:R-:W-:-:S05]  /*5e760*/  IMAD.X R13, R8, 0x1, R6, P0 ;  /* 0x00000001080d7824 */ /* 0x000fca00000e0606 */
[----:B------:R0:W-:Y:S01]  /*5e770*/  STL.64 [R1+0x4e0], R12 ;  /* 0x0004e00c01007387 */ /* 0x0001e20000100a00 */
[----:B------:R-:W-:Y:S02]  /*5e780*/  SHF.R.S32.HI R8, RZ, 0x1f, R183 ;  /* 0x0000001fff087819 */ /* 0x000fe400000114b7 */
[----:B0-----:R-:W-:-:S05]  /*5e790*/  IADD3 R12, P0, R183, R4, RZ ;  /* 0x00000004b70c7210 */ /* 0x001fca0007f1e0ff */
[----:B------:R-:W-:-:S05]  /*5e7a0*/  IMAD.X R13, R8, 0x1, R7, P0 ;  /* 0x00000001080d7824 */ /* 0x000fca00000e0607 */
[----:B------:R0:W-:Y:S04]  /*5e7b0*/  STL.64 [R1+0x4d8], R12 ;  /* 0x0004d80c01007387 */ /* 0x0001e80000100a00 */
[----:B------:R-:W4:Y:S01]  /*5e7c0*/  LDL.LU R185, [R1+0x880] ;  /* 0x0008800001b97983 */ /* 0x000f220000300800 */
[----:B------:R-:W-:Y:S01]  /*5e7d0*/  IMAD.MOV.U32 R184, RZ, RZ, R182 ;  /* 0x000000ffffb87224 */ /* 0x000fe200078e00b6 */
[----:B0-----:R-:W-:-:S05]  /*5e7e0*/  IADD3 R12, P0, R183, R5, RZ ;  /* 0x00000005b70c7210 */ /* 0x001fca0007f1e0ff */
[----:B------:R-:W-:Y:S01]  /*5e7f0*/  IMAD.X R13, R8, 0x1, R6, P0 ;  /* 0x00000001080d7824 */ /* 0x000fe200000e0606 */
[----:B------:R-:W-:Y:S02]  /*5e800*/  SHF.R.S32.HI R8, RZ, 0x1f, R188 ;  /* 0x0000001fff087819 */ /* 0x000fe400000114bc */
[----:B------:R-:W-:Y:S02]  /*5e810*/  IADD3 R182, P0, R188, R4, RZ ;  /* 0x00000004bcb67210 */ /* 0x000fe40007f1e0ff */
[----:B------:R0:W-:Y:S03]  /*5e820*/  STL.64 [R1+0x4d0], R12 ;  /* 0x0004d00c01007387 */ /* 0x0001e60000100a00 */
[----:B------:R-:W-:-:S05]  /*5e830*/  IMAD.X R183, R8, 0x1, R7, P0 ;  /* 0x0000000108b77824 */ /* 0x000fca00000e0607 */
[----:B------:R-:W-:Y:S01]  /*5e840*/  STL.64 [R1+0x1488], R182 ;  /* 0x001488b601007387 */ /* 0x000fe20000100a00 */
[----:B0-----:R-:W-:-:S03]  /*5e850*/  IADD3 R12, P0, R188, R5, RZ ;  /* 0x00000005bc0c7210 */ /* 0x001fc60007f1e0ff */
[----:B------:R-:W4:Y:S02]  /*5e860*/  LDL.LU R188, [R1+0x884] ;  /* 0x0008840001bc7983 */ /* 0x000f240000300800 */
        /* <DEDUP_REMOVED lines=30> */
[----:B0-----:R-:W-:Y:S01]  /*5ea50*/  IADD3 R12, P0, R187, R5, RZ ;  /* 0x00000005bb0c7210 */ /* 0x001fe20007f1e0ff */
[----:B------:R-:W-:Y:S02]  /*5ea60*/  IMAD.MOV.U32 R187, RZ, RZ, R184 ;  /* 0x000000ffffbb7224 */ /* 0x000fe400078e00b8 */
[----:B------:R-:W4:Y:S02]  /*5ea70*/  LDL.LU R184, [R1+0x894] ;  /* 0x0008940001b87983 */ /* 0x000f240000300800 */
        /* <DEDUP_REMOVED lines=29> */
[----:B------:R0:W-:Y:S04]  /*5ec50*/  STL.64 [R1+0x448], R12 ;  /* 0x0004480c01007387 */ /* 0x0001e80000100a00 */
[----:B------:R-:W2:Y:S01]  /*5ec60*/  LDL.LU R193, [R1+0x8a4] ;  /* 0x0008a40001c17983 */ /* 0x000ea20000300800 */
[----:B0-----:R-:W-:-:S05]  /*5ec70*/  IADD3 R12, P0, R191, R5, RZ ;  /* 0x00000005bf0c7210 */ /* 0x001fca0007f1e0ff */
[----:B------:R-:W-:-:S05]  /*5ec80*/  IMAD.X R13, R8, 0x1, R6, P0 ;  /* 0x00000001080d7824 */ /* 0x000fca00000e0606 */
[----:B------:R0:W-:Y:S01]  /*5ec90*/  STL.64 [R1+0x440], R12 ;  /* 0x0004400c01007387 */ /* 0x0001e20000100a00 */
[----:B---3--:R-:W-:Y:S02]  /*5eca0*/  SHF.R.S32.HI R8, RZ, 0x1f, R186 ;  /* 0x0000001fff087819 */ /* 0x008fe400000114ba */
[----:B0-----:R-:W-:-:S05]  /*5ecb0*/  IADD3 R12, P0, R186, R4, RZ ;  /* 0x00000004ba0c7210 */ /* 0x001fca0007f1e0ff */
[----:B------:R-:W-:-:S05]  /*5ecc0*/  IMAD.X R13, R8, 0x1, R7, P0 ;  /* 0x00000001080d7824 */ /* 0x000fca00000e0607 */
[----:B------:R0:W-:Y:S02]  /*5ecd0*/  STL.64 [R1+0x438], R12 ;  /* 0x0004380c01007387 */ /* 0x0001e40000100a00 */
[----:B0-----:R-:W-:Y:S01]  /*5ece0*/  IADD3 R12, P0, R186, R5, RZ ;  /* 0x00000005ba0c7210 */ /* 0x001fe20007f1e0ff */
[----:B------:R-:W-:Y:S02]  /*5ecf0*/  IMAD.MOV.U32 R186, RZ, RZ, R187 ;  /* 0x000000ffffba7224 */ /* 0x000fe400078e00bb */
[----:B------:R-:W3:Y:S02]  /*5ed00*/  LDL.LU R187, [R1+0x8a8] ;  /* 0x0008a80001bb7983 */ /* 0x000ee40000300800 */
[----:B------:R-:W-:-:S05]  /*5ed10*/  IMAD.X R13, R8, 0x1, R6, P0 ;  /* 0x00000001080d7824 */ /* 0x000fca00000e0606 */
[----:B------:R0:W-:Y:S01]  /*5ed20*/  STL.64 [R1+0x430], R12 ;  /* 0x0004300c01007387 */ /* 0x0001e20000100a00 */
[----:B----4-:R-:W-:Y:S02]  /*5ed30*/  SHF.R.S32.HI R8, RZ, 0x1f, R184 ;  /* 0x0000001fff087819 */ /* 0x010fe400000114b8 */
[----:B0-----:R-:W-:-:S05]  /*5ed40*/  IADD3 R12, P0, R184, R4, RZ ;  /* 0x00000004b80c7210 */ /* 0x001fca0007f1e0ff */
[----:B------:R-:W-:-:S05]  /*5ed50*/  IMAD.X R13, R8, 0x1, R7, P0 ;  /* 0x00000001080d7824 */ /* 0x000fca00000e0607 */
[----:B------:R0:W-:Y:S02]  /*5ed60*/  STL.64 [R1+0x428], R12 ;  /* 0x0004280c01007387 */ /* 0x0001e40000100a00 */
[----:B0-----:R-:W-:-:S05]  /*5ed70*/  IADD3 R12, P0, R184, R5, RZ ;  /* 0x00000005b80c7210 */ /* 0x001fca0007f1e0ff */
[----:B------:R-:W-:-:S05]  /*5ed80*/  IMAD.X R13, R8, 0x1, R6, P0 ;  /* 0x00000001080d7824 */ /* 0x000fca00000e0606 */
[----:B------:R0:W-:Y:S04]  /*5ed90*/  STL.64 [R1+0x420], R12 ;  /* 0x0004200c01007387 */ /* 0x0001e80000100a00 */
[----:B------:R-:W4:Y:S04]  /*5eda0*/  LDL.LU R190, [R1+0x8ac] ;  /* 0x0008ac0001be7983 */ /* 0x000f280000300800 */
[----:B------:R-:W4:Y:S01]  /*5edb0*/  LDL.LU R191, [R1+0x8b0] ;  /* 0x0008b00001bf7983 */ /* 0x000f220000300800 */
[----:B------:R-:W-:Y:S02]  /*5edc0*/  SHF.R.S32.HI R8, RZ, 0x1f, R185 ;  /* 0x0000001fff087819 */ /* 0x000fe400000114b9 */
[----:B0-----:R-:W-:-:S05]  /*5edd0*/  IADD3 R12, P0, R185, R4, RZ ;  /* 0x00000004b90c7210 */ /* 0x001fca0007f1e0ff */
[----:B------:R-:W-:Y:S01]  /*5ede0*/  IMAD.X R13, R8, 0x1, R7, P0 ;  /* 0x00000001080d7824 */ /* 0x000fe200000e0607 */
[----:B------:R-:W-:-:S04]  /*5edf0*/  IADD3 R184, P0, R185, R5, RZ ;  /* 0x00000005b9b87210 */ /* 0x000fc80007f1e0ff */
[----:B------:R0:W-:Y:S01]  /*5ee00*/  STL.64 [R1+0x418], R12 ;  /* 0x0004180c01007387 */ /* 0x0001e20000100a00 */
[----:B------:R-:W-:-:S05]  /*5ee10*/  IMAD.X R185, R8, 0x1, R6, P0 ;  /* 0x0000000108b97824 */ /* 0x000fca00000e0606 */
[----:B------:R-:W-:Y:S01]  /*5ee20*/  STL.64 [R1+0x1470], R184 ;  /* 0x001470b801007387 */ /* 0x000fe20000100a00 */
        /* <DEDUP_REMOVED lines=20> */
[----:B0-----:R-:W-:-:S05]  /*5ef70*/  IADD3 R12, P0, R193, R5, RZ ;  /* 0x00000005c10c7210 */ /* 0x001fca0007f1e0ff */
[----:B------:R-:W-:-:S05]  /*5ef80*/  IMAD.X R13, R8, 0x1, R6, P0 ;  /* 0x00000001080d7824 */ /* 0x000fca00000e0606 */
[----:B------:R0:W-:Y:S04]  /*5ef90*/  STL.64 [R1+0x3e0], R12 ;  /* 0x0003e00c01007387 */ /* 0x0001e80000100a00 */
[----:B------:R-:W2:Y:S01]  /*5efa0*/  LDL.LU R192, [R1+0x8bc] ;  /* 0x0008bc0001c07983 */ /* 0x000ea20000300800 */
[----:B------:R-:W-:-:S03]  /*5efb0*/  IMAD.MOV.U32 R195, RZ, RZ, R186 ;  /* 0x000000ffffc37224 */ /* 0x000fc600078e00ba */
[----:B------:R-:W2:Y:S01]  /*5efc0*/  LDL.LU R193, [R1+0x8c0] ;  /* 0x0008c00001c17983 */ /* 0x000ea20000300800 */
[----:B---3--:R-:W-:Y:S02]  /*5efd0*/  SHF.R.S32.HI R8, RZ, 0x1f, R187 ;  /* 0x0000001fff087819 */ /* 0x008fe400000114bb */
[----:B0-----:R-:W-:-:S05]  /*5efe0*/  IADD3 R12, P0, R187, R4, RZ ;  /* 0x00000004bb0c7210 */ /* 0x001fca0007f1e0ff */
[----:B------:R-:W-:Y:S01]  /*5eff0*/  IMAD.X R13, R8, 0x1, R7, P0 ;  /* 0x00000001080d7824 */ /* 0x000fe200000e0607 */
[----:B------:R-:W-:-:S04]  /*5f000*/  IADD3 R186, P0, R187, R5, RZ ;  /* 0x00000005bbba7210 */ /* 0x000fc80007f1e0ff */
[----:B------:R0:W-:Y:S01]  /*5f010*/  STL.64 [R1+0x3d8], R12 ;  /* 0x0003d80c01007387 */ /* 0x0001e20000100a00 */
[----:B------:R-:W-:-:S05]  /*5f020*/  IMAD.X R187, R8, 0x1, R6, P0 ;  /* 0x0000000108bb7824 */ /* 0x000fca00000e0606 */
[----:B------:R-:W-:Y:S01]  /*5f030*/  STL.64 [R1+0x1460], R186 ;  /* 0x001460ba01007387 */ /* 0x000fe20000100a00 */
[----:B----4-:R-:W-:Y:S02]  /*5f040*/  SHF.R.S32.HI R8, RZ, 0x1f, R190 ;  /* 0x0000001fff087819 */ /* 0x010fe400000114be */
[----:B0-----:R-:W-:-:S05]  /*5f050*/  IADD3 R12, P0, R190, R4, RZ ;  /* 0x00000004be0c7210 */ /* 0x001fca0007f1e0ff */
[----:B------:R-:W-:-:S05]  /*5f060*/  IMAD.X R13, R8, 0x1, R7, P0 ;  /* 0x00000001080d7824 */ /* 0x000fca00000e0607 */
[----:B------:R0:W-:Y:S02]  /*5f070*/  STL.64 [R1+0x3c8], R12 ;  /* 0x0003c80c01007387 */ /* 0x0001e40000100a00 */
[----:B0-----:R-:W-:Y:S02]  /*5f080*/  IADD3 R12, P0, R190, R5, RZ ;  /* 0x00000005be0c7210 */ /* 0x001fe40007f1e0ff */
[----:B------:R-:W3:Y:S03]  /*5f090*/  LDL.LU R190, [R1+0x8c4] ;  /* 0x0008c40001be7983 */ /* 0x000ee60000300800 */
        /* <DEDUP_REMOVED lines=14> */
[----:B0-----:R-:W-:-:S05]  /*5f180*/  IADD3 R12, P0, R188, R5, RZ ;  /* 0x00000005bc0c7210 */ /* 0x001fca0007f1e0ff */
[----:B------:R-:W-:-:S05]  /*5f190*/  IMAD.X R13, R8, 0x1, R6, P0 ;  /* 0x00000001080d7824 */ /* 0x000fca00000e0606 */
[----:B------:R0:W-:Y:S04]  /*5f1a0*/  STL.64 [R1+0x3a0], R12 ;  /* 0x0003a00c01007387 */ /* 0x0001e80000100a00 */
[----:B------:R-:W4:Y:S01]  /*5f1b0*/  LDL.LU R197, [R1+0x8cc] ;  /* 0x0008cc0001c57983 */ /* 0x000f220000300800 */
[----:B--2---:R-:W-:Y:S02]  /*5f1c0*/  SHF.R.S32.HI R8, RZ, 0x1f, R189 ;  /* 0x0000001fff087819 */ /* 0x004fe400000114bd */
[----:B0-----:R-:W-:-:S05]  /*5f1d0*/  IADD3 R12, P0, R189, R4, RZ ;  /* 0x00000004bd0c7210 */ /* 0x001fca0007f1e0ff */
[----:B------:R-:W-:Y:S01]  /*5f1e0*/  IMAD.X R13, R8, 0x1, R7, P0 ;  /* 0x00000001080d7824 */ /* 0x000fe200000e0607 */
[----:B------:R-:W-:Y:S01]  /*5f1f0*/  IADD3 R188, P0, R189, R5, RZ ;  /* 0x00000005bdbc7210 */ /* 0x000fe20007f1e0ff */
[----:B------:R-:W-:-:S03]  /*5f200*/  IMAD.MOV.U32 R194, RZ, RZ, R195 ;  /* 0x000000ffffc27224 */ /* 0x000fc600078e00c3 */
[----:B------:R0:W-:Y:S01]  /*5f210*/  STL.64 [R1+0x398], R12 ;  /* 0x0003980c01007387 */ /* 0x0001e20000100a00 */
[----:B------:R-:W-:-:S03]  /*5f220*/  IMAD.X R189, R8, 0x1, R6, P0 ;  /* 0x0000000108bd7824 */ /* 0x000fc600000e0606 */
[----:B------:R-:W2:Y:S04]  /*5f230*/  LDL.LU R195, [R1+0x8d0] ;  /* 0x0008d00001c37983 */ /* 0x000ea80000300800 */
[----:B------:R-:W-:Y:S01]  /*5f240*/  STL.64 [R1+0x1478], R188 ;  /* 0x001478bc01007387 */ /* 0x000fe20000100a00 */
[----:B------:R-:W-:Y:S02]  /*5f250*/  SHF.R.S32.HI R8, RZ, 0x1f, R192 ;  /* 0x0000001fff087819 */ /* 0x000fe400000114c0 */
        /* <DEDUP_REMOVED lines=19> */
[----:B0-----:R-:W-:-:S05]  /*5f390*/  IADD3 R12, P0, R190, R5, RZ ;  /* 0x00000005be0c7210 */ /* 0x001fca0007f1e0ff */
[----:B------:R-:W-:-:S05]  /*5f3a0*/  IMAD.X R13, R8, 0x1, R6, P0 ;  /* 0x00000001080d7824 */ /* 0x000fca00000e0606 */
[----:B------:R0:W-:Y:S04]  /*5f3b0*/  STL.64 [R1+0x360], R12 ;  /* 0x0003600c01007387 */ /* 0x0001e80000100a00 */
[----:B------:R-:W3:Y:S04]  /*5f3c0*/  LDL.LU R201, [R1+0x8dc] ;  /* 0x0008dc0001c97983 */ /* 0x000ee80000300800 */
[----:B------:R-:W3:Y:S01]  /*5f3d0*/  LDL.LU R196, [R1+0x8e0] ;  /* 0x0008e00001c47983 */ /* 0x000ee20000300800 */
[----:B----4-:R-:W-:Y:S02]  /*5f3e0*/  SHF.R.S32.HI R8, RZ, 0x1f, R191 ;  /* 0x0000001fff087819 */ /* 0x010fe400000114bf */
        /* <DEDUP_REMOVED lines=10> */
[----:B0-----:R-:W-:Y:S01]  /*5f490*/  IADD3 R12, P0, R197, R5, RZ ;  /* 0x00000005c50c7210 */ /* 0x001fe20007f1e0ff */
[----:B------:R-:W-:Y:S02]  /*5f4a0*/  IMAD.MOV.U32 R197, RZ, RZ, R194 ;  /* 0x000000ffffc57224 */ /* 0x000fe400078e00c2 */
[----:B------:R-:W4:Y:S02]  /*5f4b0*/  LDL.LU R194, [R1+0x8e4] ;  /* 0x0008e40001c27983 */ /* 0x000f240000300800 */
        /* <DEDUP_REMOVED lines=13> */
[----:B------:R0:W-:Y:S04]  /*5f590*/  STL.64 [R1+0x328], R12 ;  /* 0x0003280c01007387 */ /* 0x0001e80000100a00 */
[----:B------:R-:W2:Y:S01]  /*5f5a0*/  LDL.LU R198, [R1+0x8ec] ;  /* 0x0008ec0001c67983 */ /* 0x000ea20000300800 */
[----:B0-----:R-:W-:-:S05]  /*5f5b0*/  IADD3 R12, P0, R192, R5, RZ ;  /* 0x00000005c00c7210 */ /* 0x001fca0007f1e0ff */
[----:B------:R-:W-:Y:S01]  /*5f5c0*/  IMAD.X R13, R8, 0x1, R6, P0 ;  /* 0x00000001080d7824 */ /* 0x000fe200000e0606 */
[----:B------:R-:W-:-:S04]  /*5f5d0*/  SHF.R.S32.HI R8, RZ, 0x1f, R193 ;  /* 0x0000001fff087819 */ /* 0x000fc800000114c1 */
[----:B------:R0:W-:Y:S04]  /*5f5e0*/  STL.64 [R1+0x320], R12 ;  /* 0x0003200c01007387 */ /* 0x0001e80000100a00 */
[----:B------:R-:W2:Y:S01]  /*5f5f0*/  LDL.LU R199, [R1+0x8f0] ;  /* 0x0008f00001c77983 */ /* 0x000ea20000300800 */
[----:B0-----:R-:W-:-:S05]  /*5f600*/  IADD3 R12, P0, R193, R4, RZ ;  /* 0x00000004c10c7210 */ /* 0x001fca0007f1e0ff */
[----:B------:R-:W-:Y:S01]  /*5f610*/  IMAD.X R13, R8, 0x1, R7, P0 ;  /* 0x00000001080d7824 */ /* 0x000fe200000e0607 */
[----:B------:R-:W-:-:S04]  /*5f620*/  IADD3 R192, P0, R193, R5, RZ ;  /* 0x00000005c1c07210 */ /* 0x000fc80007f1e0ff */
[----:B------:R0:W-:Y:S01]  /*5f630*/  STL.64 [R1+0x318], R12 ;  /* 0x0003180c01007387 */ /* 0x0001e20000100a00 */
[----:B------:R-:W-:-:S05]  /*5f640*/  IMAD.X R193, R8, 0x1, R6, P0 ;  /* 0x0000000108c17824 */ /* 0x000fca00000e0606 */
[----:B------:R-:W-:Y:S01]  /*5f650*/  STL.64 [R1+0x14a8], R192 ;  /* 0x0014a8c001007387 */ /* 0x000fe20000100a00 */
[----:B---3--:R-:W-:Y:S02]  /*5f660*/  SHF.R.S32.HI R8, RZ, 0x1f, R201 ;  /* 0x0000001fff087819 */ /* 0x008fe400000114c9 */
[----:B0-----:R-:W-:-:S05]  /*5f670*/  IADD3 R12, P0, R201, R4, RZ ;  /* 0x00000004c90c7210 */ /* 0x001fca0007f1e0ff */
[----:B------:R-:W-:-:S05]  /*5f680*/  IMAD.X R13, R8, 0x1, R7, P0 ;  /* 0x00000001080d7824 */ /* 0x000fca00000e0607 */
[----:B------:R0:W-:Y:S04]  /*5f690*/  STL.64 [R1+0x308], R12 ;  /* 0x0003080c01007387 */ /* 0x0001e80000100a00 */
[----:B------:R-:W3:Y:S01]  /*5f6a0*/  LDL.LU R203, [R1+0x8f4] ;  /* 0x0008f40001cb7983 */ /* 0x000ee20000300800 */
[----:B0-----:R-:W-:-:S05]  /*5f6b0*/  IADD3 R12, P0, R201, R5, RZ ;  /* 0x00000005c90c7210 */ /* 0x001fca0007f1e0ff */
[----:B------:R-:W-:Y:S01]  /*5f6c0*/  IMAD.X R13, R8, 0x1, R6, P0 ;  /* 0x00000001080d7824 */ /* 0x000fe200000e0606 */
[----:B------:R-:W-:-:S04]  /*5f6d0*/  SHF.R.S32.HI R8, RZ, 0x1f, R196 ;  /* 0x0000001fff087819 */ /* 0x000fc800000114c4 */
[----:B------:R0:W-:Y:S02]  /*5f6e0*/  STL.64 [R1+0x300], R12 ;  /* 0x0003000c01007387 */ /* 0x0001e40000100a00 */
        /* <DEDUP_REMOVED lines=15> */
[----:B------:R0:W-:Y:S04]  /*5f7e0*/  STL.64 [R1+0x2e0], R12 ;  /* 0x0002e00c01007387 */ /* 0x0001e80000100a00 */
[----:B------:R-:W4:Y:S01]  /*5f7f0*/  LDL.LU R201, [R1+0x900] ;  /* 0x0009000001c97983 */ /* 0x000f220000300800 */
[----:B--2---:R-:W-:Y:S02]  /*5f800*/  SHF.R.S32.HI R8, RZ, 0x1f, R195 ;  /* 0x0000001fff087819 */ /* 0x004fe400000114c3 */
[----:B0-----:R-:W-:-:S05]  /*5f810*/  IADD3 R12, P0, R195, R4, RZ ;  /* 0x00000004c30c7210 */ /* 0x001fca0007f1e0ff */
[----:B------:R-:W-:Y:S01]  /*5f820*/  IMAD.X R13, R8, 0x1, R7, P0 ;  /* 0x00000001080d7824 */ /* 0x000fe200000e0607 */
[----:B------:R-:W-:-:S04]  /*5f830*/  IADD3 R194, P0, R195, R5, RZ ;  /* 0x00000005c3c27210 */ /* 0x000fc80007f1e0ff */
[----:B------:R0:W-:Y:S01]  /*5f840*/  STL.64 [R1+0x2d8], R12 ;  /* 0x0002d80c01007387 */ /* 0x0001e20000100a00 */
[----:B------:R-:W-:Y:S01]  /*5f850*/  IMAD.X R195, R8, 0x1, R6, P0 ;  /* 0x0000000108c37824 */ /* 0x000fe200000e0606 */
        /* <DEDUP_REMOVED lines=24> */
[----:B------:R-:W-:-:S03]  /*5f9e0*/  IMAD.MOV.U32 R205, RZ, RZ, R196 ;  /* 0x000000ffffcd7224 */ /* 0x000fc600078e00c4 */
[----:B------:R-:W3:Y:S01]  /*5f9f0*/  LDL.LU R203, [R1+0x910] ;  /* 0x0009100001cb7983 */ /* 0x000ee20000300800 */
[----:B------:R-:W-:Y:S02]  /*5fa00*/  SHF.R.S32.HI R8, RZ, 0x1f, R197 ;  /* 0x0000001fff087819 */ /* 0x000fe400000114c5 */
[----:B0-----:R-:W-:-:S05]  /*5fa10*/  IADD3 R12, P0, R197, R4, RZ ;  /* 0x00000004c50c7210 */ /* 0x001fca0007f1e0ff */
[----:B------:R-:W-:Y:S01]  /*5fa20*/  IMAD.X R13, R8, 0x1, R7, P0 ;  /* 0x00000001080d7824 */ /* 0x000fe200000e0607 */
[----:B------:R-:W-:-:S04]  /*5fa30*/  IADD3 R196, P0, R197, R5, RZ ;  /* 0x00000005c5c47210 */ /* 0x000fc80007f1e0ff */
[----:B------:R0:W-:Y:S01]  /*5fa40*/  STL.64 [R1+0x298], R12 ;  /* 0x0002980c01007387 */ /* 0x0001e20000100a00 */
[----:B------:R-:W-:Y:S01]  /*5fa50*/  IMAD.X R197, R8, 0x1, R6, P0 ;  /* 0x0000000108c57824 */ /* 0x000fe200000e0606 */
[----:B----4-:R-:W-:Y:S02]  /*5fa60*/  SHF.R.S32.HI R8, RZ, 0x1f, R200 ;  /* 0x0000001fff087819 */ /* 0x010fe400000114c8 */
        /* <DEDUP_REMOVED lines=21> */
[----:B------:R-:W-:Y:S02]  /*5fbc0*/  IMAD.X R13, R8, 0x1, R6, P0 ;  /* 0x00000001080d7824 */ /* 0x000fe400000e0606 */
[----:B------:R-:W-:-:S03]  /*5fbd0*/  IMAD.MOV.U32 R204, RZ, RZ, R205 ;  /* 0x000000ffffcc7224 */ /* 0x000fc600078e00cd */
[----:B------:R0:W-:Y:S04]  /*5fbe0*/  STL.64 [R1+0x260], R12 ;  /* 0x0002600c01007387 */ /* 0x0001e80000100a00 */
[----:B------:R-:W2:Y:S01]  /*5fbf0*/  LDL.LU R205, [R1+0x920] ;  /* 0x0009200001cd7983 */ /* 0x000ea20000300800 */
[----:B------:R-:W-:Y:S02]  /*5fc00*/  SHF.R.S32.HI R8, RZ, 0x1f, R199 ;  /* 0x0000001fff087819 */ /* 0x000fe400000114c7 */
[----:B0-----:R-:W-:-:S05]  /*5fc10*/  IADD3 R12, P0, R199, R4, RZ ;  /* 0x00000004c70c7210 */ /* 0x001fca0007f1e0ff */
[----:B------:R-:W-:Y:S01]  /*5fc20*/  IMAD.X R13, R8, 0x1, R7, P0 ;  /* 0x00000001080d7824 */ /* 0x000fe200000e0607 */
[----:B------:R-:W-:-:S04]  /*5fc30*/  IADD3 R198, P0, R199, R5, RZ ;  /* 0x00000005c7c67210 */ /* 0x000fc80007f1e0ff */
[----:B------:R0:W-:Y:S01]  /*5fc40*/  STL.64 [R1+0x258], R12 ;  /* 0x0002580c01007387 */ /* 0x0001e20000100a00 */
[----:B------:R-:W-:Y:S01]  /*5fc50*/  IMAD.X R199, R8, 0x1, R6, P0 ;  /* 0x0000000108c77824 */ /* 0x000fe200000e0606 */
[----:B---3--:R-:W-:Y:S02]  /*5fc60*/  SHF.R.S32.HI R8, RZ, 0x1f, R202 ;  /* 0x0000001fff087819 */ /* 0x008fe400000114ca */
        /* <DEDUP_REMOVED lines=24> */
[----:B------:R-:W-:Y:S02]  /*5fdf0*/  SHF.R.S32.HI R8, RZ, 0x1f, R201 ;  /* 0x0000001fff087819 */ /* 0x000fe400000114c9 */
[----:B0-----:R-:W-:-:S05]  /*5fe00*/  IADD3 R12, P0, R201, R4, RZ ;  /* 0x00000004c90c7210 */ /* 0x001fca0007f1e0ff */
[----:B------:R-:W-:Y:S01]  /*5fe10*/  IMAD.X R13, R8, 0x1, R7, P0 ;  /* 0x00000001080d7824 */ /* 0x000fe200000e0607 */
[----:B------:R-:W-:-:S04]  /*5fe20*/  IADD3 R200, P0, R201, R5, RZ ;  /* 0x00000005c9c87210 */ /* 0x000fc80007f1e0ff */
[----:B------:R0:W-:Y:S01]  /*5fe30*/  STL.64 [R1+0x218], R12 ;  /* 0x0002180c01007387 */ /* 0x0001e20000100a00 */
[----:B------:R-:W-:Y:S01]  /*5fe40*/  IMAD.X R201, R8, 0x1, R6, P0 ;  /* 0x0000000108c97824 */ /* 0x000fe200000e0606 */
[----:B--2---:R-:W-:Y:S02]  /*5fe50*/  SHF.R.S32.HI R8, RZ, 0x1f, R207 ;  /* 0x0000001fff087819 */ /* 0x004fe400000114cf */
[----:B0-----:R-:W-:-:S05]  /*5fe60*/  IADD3 R12, P0, R207, R4, RZ ;  /* 0x00000004cf0c7210 */ /* 0x001fca0007f1e0ff */
[----:B------:R-:W-:-:S05]  /*5fe70*/  IMAD.X R13, R8, 0x1, R7, P0 ;  /* 0x00000001080d7824 */ /* 0x000fca00000e0607 */
[----:B------:R0:W-:Y:S02]  /*5fe80*/  STL.64 [R1+0x208], R12 ;  /* 0x0002080c01007387 */ /* 0x0001e40000100a00 */
[----:B0-----:R-:W-:Y:S01]  /*5fe90*/  IADD3 R12, P0, R207, R5, RZ ;  /* 0x00000005cf0c7210 */ /* 0x001fe20007f1e0ff */
[----:B------:R-:W-:Y:S02]  /*5fea0*/  IMAD.MOV.U32 R207, RZ, RZ, R204 ;  /* 0x000000ffffcf7224 */ /* 0x000fe400078e00cc */
[----:B------:R-:W2:Y:S02]  /*5feb0*/  LDL.LU R204, [R1+0x934] ;  /* 0x0009340001cc7983 */ /* 0x000ea40000300800 */
        /* <DEDUP_REMOVED lines=17> */
[----:B------:R0:W-:Y:S04]  /*5ffd0*/  STL.64 [R1+0x1e0], R12 ;  /* 0x0001e00c01007387 */ /* 0x0001e80000100a00 */
        /* <DEDUP_REMOVED lines=10> */
[----:B------:R0:W-:Y:S04]  /*60080*/  STL.64 [R1+0x1c8], R12 ;  /* 0x0001c80c01007387 */ /* 0x0001e80000100a00 */
[----:B------:R-:W4:Y:S01]  /*60090*/  LDL.LU R213, [R1+0x944] ;  /* 0x0009440001d57983 */ /* 0x000f220000300800 */
        /* <DEDUP_REMOVED lines=51> */
[----:B------:R-:W-:-:S03]  /*603d0*/  IMAD.MOV.U32 R215, RZ, RZ, R206 ;  /* 0x000000ffffd77224 */ /* 0x000fc600078e00ce */
        /* <DEDUP_REMOVED lines=54> */
[----:B------:R-:W-:Y:S01]  /*60740*/  IMAD.MOV.U32 R217, RZ, RZ, R215 ;  /* 0x000000ffffd97224 */ /* 0x000fe200078e00d7 */
        /* <DEDUP_REMOVED lines=23> */
[----:B------:R-:W3:Y:S04]  /*608c0*/  LDL.LU R19, [R1+0x988] ;  /* 0x0009880001137983 */ /* 0x000ee80000300800 */
[----:B------:R-:W3:Y:S04]  /*608d0*/  LDL.LU R18, [R1+0x98c] ;  /* 0x00098c0001127983 */ /* 0x000ee80000300800 */
[----:B------:R-:W3:Y:S04]  /*608e0*/  LDL.LU R22, [R1+0x990] ;  /* 0x0009900001167983 */ /* 0x000ee80000300800 */
[----:B------:R-:W3:Y:S01]  /*608f0*/  LDL.LU R237, [R1+0x994] ;  /* 0x0009940001ed7983 */ /* 0x000ee20000300800 */
[----:B------:R-:W-:-:S02]  /*60900*/  SHF.R.S32.HI R8, RZ, 0x1f, R214 ;  /* 0x0000001fff087819 */ /* 0x000fc400000114d6 */
[----:B------:R-:W-:-:S05]  /*60910*/  IADD3 R224, P0, R214, R4, RZ ;  /* 0x00000004d6e07210 */ /* 0x000fca0007f1e0ff */
[----:B------:R-:W-:Y:S01]  /*60920*/  IMAD.X R225, R8, 0x1, R7, P0 ;  /* 0x0000000108e17824 */ /* 0x000fe200000e0607 */
[----:B------:R-:W-:-:S05]  /*60930*/  IADD3 R226, P0, R214, R5, RZ ;  /* 0x00000005d6e27210 */ /* 0x000fca0007f1e0ff */
[----:B------:R-:W-:Y:S02]  /*60940*/  IMAD.X R227, R8, 0x1, R6, P0 ;  /* 0x0000000108e37824 */ /* 0x000fe400000e0606 */
[----:B------:R-:W-:Y:S01]  /*60950*/  IMAD.MOV.U32 R251, RZ, RZ, R217 ;  /* 0x000000fffffb7224 */ /* 0x000fe200078e00d9 */
        /* <DEDUP_REMOVED lines=8> */
[----:B------:R-:W-:-:S05]  /*609e0*/  IADD3 R212, P0, R213, R5, RZ ;  /* 0x00000005d5d47210 */ /* 0x000fca0007f1e0ff */
[----:B------:R-:W-:Y:S01]  /*609f0*/  IMAD.X R213, R8, 0x1, R6, P0 ;  /* 0x0000000108d57824 */ /* 0x000fe200000e0606 */
[----:B--2---:R-:W-:Y:S02]  /*60a00*/  SHF.R.S32.HI R8, RZ, 0x1f, R215 ;  /* 0x0000001fff087819 */ /* 0x004fe400000114d7 */
[----:B------:R-:W-:-:S05]  /*60a10*/  IADD3 R218, P0, R215, R4, RZ ;  /* 0x00000004d7da7210 */ /* 0x000fca0007f1e0ff */
[----:B------:R-:W-:Y:S01]  /*60a20*/  IMAD.X R219, R8, 0x1, R7, P0 ;  /* 0x0000000108db7824 */ /* 0x000fe200000e0607 */
[----:B------:R-:W-:-:S05]  /*60a30*/  IADD3 R214, P0, R215, R5, RZ ;  /* 0x00000005d7d67210 */ /* 0x000fca0007f1e0ff */
[----:B------:R-:W-:Y:S01]  /*60a40*/  IMAD.X R215, R8, 0x1, R6, P0 ;  /* 0x0000000108d77824 */ /* 0x000fe200000e0606 */
[----:B------:R-:W-:Y:S02]  /*60a50*/  SHF.R.S32.HI R8, RZ, 0x1f, R21 ;  /* 0x0000001fff087819 */ /* 0x000fe40000011415 */
[----:B------:R-:W-:-:S05]  /*60a60*/  IADD3 R248, P0, R21, R4, RZ ;  /* 0x0000000415f87210 */ /* 0x000fca0007f1e0ff */
[C---:B------:R-:W-:Y:S01]  /*60a70*/  IMAD.X R249, R8.reuse, 0x1, R7, P0 ;  /* 0x0000000108f97824 */ /* 0x040fe200000e0607 */
[----:B------:R-:W-:Y:S02]  /*60a80*/  IADD3 R246, P0, R21, R5, RZ ;  /* 0x0000000515f67210 */ /* 0x000fe40007f1e0ff */
[----:B------:R-:W2:Y:S03]  /*60a90*/  LDL.LU R21, [R1+0x998] ;  /* 0x0009980001157983 */ /* 0x000ea60000300800 */
[----:B------:R-:W-:Y:S01]  /*60aa0*/  IMAD.X R247, R8, 0x1, R6, P0 ;  /* 0x0000000108f77824 */ /* 0x000fe200000e0606 */
[----:B---3--:R-:W-:Y:S02]  /*60ab0*/  SHF.R.S32.HI R8, RZ, 0x1f, R20 ;  /* 0x0000001fff087819 */ /* 0x008fe40000011414 */
[----:B------:R-:W-:-:S05]  /*60ac0*/  IADD3 R244, P0, R20, R4, RZ ;  /* 0x0000000414f47210 */ /* 0x000fca0007f1e0ff */
[----:B------:R-:W-:Y:S01]  /*60ad0*/  IMAD.X R245, R8, 0x1, R7, P0 ;  /* 0x0000000108f57824 */ /* 0x000fe200000e0607 */
[----:B------:R-:W-:Y:S02]  /*60ae0*/  IADD3 R242, P0, R20, R5, RZ ;  /* 0x0000000514f27210 */ /* 0x000fe40007f1e0ff */
[----:B------:R-:W3:Y:S03]  /*60af0*/  LDL.LU R20, [R1+0x99c] ;  /* 0x00099c0001147983 */ /* 0x000ee60000300800 */
[----:B------:R-:W-:Y:S01]  /*60b00*/  IMAD.X R243, R8, 0x1, R6, P0 ;  /* 0x0000000108f37824 */ /* 0x000fe200000e0606 */
[----:B------:R-:W-:Y:S02]  /*60b10*/  SHF.R.S32.HI R8, RZ, 0x1f, R19 ;  /* 0x0000001fff087819 */ /* 0x000fe40000011413 */
[----:B------:R-:W-:-:S05]  /*60b20*/  IADD3 R240, P0, R19, R4, RZ ;  /* 0x0000000413f07210 */ /* 0x000fca0007f1e0ff */
[C---:B------:R-:W-:Y:S01]  /*60b30*/  IMAD.X R241, R8.reuse, 0x1, R7, P0 ;  /* 0x0000000108f17824 */ /* 0x040fe200000e0607 */
[----:B------:R-:W-:Y:S02]  /*60b40*/  IADD3 R238, P0, R19, R5, RZ ;  /* 0x0000000513ee7210 */ /* 0x000fe40007f1e0ff */
[----:B------:R-:W4:Y:S03]  /*60b50*/  LDL.LU R19, [R1+0x9a0] ;  /* 0x0009a00001137983 */ /* 0x000f260000300800 */
[----:B------:R-:W-:Y:S01]  /*60b60*/  IMAD.X R239, R8, 0x1, R6, P0 ;  /* 0x0000000108ef7824 */ /* 0x000fe200000e0606 */
[----:B------:R-:W-:Y:S02]  /*60b70*/  SHF.R.S32.HI R8, RZ, 0x1f, R18 ;  /* 0x0000001fff087819 */ /* 0x000fe40000011412 */
[----:B------:R-:W-:-:S05]  /*60b80*/  IADD3 R234, P0, R18, R4, RZ ;  /* 0x0000000412ea7210 */ /* 0x000fca0007f1e0ff */
[----:B------:R-:W-:Y:S01]  /*60b90*/  IMAD.X R235, R8, 0x1, R7, P0 ;  /* 0x0000000108eb7824 */ /* 0x000fe200000e0607 */
        /* <DEDUP_REMOVED lines=11> */
[C---:B------:R-:W-:Y:S01]  /*60c50*/  IMAD.X R177, R8.reuse, 0x1, R7, P0 ;  /* 0x0000000108b17824 */ /* 0x040fe200000e0607 */
[----:B------:R-:W-:Y:S02]  /*60c60*/  IADD3 R174, P0, R237, R5, RZ ;  /* 0x00000005edae7210 */ /* 0x000fe40007f1e0ff */
[----:B------:R-:W4:Y:S03]  /*60c70*/  LDL.LU R237, [R1+0x9ac] ;  /* 0x0009ac0001ed7983 */ /* 0x000f260000300800 */
[----:B------:R-:W-:Y:S01]  /*60c80*/  IMAD.X R175, R8, 0x1, R6, P0 ;  /* 0x0000000108af7824 */ /* 0x000fe200000e0606 */
[----:B--2---:R-:W-:Y:S02]  /*60c90*/  SHF.R.S32.HI R8, RZ, 0x1f, R21 ;  /* 0x0000001fff087819 */ /* 0x004fe40000011415 */
        /* <DEDUP_REMOVED lines=11> */
[----:B----4-:R-:W-:Y:S02]  /*60d50*/  SHF.R.S32.HI R8, RZ, 0x1f, R19 ;  /* 0x0000001fff087819 */ /* 0x010fe40000011413 */
        /* <DEDUP_REMOVED lines=155> */
[----:B------:R-:W-:Y:S01]  /*61710*/  SHF.R.S32.HI R8, RZ, 0x1f, R22 ;  /* 0x0000001fff087819 */ /* 0x000fe20000011416 */
[----:B------:R-:W4:Y:S01]  /*61720*/  LDL.LU R144, [R1+0xa20] ;  /* 0x000a200001907983 */ /* 0x000f220000300800 */
        /* <DEDUP_REMOVED lines=8> */
[----:B------:R-:W4:Y:S03]  /*617b0*/  LDL.LU R237, [R1+0xac4] ;  /* 0x000ac40001ed7983 */ /* 0x000f260000300800 */
[----:B------:R-:W-:Y:S01]  /*617c0*/  IMAD.X R31, R8, 0x1, R6, P0 ;  /* 0x00000001081f7824 */ /* 0x000fe200000e0606 */
[----:B------:R-:W4:Y:S04]  /*617d0*/  LDL.LU R153, [R1+0xa24] ;  /* 0x000a240001997983 */ /* 0x000f280000300800 */
[----:B------:R-:W4:Y:S04]  /*617e0*/  LDL.LU R152, [R1+0xa28] ;  /* 0x000a280001987983 */ /* 0x000f280000300800 */
[----:B------:R-:W4:Y:S04]  /*617f0*/  LDL.LU R154, [R1+0xa2c] ;  /* 0x000a2c00019a7983 */ /* 0x000f280000300800 */
[----:B------:R-:W4:Y:S01]  /*61800*/  LDL.LU R145, [R1+0xa30] ;  /* 0x000a300001917983 */ /* 0x000f220000300800 */
[----:B------:R-:W-:-:S02]  /*61810*/  IMAD.MOV.U32 R180, RZ, RZ, R10 ;  /* 0x000000ffffb47224 */ /* 0x000fc400078e000a */
[----:B------:R-:W-:Y:S01]  /*61820*/  IMAD.MOV.U32 R181, RZ, RZ, R11 ;  /* 0x000000ffffb57224 */ /* 0x000fe200078e000b */
[----:B--2---:R-:W-:Y:S02]  /*61830*/  SHF.R.S32.HI R8, RZ, 0x1f, R21 ;  /* 0x0000001fff087819 */ /* 0x004fe40000011415 */
[----:B------:R-:W-:-:S05]  /*61840*/  IADD3 R32, P0, R21, R4, RZ ;  /* 0x0000000415207210 */ /* 0x000fca0007f1e0ff */
[----:B------:R-:W-:Y:S01]  /*61850*/  IMAD.X R33, R8, 0x1, R7, P0 ;  /* 0x0000000108217824 */ /* 0x000fe200000e0607 */
[----:B0-----:R-:W-:-:S05]  /*61860*/  IADD3 R12, P0, R21, R5, RZ ;  /* 0x00000005150c7210 */ /* 0x001fca0007f1e0ff */
[----:B------:R-:W-:Y:S01]  /*61870*/  IMAD.X R13, R8, 0x1, R6, P0 ;  /* 0x00000001080d7824 */ /* 0x000fe200000e0606 */
        /* <DEDUP_REMOVED lines=19> */
[----:B------:R-:W2:Y:S03]  /*619b0*/  LDL.LU R144, [R1+0xa34] ;  /* 0x000a340001907983 */ /* 0x000ea60000300800 */
[----:B------:R-:W-:Y:S01]  /*619c0*/  IMAD.X R15, R8, 0x1, R6, P0 ;  /* 0x00000001080f7824 */ /* 0x000fe200000e0606 */
[----:B------:R-:W-:Y:S02]  /*619d0*/  SHF.R.S32.HI R9, RZ, 0x1f, R237 ;  /* 0x0000001fff097819 */ /* 0x000fe400000114ed */
[----:B------:R-:W-:-:S05]  /*619e0*/  IADD3 R10, P0, R237, R4, RZ ;  /* 0x00000004ed0a7210 */ /* 0x000fca0007f1e0ff */
[----:B------:R-:W-:Y:S01]  /*619f0*/  IMAD.X R11, R9, 0x1, R7, P0 ;  /* 0x00000001090b7824 */ /* 0x000fe200000e0607 */
[----:B------:R-:W-:Y:S02]  /*61a00*/  IADD3 R8, P0, R237, R5, RZ ;  /* 0x00000005ed087210 */ /* 0x000fe40007f1e0ff */
[----:B------:R-:W3:Y:S01]  /*61a10*/  LDL.LU R237, [R1+0xa38] ;  /* 0x000a380001ed7983 */ /* 0x000ee20000300800 */
[----:B------:R-:W-:Y:S02]  /*61a20*/  LOP3.LUT P6, RZ, R236, 0x400000, RZ, 0xc0, !PT ;  /* 0x00400000ecff7812 */ /* 0x000fe400078cc0ff */
[----:B------:R-:W-:Y:S01]  /*61a30*/  PRMT R178, R178, 0x7773, RZ ;  /* 0x00007773b2b27816 */ /* 0x000fe200000000ff */
[----:B------:R-:W-:Y:S01]  /*61a40*/  IMAD.X R9, R9, 0x1, R6, P0 ;  /* 0x0000000109097824 */ /* 0x000fe200000e0606 */
[----:B------:R-:W-:-:S09]  /*61a50*/  IADD3 R160, P0, R153, R4, RZ ;  /* 0x0000000499a07210 */ /* 0x000fd20007f1e0ff */
[----:B------:R0:W-:Y:S02]  /*61a60*/  @P6 STG.E.U8 desc[UR58][R142.64], R178 ;  /* 0x000000b28e006986 */ /* 0x0001e4000c10113a */
[----:B0-----:R-:W-:-:S05]  /*61a70*/  SHF.R.S32.HI R142, RZ, 0x1f, R153 ;  /* 0x0000001fff8e7819 */ /* 0x001fca0000011499 */
[----:B------:R-:W-:Y:S01]  /*61a80*/  IMAD.X R161, R142, 0x1, R7, P0 ;  /* 0x000000018ea17824 */ /* 0x000fe200000e0607 */
[----:B------:R-:W-:Y:S02]  /*61a90*/  IADD3 R156, P0, R153, R5, RZ ;  /* 0x00000005999c7210 */ /* 0x000fe40007f1e0ff */
[----:B------:R-:W-:-:S03]  /*61aa0*/  SHF.R.S32.HI R143, RZ, 0x1f, R152 ;  /* 0x0000001fff8f7819 */ /* 0x000fc60000011498 */
[----:B------:R-:W-:Y:S01]  /*61ab0*/  IMAD.X R157, R142, 0x1, R6, P0 ;  /* 0x000000018e9d7824 */ /* 0x000fe200000e0606 */
[----:B------:R-:W-:-:S05]  /*61ac0*/  IADD3 R158, P0, R152, R4, RZ ;  /* 0x00000004989e7210 */ /* 0x000fca0007f1e0ff */
[----:B------:R-:W-:Y:S01]  /*61ad0*/  IMAD.X R159, R143, 0x1, R7, P0 ;  /* 0x000000018f9f7824 */ /* 0x000fe200000e0607 */
[----:B------:R-:W-:Y:S01]  /*61ae0*/  IADD3 R152, P0, R152, R5, RZ ;  /* 0x0000000598987210 */ /* 0x000fe20007f1e0ff */
[----:B------:R-:W-:Y:S01]  /*61af0*/  IMAD.MOV.U32 R188, RZ, RZ, R148 ;  /* 0x000000ffffbc7224 */ /* 0x000fe200078e0094 */
[----:B------:R-:W-:-:S03]  /*61b00*/  SHF.R.S32.HI R142, RZ, 0x1f, R154 ;  /* 0x0000001fff8e7819 */ /* 0x000fc6000001149a */
[----:B------:R-:W-:Y:S01]  /*61b10*/  IMAD.X R153, R143, 0x1, R6, P0 ;  /* 0x000000018f997824 */ /* 0x000fe200000e0606 */
[----:B------:R-:W-:Y:S01]  /*61b20*/  IADD3 R148, P0, R154, R4, RZ ;  /* 0x000000049a947210 */ /* 0x000fe20007f1e0ff */
[----:B------:R-:W-:-:S04]  /*61b30*/  IMAD.MOV.U32 R189, RZ, RZ, R149 ;  /* 0x000000ffffbd7224 */ /* 0x000fc800078e0095 */
        /* <DEDUP_REMOVED lines=9> */
[----:B------:R-:W-:-:S04]  /*61bd0*/  IMAD.MOV.U32 R190, RZ, RZ, R146 ;  /* 0x000000ffffbe7224 */ /* 0x000fc800078e0092 */
[----:B------:R-:W-:Y:S02]  /*61be0*/  IMAD.X R143, R143, 0x1, R6, P0 ;  /* 0x000000018f8f7824 */ /* 0x000fe400000e0606 */
[----:B------:R-:W-:Y:S02]  /*61bf0*/  IMAD.MOV.U32 R191, RZ, RZ, R147 ;  /* 0x000000ffffbf7224 */ /* 0x000fe400078e0093 */
[----:B------:R-:W-:Y:S02]  /*61c00*/  IMAD.MOV.U32 R192, RZ, RZ, R162 ;  /* 0x000000ffffc07224 */ /* 0x000fe400078e00a2 */
[----:B------:R-:W-:Y:S01]  /*61c10*/  IMAD.MOV.U32 R193, RZ, RZ, R163 ;  /* 0x000000ffffc17224 */ /* 0x000fe200078e00a3 */
[C---:B------:R-:W-:Y:S02]  /*61c20*/  LOP3.LUT P1, RZ, R236.reuse, 0x800000, RZ, 0xc0, !PT ;  /* 0x00800000ecff7812 */ /* 0x040fe4000782c0ff */
[C---:B------:R-:W-:Y:S02]  /*61c30*/  LOP3.LUT P2, RZ, R236.reuse, 0x2000000, RZ, 0xc0, !PT ;  /* 0x02000000ecff7812 */ /* 0x040fe4000784c0ff */
[----:B------:R-:W-:-:S02]  /*61c40*/  LOP3.LUT P3, RZ, R236, 0x8000000, RZ, 0xc0, !PT ;  /* 0x08000000ecff7812 */ /* 0x000fc4000786c0ff */
[----:B------:R-:W-:Y:S01]  /*61c50*/  LOP3.LUT P4, RZ, R236, 0x10000000, RZ, 0xc0, !PT ;  /* 0x10000000ecff7812 */ /* 0x000fe2000788c0ff */
[----:B------:R-:W-:Y:S02]  /*61c60*/  IMAD.MOV.U32 R187, RZ, RZ, R181 ;  /* 0x000000ffffbb7224 */ /* 0x000fe400078e00b5 */
[----:B------:R-:W4:Y:S04]  /*61c70*/  LDL.LU R181, [R1+0x50] ;  /* 0x0000500001b57983 */ /* 0x000f280000300800 */
[----:B------:R-:W4:Y:S01]  /*61c80*/  LDL.LU.64 R184, [R1+0x7f0] ;  /* 0x0007f00001b87983 */ /* 0x000f220000300a00 */
[----:B--2---:R-:W-:Y:S02]  /*61c90*/  SHF.R.S32.HI R145, RZ, 0x1f, R144 ;  /* 0x0000001fff917819 */ /* 0x004fe40000011490 */
[----:B------:R-:W-:-:S05]  /*61ca0*/  IADD3 R146, P0, R144, R4, RZ ;  /* 0x0000000490927210 */ /* 0x000fca0007f1e0ff */
[----:B------:R-:W-:Y:S01]  /*61cb0*/  IMAD.X R147, R145, 0x1, R7, P0 ;  /* 0x0000000191937824 */ /* 0x000fe200000e0607 */
[----:B------:R-:W-:-:S05]  /*61cc0*/  IADD3 R144, P0, R144, R5, RZ ;  /* 0x0000000590907210 */ /* 0x000fca0007f1e0ff */
[----:B------:R-:W-:Y:S01]  /*61cd0*/  IMAD.X R145, R145, 0x1, R6, P0 ;  /* 0x0000000191917824 */ /* 0x000fe200000e0606 */
[----:B---3--:R-:W-:Y:S02]  /*61ce0*/  IADD3 R162, P0, R237, R4, RZ ;  /* 0x00000004eda27210 */ /* 0x008fe40007f1e0ff */
[----:B------:R-:W-:-:S05]  /*61cf0*/  SHF.R.S32.HI R178, RZ, 0x1f, R237 ;  /* 0x0000001fffb27819 */ /* 0x000fca00000114ed */
[----:B------:R-:W-:Y:S01]  /*61d00*/  IMAD.X R163, R178, 0x1, R7, P0 ;  /* 0x00000001b2a37824 */ /* 0x000fe200000e0607 */
[----:B------:R-:W-:-:S05]  /*61d10*/  IADD3 R4, P0, R237, R5, RZ ;  /* 0x00000005ed047210 */ /* 0x000fca0007f1e0ff */
[----:B------:R-:W-:Y:S02]  /*61d20*/  IMAD.X R5, R178, 0x1, R6, P0 ;  /* 0x00000001b2057824 */ /* 0x000fe400000e0606 */
[----:B------:R-:W-:Y:S01]  /*61d30*/  VIADD R6, R0, 0x159 ;  /* 0x0000015900067836 */ /* 0x000fe20000000000 */
[C---:B------:R-:W-:Y:S02]  /*61d40*/  PRMT R7, R179.reuse, 0x7770, RZ ;  /* 0x00007770b3077816 */ /* 0x040fe400000000ff */
[C---:B------:R-:W-:Y:S02]  /*61d50*/  PRMT R178, R179.reuse, 0x7771, RZ ;  /* 0x00007771b3b27816 */ /* 0x040fe400000000ff */
[----:B------:R-:W-:Y:S02]  /*61d60*/  ISETP.GE.AND P0, PT, R6, UR37, PT ;  /* 0x0000002506007c0c */ /* 0x000fe4000bf06270 */
[C---:B------:R-:W-:Y:S01]  /*61d70*/  PRMT R6, R179.reuse, 0x7772, RZ ;  /* 0x00007772b3067816 */ /* 0x040fe200000000ff */
[----:B------:R0:W-:Y:S01]  /*61d80*/  @P1 STG.E.U8 desc[UR58][R192.64], R7 ;  /* 0x00000007c0001986 */ /* 0x0001e2000c10113a */
[----:B------:R-:W-:-:S03]  /*61d90*/  PRMT R179, R179, 0x7773, RZ ;  /* 0x00007773b3b37816 */ /* 0x000fc600000000ff */
[----:B------:R1:W-:Y:S04]  /*61da0*/  @P2 STG.E.U8 desc[UR58][R188.64], R178 ;  /* 0x000000b2bc002986 */ /* 0x0003e8000c10113a */
[----:B------:R2:W-:Y:S04]  /*61db0*/  @P3 STG.E.U8 desc[UR58][R182.64], R6 ;  /* 0x00000006b6003986 */ /* 0x0005e8000c10113a */
[----:B0-----:R-:W3:Y:S04]  /*61dc0*/  LDL.LU.64 R192, [R1+0x7e0] ;  /* 0x0007e00001c07983 */ /* 0x001ee80000300a00 */
[----:B------:R-:W3:Y:S04]  /*61dd0*/  LDL.LU R237, [R1+0x54] ;  /* 0x0000540001ed7983 */ /* 0x000ee80000300800 */
[----:B-1----:R-:W3:Y:S04]  /*61de0*/  LDL.LU.64 R188, [R1+0x7d8] ;  /* 0x0007d80001bc7983 */ /* 0x002ee80000300a00 */
[----:B--2---:R-:W2:Y:S04]  /*61df0*/  LDL.LU.64 R182, [R1+0x7d0] ;  /* 0x0007d00001b67983 */ /* 0x004ea80000300a00 */
[----:B------:R0:W-:Y:S04]  /*61e00*/  @P4 STG.E.U8 desc[UR58][R2.64], R179 ;  /* 0x000000b302004986 */ /* 0x0001e8000c10113a */
[----:B0-----:R-:W3:Y:S01]  /*61e10*/  LDL.LU.64 R2, [R1+0x14b0] ;  /* 0x0014b00001027983 */ /* 0x001ee20000300a00 */
[----:B------:R-:W-:Y:S01]  /*61e20*/  LOP3.LUT P5, RZ, R236, 0x40000000, RZ, 0xc0, !PT ;  /* 0x40000000ecff7812 */ /* 0x000fe200078ac0ff */
[----:B------:R-:W-:Y:S01]  /*61e30*/  VIADD R7, R0, 0x15a ;  /* 0x0000015a00077836 */ /* 0x000fe20000000000 */
[----:B------:R-:W-:-:S04]  /*61e40*/  LOP3.LUT P6, RZ, R250, 0x400, RZ, 0xc0, !PT ;  /* 0x00000400faff7812 */ /* 0x000fc800078cc0ff */
[----:B------:R-:W-:Y:S01]  /*61e50*/  ISETP.GE.AND P1, PT, R7, UR55, PT ;  /* 0x0000003707007c0c */ /* 0x000fe2000bf26270 */
[----:B------:R-:W-:-:S05]  /*61e60*/  VIADD R7, R0, 0x15b ;  /* 0x0000015b00077836 */ /* 0x000fca0000000000 */
[----:B------:R-:W-:Y:S01]  /*61e70*/  ISETP.GE.AND P2, PT, R7, UR35, PT ;  /* 0x0000002307007c0c */ /* 0x000fe2000bf46270 */
[----:B------:R-:W-:Y:S01]  /*61e80*/  VIADD R7, R0, 0x15c ;  /* 0x0000015c00077836 */ /* 0x000fe20000000000 */
[----:B----4-:R-:W-:-:S05]  /*61e90*/  PRMT R6, R181, 0x7770, RZ ;  /* 0x00007770b5067816 */ /* 0x010fca00000000ff */
[----:B------:R0:W-:Y:S01]  /*61ea0*/  @P5 STG.E.U8 desc[UR58][R190.64], R6 ;  /* 0x00000006be005986 */ /* 0x0001e2000c10113a */
[----:B------:R-:W-:Y:S01]  /*61eb0*/  ISETP.GE.AND P3, PT, R7, UR7, PT ;  /* 0x0000000707007c0c */ /* 0x000fe2000bf66270 */
[----:B------:R-:W-:Y:S01]  /*61ec0*/  IMAD.MOV.U32 R186, RZ, RZ, R180 ;  /* 0x000000ffffba7224 */ /* 0x000fe200078e00b4 */
[----:B------:R-:W-:Y:S01]  /*61ed0*/  ULDC.64 UR6, c[0x0][0x228] ;  /* 0x00008a0000067ab9 */ /* 0x000fe20000000a00 */
[----:B0-----:R-:W-:-:S05]  /*61ee0*/  PRMT R6, R181, 0x7771, RZ ;  /* 0x00007771b5067816 */ /* 0x001fca00000000ff */
[----:B------:R0:W-:Y:S01]  /*61ef0*/  @P6 STG.E.U8 desc[UR58][R184.64], R6 ;  /* 0x00000006b8006986 */ /* 0x0001e2000c10113a */
[----:B------:R-:W-:-:S03]  /*61f00*/  PRMT R7, R181, 0x7772, RZ ;  /* 0x00007772b5077816 */ /* 0x000fc600000000ff */
[----:B0-----:R-:W4:Y:S01]  /*61f10*/  LDL.LU.64 R184, [R1+0x7c8] ;  /* 0x0007c80001b87983 */ /* 0x001f220000300a00 */
[----:B------:R-:W-:-:S03]  /*61f20*/  PRMT R6, R181, 0x7773, RZ ;  /* 0x00007773b5067816 */ /* 0x000fc600000000ff */
[----:B------:R-:W4:Y:S04]  /*61f30*/  LDL.LU R180, [R1+0x58] ;  /* 0x0000580001b47983 */ /* 0x000f280000300800 */
[----:B------:R-:W4:Y:S01]  /*61f40*/  LDL.LU.64 R190, [R1+0x7c0] ;  /* 0x0007c00001be7983 */ /* 0x000f220000300a00 */
[----:B---3--:R-:W-:Y:S02]  /*61f50*/  ISETP.LT.AND P4, PT, R2, UR10, !P0 ;  /* 0x0000000a02007c0c */ /* 0x008fe4000c781270 */
[C---:B------:R-:W-:Y:S01]  /*61f60*/  ISETP.LT.AND P0, PT, R3.reuse, UR4, !P0 ;  /* 0x0000000403007c0c */ /* 0x040fe2000c701270 */
[----:B------:R-:W-:Y:S01]  /*61f70*/  VIADD R178, R0, 0x15d ;  /* 0x0000015d00b27836 */ /* 0x000fe20000000000 */
[----:B------:R-:W-:Y:S01]  /*61f80*/  ISETP.LT.AND P5, PT, R2, UR12, !P1 ;  /* 0x0000000c02007c0c */ /* 0x000fe2000cfa1270 */
[----:B------:R-:W-:Y:S01]  /*61f90*/  ULDC UR4, c[0x0][0x228] ;  /* 0x00008a0000047ab9 */ /* 0x000fe20000000800 */
[----:B------:R-:W-:Y:S01]  /*61fa0*/  ISETP.LT.AND P6, PT, R3, UR6, !P1 ;  /* 0x0000000603007c0c */ /* 0x000fe2000cfc1270 */
[----:B------:R-:W-:-:S06]  /*61fb0*/  ULDC UR6, c[0x0][0x228] ;  /* 0x00008a0000067ab9 */ /* 0x000fcc0000000800 */
[----:B------:R0:W-:Y:S04]  /*61fc0*/  @P4 STG.E.U8 desc[UR58][R186.64], R7 ;  /* 0x00000007ba004986 */ /* 0x0001e8000c10113a */
[----:B------:R1:W-:Y:S04]  /*61fd0*/  @P0 STG.E.U8 desc[UR58][R192.64], R6 ;  /* 0x00000006c0000986 */ /* 0x0003e8000c10113a */
[----:B0-----:R-:W3:Y:S01]  /*61fe0*/  LDL.LU.64 R186, [R1+0x7b8] ;  /* 0x0007b80001ba7983 */ /* 0x001ee20000300a00 */
[C---:B------:R-:W-:Y:S02]  /*61ff0*/  PRMT R7, R237.reuse, 0x7770, RZ ;  /* 0x00007770ed077816 */ /* 0x040fe400000000ff */
[----:B-1----:R-:W-:-:S03]  /*62000*/  PRMT R6, R237, 0x7771, RZ ;  /* 0x00007771ed067816 */ /* 0x002fc600000000ff */
[----:B------:R0:W-:Y:S04]  /*62010*/  @P5 STG.E.U8 desc[UR58][R188.64], R7 ;  /* 0x00000007bc005986 */ /* 0x0001e8000c10113a */
[----:B--2---:R1:W-:Y:S04]  /*62020*/  @P6 STG.E.U8 desc[UR58][R182.64], R6 ;  /* 0x00000006b6006986 */ /* 0x0043e8000c10113a */
[----:B0-----:R-:W2:Y:S04]  /*62030*/  LDL.LU.64 R188, [R1+0x7b0] ;  /* 0x0007b00001bc7983 */ /* 0x001ea80000300a00 */
[----:B-1----:R-:W2:Y:S01]  /*62040*/  LDL.LU.64 R182, [R1+0x7a8] ;  /* 0x0007a80001b67983 */ /* 0x002ea20000300a00 */
[----:B------:R-:W-:-:S02]  /*62050*/  ISETP.LT.AND P4, PT, R2, UR18, !P2 ;  /* 0x0000001202007c0c */ /* 0x000fc4000d781270 */
[----:B------:R-:W-:Y:S01]  /*62060*/  ISETP.LT.AND P2, PT, R3, UR16, !P2 ;  /* 0x0000001003007c0c */ /* 0x000fe2000d741270 */
[----:B------:R-:W-:Y:S01]  /*62070*/  VIADD R7, R0, 0x15e ;  /* 0x0000015e00077836 */ /* 0x000fe20000000000 */
[----:B------:R-:W-:Y:S01]  /*62080*/  PRMT R6, R237, 0x7772, RZ ;  /* 0x00007772ed067816 */ /* 0x000fe200000000ff */
[----:B------:R-:W2:Y:S01]  /*62090*/  LDL.LU R181, [R1+0x5c] ;  /* 0x00005c0001b57983 */ /* 0x000ea20000300800 */
[----:B------:R-:W-:Y:S02]  /*620a0*/  ISETP.LT.AND P5, PT, R2, UR14, !P3 ;  /* 0x0000000e02007c0c */ /* 0x000fe4000dfa1270 */
[----:B------:R-:W-:Y:S01]  /*620b0*/  ISETP.GE.AND P0, PT, R7, UR39, PT ;  /* 0x0000002707007c0c */ /* 0x000fe2000bf06270 */
[----:B------:R-:W2:Y:S01]  /*620c0*/  LDL.LU.64 R192, [R1+0x7a0] ;  /* 0x0007a00001c07983 */ /* 0x000ea20000300a00 */
[----:B------:R-:W-:Y:S02]  /*620d0*/  PRMT R7, R237, 0x7773, RZ ;  /* 0x00007773ed077816 */ /* 0x000fe400000000ff */
[----:B------:R-:W-:Y:S01]  /*620e0*/  ISETP.GE.AND P1, PT, R178, UR57, PT ;  /* 0x00000039b2007c0c */ /* 0x000fe2000bf26270 */
[----:B----4-:R0:W-:Y:S01]  /*620f0*/  @P4 STG.E.U8 desc[UR58][R184.64], R6 ;  /* 0x00000006b8004986 */ /* 0x0101e2000c10113a */
[----:B------:R-:W-:-:S03]  /*62100*/  ISETP.LT.AND P3, PT, R3, UR28, !P3 ;  /* 0x0000001c03007c0c */ /* 0x000fc6000df61270 */
[----:B------:R1:W-:Y:S01]  /*62110*/  @P2 STG.E.U8 desc[UR58][R190.64], R7 ;  /* 0x00000007be002986 */ /* 0x0003e2000c10113a */
[----:B------:R-:W-:-:S03]  /*62120*/  ISETP.LT.AND P2, PT, R2, UR26, !P1 ;  /* 0x0000001a02007c0c */ /* 0x000fc6000cf41270 */
[----:B0-----:R-:W4:Y:S01]  /*62130*/  LDL.LU.64 R184, [R1+0x798] ;  /* 0x0007980001b87983 */ /* 0x001f220000300a00 */
[C---:B------:R-:W-:Y:S02]  /*62140*/  PRMT R6, R180.reuse, 0x7770, RZ ;  /* 0x00007770b4067816 */ /* 0x040fe400000000ff */
[----:B-1----:R-:W-:-:S03]  /*62150*/  PRMT R7, R180, 0x7771, RZ ;  /* 0x00007771b4077816 */ /* 0x002fc600000000ff */
[----:B---3--:R0:W-:Y:S04]  /*62160*/  @P5 STG.E.U8 desc[UR58][R186.64], R6 ;  /* 0x00000006ba005986 */ /* 0x0081e8000c10113a */
[----:B0-----:R-:W3:Y:S01]  /*62170*/  LDL.LU.64 R186, [R1+0x790] ;  /* 0x0007900001ba7983 */ /* 0x001ee20000300a00 */
[----:B------:R-:W-:-:S03]  /*62180*/  PRMT R6, R180, 0x7772, RZ ;  /* 0x00007772b4067816 */ /* 0x000fc600000000ff */
[----:B------:R-:W3:Y:S04]  /*62190*/  LDL.LU.64 R190, [R1+0x788] ;  /* 0x0007880001be7983 */ /* 0x000ee80000300a00 */
[----:B--2---:R-:W-:Y:S04]  /*621a0*/  @P3 STG.E.U8 desc[UR58][R188.64], R7 ;  /* 0x00000007bc003986 */ /* 0x004fe8000c10113a */
[----:B------:R-:W2:Y:S04]  /*621b0*/  LDL.LU R237, [R1+0x40] ;  /* 0x0000400001ed7983 */ /* 0x000ea80000300800 */
[----:B------:R0:W-:Y:S04]  /*621c0*/  @P2 STG.E.U8 desc[UR58][R182.64], R6 ;  /* 0x00000006b6002986 */ /* 0x0001e8000c10113a */
[----:B0-----:R-:W2:Y:S01]  /*621d0*/  LDL.LU.64 R182, [R1+0x780] ;  /* 0x0007800001b67983 */ /* 0x001ea20000300a00 */
[----:B------:R-:W-:Y:S01]  /*621e0*/  VIADD R178, R0, 0x15f ;  /* 0x0000015f00b27836 */ /* 0x000fe20000000000 */
[----:B------:R-:W-:-:S02]  /*621f0*/  ISETP.LT.AND P1, PT, R3, UR24, !P1 ;  /* 0x0000001803007c0c */ /* 0x000fc4000cf21270 */
[----:B------:R-:W-:Y:S01]  /*62200*/  PRMT R7, R180, 0x7773, RZ ;  /* 0x00007773b4077816 */ /* 0x000fe200000000ff */
[----:B------:R-:W2:Y:S01]  /*62210*/  LDL.LU.64 R188, [R1+0x778] ;  /* 0x0007780001bc7983 */ /* 0x000ea20000300a00 */
[----:B------:R-:W-:Y:S01]  /*62220*/  ISETP.GE.AND P4, PT, R178, UR9, PT ;  /* 0x00000009b2007c0c */ /* 0x000fe2000bf86270 */
[----:B------:R-:W-:Y:S02]  /*62230*/  ULDC.64 UR8, c[0x0][0x228] ;  /* 0x00008a0000087ab9 */ /* 0x000fe40000000a00 */
[----:B------:R-:W-:Y:S02]  /*62240*/  ISETP.LT.AND P5, PT, R2, UR8, !P0 ;  /* 0x0000000802007c0c */ /* 0x000fe4000c7a1270 */
[----:B------:R-:W-:Y:S02]  /*62250*/  PRMT R6, R181, 0x7770, RZ ;  /* 0x00007770b5067816 */ /* 0x000fe400000000ff */
[----:B------:R-:W-:Y:S02]  /*62260*/  ISETP.LT.AND P2, PT, R3, UR30, !P0 ;  /* 0x0000001e03007c0c */ /* 0x000fe4000c741270 */
[----:B------:R0:W-:Y:S01]  /*62270*/  @P1 STG.E.U8 desc[UR58][R192.64], R7 ;  /* 0x00000007c0001986 */ /* 0x0001e2000c10113a */
[----:B------:R-:W-:Y:S01]  /*62280*/  VIADD R178, R0, 0x160 ;  /* 0x0000016000b27836 */ /* 0x000fe20000000000 */
[----:B------:R-:W-:-:S05]  /*62290*/  ULDC UR8, c[0x0][0x228] ;  /* 0x00008a0000087ab9 */ /* 0x000fca0000000800 */
[----:B----4-:R1:W-:Y:S01]  /*622a0*/  @P5 STG.E.U8 desc[UR58][R184.64], R6 ;  /* 0x00000006b8005986 */ /* 0x0103e2000c10113a */
[----:B------:R-:W-:Y:S01]  /*622b0*/  ISETP.LT.AND P5, PT, R2, UR4, !P4 ;  /* 0x0000000402007c0c */ /* 0x000fe2000e7a1270 */
[----:B------:R-:W-:Y:S02]  /*622c0*/  ULDC UR4, c[0x0][0x228] ;  /* 0x00008a0000047ab9 */ /* 0x000fe40000000800 */
[----:B------:R-:W-:Y:S01]  /*622d0*/  ISETP.LT.AND P4, PT, R3, UR4, !P4 ;  /* 0x0000000403007c0c */ /* 0x000fe2000e781270 */
[----:B0-----:R-:W-:Y:S01]  /*622e0*/  VIADD R7, R0, 0x162 ;  /* 0x0000016200077836 */ /* 0x001fe20000000000 */
[----:B------:R-:W-:Y:S01]  /*622f0*/  ISETP.GE.AND P3, PT, R178, UR61, PT ;  /* 0x0000003db2007c0c */ /* 0x000fe2000bf66270 */
[----:B------:R-:W-:Y:S01]  /*62300*/  ULDC UR4, c[0x0][0x228] ;  /* 0x00008a0000047ab9 */ /* 0x000fe20000000800 */
[----:B-1----:R-:W4:Y:S01]  /*62310*/  LDL.LU.64 R184, [R1+0x770] ;  /* 0x0007700001b87983 */ /* 0x002f220000300a00 */
[----:B------:R-:W-:Y:S02]  /*62320*/  PRMT R6, R181, 0x7771, RZ ;  /* 0x00007771b5067816 */ /* 0x000fe400000000ff */
[----:B------:R-:W-:-:S02]  /*62330*/  ISETP.GE.AND P1, PT, R7, UR41, PT ;  /* 0x0000002907007c0c */ /* 0x000fc4000bf26270 */
[C---:B------:R-:W-:Y:S01]  /*62340*/  PRMT R7, R181.reuse, 0x7773, RZ ;  /* 0x00007773b5077816 */ /* 0x040fe200000000ff */
[----:B---3--:R0:W-:Y:S04]  /*62350*/  @P2 STG.E.U8 desc[UR58][R186.64], R6 ;  /* 0x00000006ba002986 */ /* 0x0081e8000c10113a */
[----:B0-----:R-:W3:Y:S01]  /*62360*/  LDL.LU R187, [R1+0x44] ;  /* 0x0000440001bb7983 */ /* 0x001ee20000300800 */
[----:B------:R-:W-:-:S03]  /*62370*/  PRMT R6, R181, 0x7772, RZ ;  /* 0x00007772b5067816 */ /* 0x000fc600000000ff */
[----:B------:R-:W3:Y:S04]  /*62380*/  LDL.LU.64 R180, [R1+0x768] ;  /* 0x0007680001b47983 */ /* 0x000ee80000300a00 */
[----:B------:R-:W3:Y:S04]  /*62390*/  LDL.LU.64 R192, [R1+0x760] ;  /* 0x0007600001c07983 */ /* 0x000ee80000300a00 */
[----:B------:R0:W-:Y:S04]  /*623a0*/  @P5 STG.E.U8 desc[UR58][R190.64], R6 ;  /* 0x00000006be005986 */ /* 0x0001e8000c10113a */
[----:B--2---:R1:W-:Y:S04]  /*623b0*/  @P4 STG.E.U8 desc[UR58][R182.64], R7 ;  /* 0x00000007b6004986 */ /* 0x0043e8000c10113a */
[----:B0-----:R-:W2:Y:S04]  /*623c0*/  LDL.LU.64 R190, [R1+0x758] ;  /* 0x0007580001be7983 */ /* 0x001ea80000300a00 */
[----:B-1----:R-:W2:Y:S01]  /*623d0*/  LDL.LU.64 R182, [R1+0x750] ;  /* 0x0007500001b67983 */ /* 0x002ea20000300a00 */
[----:B------:R-:W-:Y:S01]  /*623e0*/  ISETP.LT.AND P6, PT, R2, UR6, !P3 ;  /* 0x0000000602007c0c */ /* 0x000fe2000dfc1270 */
[C---:B------:R-:W-:Y:S01]  /*623f0*/  VIADD R178, R0.reuse, 0x161 ;  /* 0x0000016100b27836 */ /* 0x040fe20000000000 */
[----:B------:R-:W-:Y:S01]  /*62400*/  ISETP.LT.AND P3, PT, R3, UR4, !P3 ;  /* 0x0000000403007c0c */ /* 0x000fe2000df61270 */
[----:B------:R-:W-:Y:S01]  /*62410*/  ULDC UR4, c[0x0][0x228] ;  /* 0x00008a0000047ab9 */ /* 0x000fe20000000800 */
[----:B------:R-:W-:Y:S01]  /*62420*/  PRMT R6, R237, 0x7770, RZ ;  /* 0x00007770ed067816 */ /* 0x000fe200000000ff */
[----:B------:R-:W-:Y:S01]  /*62430*/  VIADD R7, R0, 0x1ff ;  /* 0x000001ff00077836 */ /* 0x000fe20000000000 */
[----:B------:R-:W-:Y:S01]  /*62440*/  ISETP.GE.AND P0, PT, R178, UR23, PT ;  /* 0x00000017b2007c0c */ /* 0x000fe2000bf06270 */
[----:B------:R-:W-:-:S03]  /*62450*/  ULDC UR6, c[0x0][0x228] ;  /* 0x00008a0000067ab9 */ /* 0x000fc60000000800 */
[----:B------:R-:W-:Y:S01]  /*62460*/  ISETP.LT.AND P5, PT, R2, UR4, !P0 ;  /* 0x0000000402007c0c */ /* 0x000fe2000c7a1270 */
[----:B------:R-:W-:Y:S02]  /*62470*/  ULDC UR4, c[0x0][0x228] ;  /* 0x00008a0000047ab9 */ /* 0x000fe40000000800 */
[----:B------:R0:W-:Y:S01]  /*62480*/  @P6 STG.E.U8 desc[UR58][R188.64], R6 ;  /* 0x00000006bc006986 */ /* 0x0001e2000c10113a */
[----:B------:R-:W-:Y:S01]  /*62490*/  ISETP.LT.AND P0, PT, R3, UR4, !P0 ;  /* 0x0000000403007c0c */ /* 0x000fe2000c701270 */
[----:B------:R-:W-:Y:S01]  /*624a0*/  ULDC UR4, c[0x0][0x228] ;  /* 0x00008a0000047ab9 */ /* 0x000fe20000000800 */
[----:B0-----:R-:W-:-:S05]  /*624b0*/  PRMT R6, R237, 0x7771, RZ ;  /* 0x00007771ed067816 */ /* 0x001fca00000000ff */
[----:B----4-:R0:W-:Y:S01]  /*624c0*/  @P3 STG.E.U8 desc[UR58][R184.64], R6 ;  /* 0x00000006b8003986 */ /* 0x0101e2000c10113a */
[----:B------:R-:W-:Y:S02]  /*624d0*/  ISETP.LT.AND P3, PT, R2, UR4, !P1 ;  /* 0x0000000402007c0c */ /* 0x000fe4000cf61270 */
[----:B------:R-:W-:Y:S01]  /*624e0*/  ISETP.GE.AND P4, PT, R7, UR31, PT ;  /* 0x0000001f07007c0c */ /* 0x000fe2000bf86270 */
[----:B------:R-:W-:Y:S01]  /*624f0*/  VIADD R178, R0, 0x163 ;  /* 0x0000016300b27836 */ /* 0x000fe20000000000 */
[----:B------:R-:W-:Y:S01]  /*62500*/  ISETP.LT.AND P6, PT, R3, UR6, !P1 ;  /* 0x0000000603007c0c */ /* 0x000fe2000cfc1270 */
[----:B------:R-:W-:Y:S01]  /*62510*/  ULDC UR4, c[0x0][0x22c] ;  /* 0x00008b0000047ab9 */ /* 0x000fe20000000800 */
[C---:B------:R-:W-:Y:S01]  /*62520*/  PRMT R7, R237.reuse, 0x7772, RZ ;  /* 0x00007772ed077816 */ /* 0x040fe200000000ff */
[----:B------:R-:W-:Y:S01]  /*62530*/  ULDC UR6, c[0x0][0x228] ;  /* 0x00008a0000067ab9 */ /* 0x000fe20000000800 */
[----:B0-----:R-:W4:Y:S01]  /*62540*/  LDL.LU.64 R184, [R1+0x748] ;  /* 0x0007480001b87983 */ /* 0x001f220000300a00 */
[----:B------:R-:W-:-:S03]  /*62550*/  PRMT R6, R237, 0x7773, RZ ;  /* 0x00007773ed067816 */ /* 0x000fc600000000ff */
[----:B------:R-:W4:Y:S04]  /*62560*/  LDL.LU R186, [R1+0x48] ;  /* 0x0000480001ba7983 */ /* 0x000f280000300800 */
[----:B------:R-:W4:Y:S04]  /*62570*/  LDL.LU.64 R188, [R1+0x740] ;  /* 0x0007400001bc7983 */ /* 0x000f280000300a00 */
[----:B---3--:R0:W-:Y:S04]  /*62580*/  @P5 STG.E.U8 desc[UR58][R180.64], R7 ;  /* 0x00000007b4005986 */ /* 0x0081e8000c10113a */
[----:B------:R1:W-:Y:S04]  /*62590*/  @P0 STG.E.U8 desc[UR58][R192.64], R6 ;  /* 0x00000006c0000986 */ /* 0x0003e8000c10113a */
[----:B0-----:R-:W3:Y:S01]  /*625a0*/  LDL.LU.64 R180, [R1+0x738] ;  /* 0x0007380001b47983 */ /* 0x001ee20000300a00 */
[----:B------:R-:W-:-:S02]  /*625b0*/  PRMT R7, R187, 0x7770, RZ ;  /* 0x00007770bb077816 */ /* 0x000fc400000000ff */
[----:B-1----:R-:W-:-:S03]  /*625c0*/  PRMT R6, R187, 0x7771, RZ ;  /* 0x00007771bb067816 */ /* 0x002fc600000000ff */
[----:B--2---:R-:W-:Y:S04]  /*625d0*/  @P3 STG.E.U8 desc[UR58][R190.64], R7 ;  /* 0x00000007be003986 */ /* 0x004fe8000c10113a */
[----:B------:R0:W-:Y:S04]  /*625e0*/  @P6 STG.E.U8 desc[UR58][R182.64], R6 ;  /* 0x00000006b6006986 */ /* 0x0001e8000c10113a */
[----:B0-----:R-:W2:Y:S01]  /*625f0*/  LDL.LU.64 R182, [R1+0x730] ;  /* 0x0007300001b67983 */ /* 0x001ea20000300a00 */
[----:B------:R-:W-:Y:S01]  /*62600*/  ISETP.GE.AND P2, PT, R178, UR21, PT ;  /* 0x00000015b2007c0c */ /* 0x000fe2000bf46270 */
[----:B------:R-:W-:-:S02]  /*62610*/  VIADD R178, R0, 0x164 ;  /* 0x0000016400b27836 */ /* 0x000fc40000000000 */
[----:B------:R-:W-:Y:S01]  /*62620*/  VIADD R6, R0, 0x165 ;  /* 0x0000016500067836 */ /* 0x000fe20000000000 */
[----:B------:R-:W-:Y:S01]  /*62630*/  PRMT R7, R187, 0x7772, RZ ;  /* 0x00007772bb077816 */ /* 0x000fe200000000ff */
[----:B------:R-:W2:Y:S01]  /*62640*/  LDL.LU R237, [R1+0x4c] ;  /* 0x00004c0001ed7983 */ /* 0x000ea20000300800 */
[----:B------:R-:W-:Y:S01]  /*62650*/  ISETP.GE.AND P1, PT, R178, UR4, PT ;  /* 0x00000004b2007c0c */ /* 0x000fe2000bf26270 */
[----:B------:R-:W-:Y:S02]  /*62660*/  ULDC UR4, c[0x0][0x228] ;  /* 0x00008a0000047ab9 */ /* 0x000fe40000000800 */
[----:B------:R-:W-:Y:S01]  /*62670*/  ISETP.LT.AND P3, PT, R2, UR4, !P2 ;  /* 0x0000000402007c0c */ /* 0x000fe2000d761270 */
[----:B------:R-:W-:Y:S01]  /*62680*/  ULDC UR4, c[0x0][0x22c] ;  /* 0x00008b0000047ab9 */ /* 0x000fe20000000800 */
[----:B------:R-:W-:Y:S01]  /*62690*/  ISETP.LT.AND P2, PT, R3, UR6, !P2 ;  /* 0x0000000603007c0c */ /* 0x000fe2000d741270 */
[----:B------:R-:W-:Y:S01]  /*626a0*/  ULDC UR6, c[0x0][0x228] ;  /* 0x00008a0000067ab9 */ /* 0x000fe20000000800 */
[----:B------:R-:W-:Y:S01]  /*626b0*/  ISETP.GE.AND P0, PT, R6, UR4, PT ;  /* 0x0000000406007c0c */ /* 0x000fe2000bf06270 */
[----:B------:R-:W-:Y:S01]  /*626c0*/  VIADD R6, R0, 0x166 ;  /* 0x0000016600067836 */ /* 0x000fe20000000000 */
[----:B------:R-:W-:Y:S01]  /*626d0*/  ISETP.LT.AND P5, PT, R2, UR8, !P1 ;  /* 0x0000000802007c0c */ /* 0x000fe2000cfa1270 */
[----:B------:R-:W-:Y:S01]  /*626e0*/  ULDC UR4, c[0x0][0x22c] ;  /* 0x00008b0000047ab9 */ /* 0x000fe20000000800 */
[----:B------:R-:W-:Y:S01]  /*626f0*/  VIADD R178, R0, 0x168 ;  /* 0x0000016800b27836 */ /* 0x000fe20000000000 */
[----:B------:R-:W-:-:S04]  /*62700*/  ULDC UR8, c[0x0][0x228] ;  /* 0x00008a0000087ab9 */ /* 0x000fc80000000800 */
[----:B----4-:R0:W-:Y:S01]  /*62710*/  @P3 STG.E.U8 desc[UR58][R184.64], R7 ;  /* 0x00000007b8003986 */ /* 0x0101e2000c10113a */
[----:B------:R-:W-:Y:S01]  /*62720*/  ISETP.GE.AND P3, PT, R6, UR4, PT ;  /* 0x0000000406007c0c */ /* 0x000fe2000bf66270 */
[----:B------:R-:W-:Y:S02]  /*62730*/  ULDC UR4, c[0x0][0x228] ;  /* 0x00008a0000047ab9 */ /* 0x000fe40000000800 */
[----:B------:R-:W-:Y:S01]  /*62740*/  ISETP.LT.AND P1, PT, R3, UR4, !P1 ;  /* 0x0000000403007c0c */ /* 0x000fe2000cf21270 */
[----:B------:R-:W-:Y:S01]  /*62750*/  ULDC UR4, c[0x0][0x22c] ;  /* 0x00008b0000047ab9 */ /* 0x000fe20000000800 */
[----:B------:R-:W-:Y:S01]  /*62760*/  PRMT R6, R186, 0x7770, RZ ;  /* 0x00007770ba067816 */ /* 0x000fe200000000ff */
[----:B0-----:R-:W4:Y:S01]  /*62770*/  LDL.LU.64 R184, [R1+0x728] ;  /* 0x0007280001b87983 */ /* 0x001f220000300a00 */
[----:B------:R-:W-:-:S03]  /*62780*/  PRMT R7, R187, 0x7773, RZ ;  /* 0x00007773bb077816 */ /* 0x000fc600000000ff */
[----:B------:R-:W4:Y:S04]  /*62790*/  LDL.LU.64 R192, [R1+0x720] ;  /* 0x0007200001c07983 */ /* 0x000f280000300a00 */
[----:B------:R-:W-:Y:S04]  /*627a0*/  @P2 STG.E.U8 desc[UR58][R188.64], R7 ;  /* 0x00000007bc002986 */ /* 0x000fe8000c10113a */
[----:B------:R-:W4:Y:S04]  /*627b0*/  LDL.LU.64 R190, [R1+0x718] ;  /* 0x0007180001be7983 */ /* 0x000f280000300a00 */
[----:B---3--:R0:W-:Y:S04]  /*627c0*/  @P5 STG.E.U8 desc[UR58][R180.64], R6 ;  /* 0x00000006b4005986 */ /* 0x0081e8000c10113a */
[----:B0-----:R-:W3:Y:S01]  /*627d0*/  LDL.LU.64 R180, [R1+0x710] ;  /* 0x0007100001b47983 */ /* 0x001ee20000300a00 */
[----:B------:R-:W-:-:S05]  /*627e0*/  PRMT R6, R186, 0x7771, RZ ;  /* 0x00007771ba067816 */ /* 0x000fca00000000ff */
[----:B--2---:R0:W-:Y:S04]  /*627f0*/  @P1 STG.E.U8 desc[UR58][R182.64], R6 ;  /* 0x00000006b6001986 */ /* 0x0041e8000c10113a */
[----:B0-----:R-:W2:Y:S01]  /*62800*/  LDL.LU.64 R182, [R1+0x708] ;  /* 0x0007080001b67983 */ /* 0x001ea20000300a00 */
[----:B------:R-:W-:Y:S01]  /*62810*/  ISETP.LT.AND P5, PT, R2, UR6, !P0 ;  /* 0x0000000602007c0c */ /* 0x000fe2000c7a1270 */
[----:B------:R-:W-:Y:S01]  /*62820*/  VIADD R7, R0, 0x167 ;  /* 0x0000016700077836 */ /* 0x000fe20000000000 */
[----:B------:R-:W-:Y:S01]  /*62830*/  ULDC UR6, c[0x0][0x228] ;  /* 0x00008a0000067ab9 */ /* 0x000fe20000000800 */
[----:B------:R-:W2:Y:S01]  /*62840*/  LDL.LU R187, [R1+0x30] ;  /* 0x0000300001bb7983 */ /* 0x000ea20000300800 */
[----:B------:R-:W-:Y:S01]  /*62850*/  ISETP.LT.AND P0, PT, R3, UR6, !P0 ;  /* 0x0000000603007c0c */ /* 0x000fe2000c701270 */
[----:B------:R-:W-:Y:S01]  /*62860*/  ULDC UR6, c[0x0][0x228] ;  /* 0x00008a0000067ab9 */ /* 0x000fe20000000800 */
[----:B------:R-:W-:Y:S01]  /*62870*/  ISETP.GE.AND P2, PT, R7, UR4, PT ;  /* 0x0000000407007c0c */ /* 0x000fe2000bf46270 */
[----:B------:R-:W-:Y:S01]  /*62880*/  ULDC UR4, c[0x0][0x228] ;  /* 0x00008a0000047ab9 */ /* 0x000fe20000000800 */
[----:B------:R-:W-:Y:S01]  /*62890*/  PRMT R7, R186, 0x7772, RZ ;  /* 0x00007772ba077816 */ /* 0x000fe200000000ff */
[----:B------:R-:W2:Y:S01]  /*628a0*/  LDL.LU.64 R188, [R1+0x700] ;  /* 0x0007000001bc7983 */ /* 0x000ea20000300a00 */
[----:B------:R-:W-:Y:S01]  /*628b0*/  ISETP.LT.AND P6, PT, R2, UR4, !P3 ;  /* 0x0000000402007c0c */ /* 0x000fe2000dfc1270 */
[----:B------:R-:W-:Y:S01]  /*628c0*/  ULDC UR4, c[0x0][0x22c] ;  /* 0x00008b0000047ab9 */ /* 0x000fe20000000800 */
[----:B------:R-:W-:Y:S01]  /*628d0*/  ISETP.LT.AND P3, PT, R3, UR6, !P3 ;  /* 0x0000000603007c0c */ /* 0x000fe2000df61270 */
[----:B------:R-:W-:Y:S01]  /*628e0*/  ULDC UR6, c[0x0][0x228] ;  /* 0x00008a0000067ab9 */ /* 0x000fe20000000800 */
[----:B------:R-:W-:-:S02]  /*628f0*/  PRMT R6, R186, 0x7773, RZ ;  /* 0x00007773ba067816 */ /* 0x000fc400000000ff */
[----:B------:R-:W-:Y:S01]  /*62900*/  ISETP.GE.AND P1, PT, R178, UR4, PT ;  /* 0x00000004b2007c0c */ /* 0x000fe2000bf26270 */
[----:B------:R-:W-:Y:S01]  /*62910*/  ULDC UR4, c[0x0][0x228] ;  /* 0x00008a0000047ab9 */ /* 0x000fe20000000800 */
[----:B----4-:R0:W-:Y:S01]  /*62920*/  @P5 STG.E.U8 desc[UR58][R184.64], R7 ;  /* 0x00000007b8005986 */ /* 0x0101e2000c10113a */
[----:B------:R-:W-:Y:S01]  /*62930*/  ISETP.LT.AND P5, PT, R2, UR4, !P2 ;  /* 0x0000000402007c0c */ /* 0x000fe2000d7a1270 */
[----:B------:R-:W-:Y:S02]  /*62940*/  ULDC UR4, c[0x0][0x22c] ;  /* 0x00008b0000047ab9 */ /* 0x000fe40000000800 */
[----:B------:R1:W-:Y:S04]  /*62950*/  @P0 STG.E.U8 desc[UR58][R192.64], R6 ;  /* 0x00000006c0000986 */ /* 0x0003e8000c10113a */
[----:B0-----:R-:W4:Y:S01]  /*62960*/  LDL.LU.64 R184, [R1+0x6f8] ;  /* 0x0006f80001b87983 */ /* 0x001f220000300a00 */
[----:B------:R-:W-:-:S02]  /*62970*/  PRMT R7, R237, 0x7770, RZ ;  /* 0x00007770ed077816 */ /* 0x000fc400000000ff */
[----:B-1----:R-:W-:-:S03]  /*62980*/  PRMT R6, R237, 0x7771, RZ ;  /* 0x00007771ed067816 */ /* 0x002fc600000000ff */
[----:B------:R0:W-:Y:S02]  /*62990*/  @P6 STG.E.U8 desc[UR58][R190.64], R7 ;  /* 0x00000007be006986 */ /* 0x0001e4000c10113a */
[----:B0-----:R-:W-:Y:S02]  /*629a0*/  PRMT R7, R237, 0x7772, RZ ;  /* 0x00007772ed077816 */ /* 0x001fe400000000ff */
[----:B---3--:R0:W-:Y:S04]  /*629b0*/  @P3 STG.E.U8 desc[UR58][R180.64], R6 ;  /* 0x00000006b4003986 */ /* 0x0081e8000c10113a */
[----:B0-----:R-:W3:Y:S04]  /*629c0*/  LDL.LU.64 R180, [R1+0x6f0] ;  /* 0x0006f00001b47983 */ /* 0x001ee80000300a00 */
[----:B--2---:R0:W-:Y:S04]  /*629d0*/  @P5 STG.E.U8 desc[UR58][R182.64], R7 ;  /* 0x00000007b6005986 */ /* 0x0041e8000c10113a */
[----:B0-----:R-:W2:Y:S01]  /*629e0*/  LDL.LU.64 R182, [R1+0x6e8] ;  /* 0x0006e80001b67983 */ /* 0x001ea20000300a00 */
[----:B------:R-:W-:Y:S01]  /*629f0*/  VIADD R6, R0, 0x169 ;  /* 0x0000016900067836 */ /* 0x000fe20000000000 */
[----:B------:R-:W-:Y:S01]  /*62a00*/  ISETP.LT.AND P2, PT, R3, UR6, !P2 ;  /* 0x0000000603007c0c */ /* 0x000fe2000d741270 */
[----:B------:R-:W-:Y:S01]  /*62a10*/  ULDC UR6, c[0x0][0x228] ;  /* 0x00008a0000067ab9 */ /* 0x000fe20000000800 */
[----:B------:R-:W-:Y:S01]  /*62a20*/  ISETP.LT.AND P6, PT, R2, UR8, !P1 ;  /* 0x0000000802007c0c */ /* 0x000fe2000cfc1270 */
[----:B------:R-:W2:Y:S01]  /*62a30*/  LDL.LU R186, [R1+0x34] ;  /* 0x0000340001ba7983 */ /* 0x000ea20000300800 */
[----:B------:R-:W-:Y:S01]  /*62a40*/  ISETP.GE.AND P0, PT, R6, UR4, PT ;  /* 0x0000000406007c0c */ /* 0x000fe2000bf06270 */
[C---:B------:R-:W-:Y:S01]  /*62a50*/  VIADD R6, R0.reuse, 0x16a ;  /* 0x0000016a00067836 */ /* 0x040fe20000000000 */
[----:B------:R-:W-:Y:S01]  /*62a60*/  ULDC UR4, c[0x0][0x22c] ;  /* 0x00008b0000047ab9 */ /* 0x000fe20000000800 */
[----:B------:R-:W-:Y:S01]  /*62a70*/  PRMT R7, R237, 0x7773, RZ ;  /* 0x00007773ed077816 */ /* 0x000fe200000000ff */
[----:B------:R-:W2:Y:S01]  /*62a80*/  LDL.LU.64 R192, [R1+0x6e0] ;  /* 0x0006e00001c07983 */ /* 0x000ea20000300a00 */
[----:B------:R-:W-:Y:S01]  /*62a90*/  VIADD R178, R0, 0x16c ;  /* 0x0000016c00b27836 */ /* 0x000fe20000000000 */
[----:B------:R-:W-:Y:S01]  /*62aa0*/  ISETP.GE.AND P3, PT, R6, UR4, PT ;  /* 0x0000000406007c0c */ /* 0x000fe2000bf66270 */
[----:B------:R-:W-:Y:S01]  /*62ab0*/  ULDC UR4, c[0x0][0x228] ;  /* 0x00008a0000047ab9 */ /* 0x000fe20000000800 */
[----:B------:R-:W-:Y:S01]  /*62ac0*/  PRMT R6, R187, 0x7770, RZ ;  /* 0x00007770bb067816 */ /* 0x000fe200000000ff */
[----:B------:R0:W-:Y:S01]  /*62ad0*/  @P2 STG.E.U8 desc[UR58][R188.64], R7 ;  /* 0x00000007bc002986 */ /* 0x0001e2000c10113a */
[----:B------:R-:W-:Y:S01]  /*62ae0*/  ISETP.LT.AND P1, PT, R3, UR4, !P1 ;  /* 0x0000000403007c0c */ /* 0x000fe2000cf21270 */
[----:B------:R-:W-:Y:S01]  /*62af0*/  ULDC UR4, c[0x0][0x22c] ;  /* 0x00008b0000047ab9 */ /* 0x000fe20000000800 */
[----:B------:R-:W-:Y:S01]  /*62b00*/  ULDC UR8, c[0x0][0x228] ;  /* 0x00008a0000087ab9 */ /* 0x000fe20000000800 */
[----:B------:R-:W2:Y:S01]  /*62b10*/  LDL.LU.64 R190, [R1+0x6d8] ;  /* 0x0006d80001be7983 */ /* 0x000ea20000300a00 */
[----:B------:R-:W-:Y:S01]  /*62b20*/  ISETP.LT.AND P5, PT, R2, UR6, !P0 ;  /* 0x0000000602007c0c */ /* 0x000fe2000c7a1270 */
[----:B------:R-:W-:-:S02]  /*62b30*/  ULDC UR6, c[0x0][0x228] ;  /* 0x00008a0000067ab9 */ /* 0x000fc40000000800 */
[----:B----4-:R1:W-:Y:S01]  /*62b40*/  @P6 STG.E.U8 desc[UR58][R184.64], R6 ;  /* 0x00000006b8006986 */ /* 0x0103e2000c10113a */
[----:B0-----:R-:W-:-:S03]  /*62b50*/  VIADD R7, R0, 0x16b ;  /* 0x0000016b00077836 */ /* 0x001fc60000000000 */
[----:B-1----:R-:W4:Y:S01]  /*62b60*/  LDL.LU.64 R184, [R1+0x6d0] ;  /* 0x0006d00001b87983 */ /* 0x002f220000300a00 */
[----:B------:R-:W-:Y:S02]  /*62b70*/  PRMT R6, R187, 0x7771, RZ ;  /* 0x00007771bb067816 */ /* 0x000fe400000000ff */
[----:B------:R-:W-:Y:S01]  /*62b80*/  ISETP.GE.AND P2, PT, R7, UR4, PT ;  /* 0x0000000407007c0c */ /* 0x000fe2000bf46270 */
[----:B------:R-:W-:Y:S01]  /*62b90*/  ULDC UR4, c[0x0][0x228] ;  /* 0x00008a0000047ab9 */ /* 0x000fe20000000800 */
[----:B------:R-:W-:Y:S01]  /*62ba0*/  PRMT R7, R187, 0x7772, RZ ;  /* 0x00007772bb077816 */ /* 0x000fe200000000ff */
[----:B---3--:R0:W-:Y:S04]  /*62bb0*/  @P1 STG.E.U8 desc[UR58][R180.64], R6 ;  /* 0x00000006b4001986 */ /* 0x0081e8000c10113a */
[----:B0-----:R-:W3:Y:S04]  /*62bc0*/  LDL.LU.64 R180, [R1+0x6c8] ;  /* 0x0006c80001b47983 */ /* 0x001ee80000300a00 */
[----:B------:R-:W3:Y:S04]  /*62bd0*/  LDL.LU R237, [R1+0x38] ;  /* 0x0000380001ed7983 */ /* 0x000ee80000300800 */
[----:B------:R-:W3:Y:S04]  /*62be0*/  LDL.LU.64 R188, [R1+0x6c0] ;  /* 0x0006c00001bc7983 */ /* 0x000ee80000300a00 */
[----:B--2---:R0:W-:Y:S04]  /*62bf0*/  @P5 STG.E.U8 desc[UR58][R182.64], R7 ;  /* 0x00000007b6005986 */ /* 0x0041e8000c10113a */
[----:B0-----:R-:W2:Y:S01]  /*62c00*/  LDL.LU.64 R182, [R1+0x6b8] ;  /* 0x0006b80001b67983 */ /* 0x001ea20000300a00 */
[C---:B------:R-:W-:Y:S01]  /*62c10*/  ISETP.LT.AND P0, PT, R3.reuse, UR6, !P0 ;  /* 0x0000000603007c0c */ /* 0x040fe2000c701270 */
[----:B------:R-:W-:Y:S01]  /*62c20*/  ULDC UR6, c[0x0][0x228] ;  /* 0x00008a0000067ab9 */ /* 0x000fe20000000800 */
[----:B------:R-:W-:Y:S01]  /*62c30*/  ISETP.LT.AND P6, PT, R2, UR4, !P3 ;  /* 0x0000000402007c0c */ /* 0x000fe2000dfc1270 */
[----:B------:R-:W-:Y:S01]  /*62c40*/  ULDC UR4, c[0x0][0x22c] ;  /* 0x00008b0000047ab9 */ /* 0x000fe20000000800 */
[----:B------:R-:W-:Y:S01]  /*62c50*/  ISETP.LT.AND P3, PT, R3, UR6, !P3 ;  /* 0x0000000603007c0c */ /* 0x000fe2000df61270 */
[----:B------:R-:W-:Y:S01]  /*62c60*/  ULDC UR6, c[0x0][0x228] ;  /* 0x00008a0000067ab9 */ /* 0x000fe20000000800 */
[----:B------:R-:W-:-:S02]  /*62c70*/  PRMT R6, R187, 0x7773, RZ ;  /* 0x00007773bb067816 */ /* 0x000fc400000000ff */
[----:B------:R-:W-:Y:S02]  /*62c80*/  PRMT R7, R186, 0x7770, RZ ;  /* 0x00007770ba077816 */ /* 0x000fe400000000ff */
[----:B------:R-:W-:Y:S01]  /*62c90*/  ISETP.GE.AND P1, PT, R178, UR4, PT ;  /* 0x00000004b2007c0c */ /* 0x000fe2000bf26270 */
[----:B------:R-:W-:Y:S02]  /*62ca0*/  ULDC UR4, c[0x0][0x228] ;  /* 0x00008a0000047ab9 */ /* 0x000fe40000000800 */
[----:B------:R0:W-:Y:S01]  /*62cb0*/  @P0 STG.E.U8 desc[UR58][R192.64], R6 ;  /* 0x00000006c0000986 */ /* 0x0001e2000c10113a */
[----:B------:R-:W-:Y:S01]  /*62cc0*/  ISETP.LT.AND P5, PT, R2, UR4, !P2 ;  /* 0x0000000402007c0c */ /* 0x000fe2000d7a1270 */
[----:B------:R-:W-:Y:S02]  /*62cd0*/  ULDC UR4, c[0x0][0x22c] ;  /* 0x00008b0000047ab9 */ /* 0x000fe40000000800 */
[----:B------:R1:W-:Y:S01]  /*62ce0*/  @P6 STG.E.U8 desc[UR58][R190.64], R7 ;  /* 0x00000007be006986 */ /* 0x0003e2000c10113a */
[----:B0-----:R-:W-:-:S05]  /*62cf0*/  PRMT R6, R186, 0x7771, RZ ;  /* 0x00007771ba067816 */ /* 0x001fca00000000ff */
[----:B----4-:R0:W-:Y:S01]  /*62d00*/  @P3 STG.E.U8 desc[UR58][R184.64], R6 ;  /* 0x00000006b8003986 */ /* 0x0101e2000c10113a */
[----:B------:R-:W-:Y:S01]  /*62d10*/  ISETP.LT.AND P2, PT, R3, UR6, !P2 ;  /* 0x0000000603007c0c */ /* 0x000fe2000d741270 */
[----:B------:R-:W-:Y:S01]  /*62d20*/  ULDC UR6, c[0x0][0x228] ;  /* 0x00008a0000067ab9 */ /* 0x000fe20000000800 */
[----:B------:R-:W-:Y:S01]  /*62d30*/  ISETP.LT.AND P6, PT, R2, UR8, !P1 ;  /* 0x0000000802007c0c */ /* 0x000fe2000cfc1270 */
[----:B------:R-:W-:Y:S01]  /*62d40*/  VIADD R178, R0, 0x170 ;  /* 0x0000017000b27836 */ /* 0x000fe20000000000 */
[----:B-1----:R-:W-:Y:S01]  /*62d50*/  PRMT R7, R186, 0x7772, RZ ;  /* 0x00007772ba077816 */ /* 0x002fe200000000ff */
[----:B------:R-:W-:Y:S01]  /*62d60*/  ULDC UR8, c[0x0][0x228] ;  /* 0x00008a0000087ab9 */ /* 0x000fe20000000800 */
[----:B0-----:R-:W4:Y:S01]  /*62d70*/  LDL.LU.64 R184, [R1+0x6b0] ;  /* 0x0006b00001b87983 */ /* 0x001f220000300a00 */
[----:B------:R-:W-:-:S03]  /*62d80*/  VIADD R6, R0, 0x16d ;  /* 0x0000016d00067836 */ /* 0x000fc60000000000 */
[----:B------:R-:W4:Y:S02]  /*62d90*/  LDL.LU R187, [R1+0x3c] ;  /* 0x00003c0001bb7983 */ /* 0x000f240000300800 */
[----:B------:R-:W-:Y:S01]  /*62da0*/  ISETP.GE.AND P0, PT, R6, UR4, PT ;  /* 0x0000000406007c0c */ /* 0x000fe2000bf06270 */
[----:B------:R-:W-:Y:S01]  /*62db0*/  VIADD R6, R0, 0x16e ;  /* 0x0000016e00067836 */ /* 0x000fe20000000000 */
[----:B------:R-:W-:-:S04]  /*62dc0*/  ULDC UR4, c[0x0][0x22c] ;  /* 0x00008b0000047ab9 */ /* 0x000fc80000000800 */
[----:B------:R-:W-:Y:S01]  /*62dd0*/  ISETP.GE.AND P3, PT, R6, UR4, PT ;  /* 0x0000000406007c0c */ /* 0x000fe2000bf66270 */
[----:B------:R-:W-:Y:S01]  /*62de0*/  ULDC UR4, c[0x0][0x228] ;  /* 0x00008a0000047ab9 */ /* 0x000fe20000000800 */
[----:B---3--:R0:W-:Y:S01]  /*62df0*/  @P5 STG.E.U8 desc[UR58][R180.64], R7 ;  /* 0x00000007b4005986 */ /* 0x0081e2000c10113a */
[----:B------:R-:W-:-:S03]  /*62e00*/  PRMT R6, R237, 0x7770, RZ ;  /* 0x00007770ed067816 */ /* 0x000fc600000000ff */
[----:B0-----:R-:W3:Y:S01]  /*62e10*/  LDL.LU.64 R180, [R1+0x6a8] ;  /* 0x0006a80001b47983 */ /* 0x001ee20000300a00 */
[----:B------:R-:W-:-:S03]  /*62e20*/  PRMT R7, R186, 0x7773, RZ ;  /* 0x00007773ba077816 */ /* 0x000fc600000000ff */
[----:B------:R-:W3:Y:S04]  /*62e30*/  LDL.LU.64 R192, [R1+0x6a0] ;  /* 0x0006a00001c07983 */ /* 0x000ee80000300a00 */
[----:B------:R-:W-:Y:S04]  /*62e40*/  @P2 STG.E.U8 desc[UR58][R188.64], R7 ;  /* 0x00000007bc002986 */ /* 0x000fe8000c10113a */
[----:B------:R-:W3:Y:S04]  /*62e50*/  LDL.LU.64 R190, [R1+0x698] ;  /* 0x0006980001be7983 */ /* 0x000ee80000300a00 */
[----:B--2---:R0:W-:Y:S04]  /*62e60*/  @P6 STG.E.U8 desc[UR58][R182.64], R6 ;  /* 0x00000006b6006986 */ /* 0x0041e8000c10113a */
[----:B0-----:R-:W2:Y:S01]  /*62e70*/  LDL.LU.64 R182, [R1+0x690] ;  /* 0x0006900001b67983 */ /* 0x001ea20000300a00 */
[----:B------:R-:W-:Y:S01]  /*62e80*/  ISETP.LT.AND P1, PT, R3, UR4, !P1 ;  /* 0x0000000403007c0c */ /* 0x000fe2000cf21270 */
[----:B------:R-:W-:Y:S01]  /*62e90*/  VIADD R7, R0, 0x16f ;  /* 0x0000016f00077836 */ /* 0x000fe20000000000 */
[----:B------:R-:W-:Y:S01]  /*62ea0*/  PRMT R6, R237, 0x7771, RZ ;  /* 0x00007771ed067816 */ /* 0x000fe200000000ff */
[----:B------:R-:W-:Y:S01]  /*62eb0*/  ULDC UR4, c[0x0][0x22c] ;  /* 0x00008b0000047ab9 */ /* 0x000fe20000000800 */
[----:B------:R-:W-:Y:S01]  /*62ec0*/  ISETP.LT.AND P5, PT, R2, UR6, !P0 ;  /* 0x0000000602007c0c */ /* 0x000fe2000c7a1270 */
[----:B------:R-:W-:-:S02]  /*62ed0*/  ULDC UR6, c[0x0][0x228] ;  /* 0x00008a0000067ab9 */ /* 0x000fc40000000800 */
[----:B------:R-:W-:Y:S01]  /*62ee0*/  ISETP.LT.AND P0, PT, R3, UR6, !P0 ;  /* 0x0000000603007c0c */ /* 0x000fe2000c701270 */
[----:B------:R-:W-:Y:S01]  /*62ef0*/  ULDC UR6, c[0x0][0x228] ;  /* 0x00008a0000067ab9 */ /* 0x000fe20000000800 */
[----:B------:R-:W-:Y:S01]  /*62f00*/  ISETP.GE.AND P2, PT, R7, UR4, PT ;  /* 0x0000000407007c0c */ /* 0x000fe2000bf46270 */
[----:B------:R-:W-:Y:S02]  /*62f10*/  ULDC UR4, c[0x0][0x228] ;  /* 0x00008a0000047ab9 */ /* 0x000fe40000000800 */
[----:B------:R-:W-:Y:S01]  /*62f20*/  ISETP.LT.AND P6, PT, R2, UR4, !P3 ;  /* 0x0000000402007c0c */ /* 0x000fe2000dfc1270 */
[----:B------:R-:W-:Y:S01]  /*62f30*/  ULDC UR4, c[0x0][0x22c] ;  /* 0x00008b0000047ab9 */ /* 0x000fe20000000800 */
[----:B------:R-:W-:Y:S01]  /*62f40*/  ISETP.LT.AND P3, PT, R3, UR6, !P3 ;  /* 0x0000000603007c0c */ /* 0x000fe2000df61270 */
[----:B------:R-:W-:Y:S01]  /*62f50*/  ULDC UR6, c[0x0][0x228] ;  /* 0x00008a0000067ab9 */ /* 0x000fe20000000800 */
[C---:B------:R-:W-:Y:S01]  /*62f60*/  PRMT R7, R237.reuse, 0x7772, RZ ;  /* 0x00007772ed077816 */ /* 0x040fe200000000ff */
[----:B----4-:R0:W-:Y:S04]  /*62f70*/  @P1 STG.E.U8 desc[UR58][R184.64], R6 ;  /* 0x00000006b8001986 */ /* 0x0101e8000c10113a */
        /* <DEDUP_REMOVED lines=9> */
[----:B------:R-:W-:Y:S04]  /*63010*/  @P6 STG.E.U8 desc[UR58][R190.64], R7 ;  /* 0x00000007be006986 */ /* 0x000fe8000c10113a */
[----:B--2---:R0:W-:Y:S04]  /*63020*/  @P3 STG.E.U8 desc[UR58][R182.64], R6 ;  /* 0x00000006b6003986 */ /* 0x0041e8000c10113a */
[----:B0-----:R-:W2:Y:S01]  /*63030*/  LDL.LU.64 R182, [R1+0x670] ;  /* 0x0006700001b67983 */ /* 0x001ea20000300a00 */
[----:B------:R-:W-:Y:S01]  /*63040*/  ISETP.GE.AND P1, PT, R178, UR4, PT ;  /* 0x00000004b2007c0c */ /* 0x000fe2000bf26270 */
[----:B------:R-:W-:-:S02]  /*63050*/  ULDC UR4, c[0x0][0x228] ;  /* 0x00008a0000047ab9 */ /* 0x000fc40000000800 */
[----:B------:R-:W-:Y:S01]  /*63060*/  ISETP.LT.AND P5, PT, R2, UR4, !P2 ;  /* 0x0000000402007c0c */ /* 0x000fe2000d7a1270 */
[----:B------:R-:W-:Y:S01]  /*63070*/  VIADD R6, R0, 0x171 ;  /* 0x0000017100067836 */ /* 0x000fe20000000000 */
[----:B------:R-:W-:Y:S01]  /*63080*/  ULDC UR4, c[0x0][0x22c] ;  /* 0x00008b0000047ab9 */ /* 0x000fe20000000800 */
[----:B------:R-:W-:Y:S01]  /*63090*/  PRMT R7, R187, 0x7772, RZ ;  /* 0x00007772bb077816 */ /* 0x000fe200000000ff */
[----:B------:R-:W2:Y:S01]  /*630a0*/  LDL.LU R237, [R1+0x24] ;  /* 0x0000240001ed7983 */ /* 0x000ea20000300800 */
[----:B------:R-:W-:Y:S01]  /*630b0*/  ISETP.LT.AND P2, PT, R3, UR6, !P2 ;  /* 0x0000000603007c0c */ /* 0x000fe2000d741270 */
[----:B------:R-:W-:Y:S01]  /*630c0*/  ULDC UR6, c[0x0][0x228] ;  /* 0x00008a0000067ab9 */ /* 0x000fe20000000800 */
[----:B------:R-:W-:Y:S01]  /*630d0*/  ISETP.GE.AND P0, PT, R6, UR4, PT ;  /* 0x0000000406007c0c */ /* 0x000fe2000bf06270 */
[----:B------:R-:W-:Y:S01]  /*630e0*/  VIADD R6, R0, 0x172 ;  /* 0x0000017200067836 */ /* 0x000fe20000000000 */
[----:B------:R-:W-:Y:S01]  /*630f0*/  ISETP.LT.AND P6, PT, R2, UR8, !P1 ;  /* 0x0000000802007c0c */ /* 0x000fe2000cfc1270 */
[----:B------:R-:W-:Y:S01]  /*63100*/  ULDC UR4, c[0x0][0x22c] ;  /* 0x00008b0000047ab9 */ /* 0x000fe20000000800 */
[----:B------:R-:W-:Y:S01]  /*63110*/  VIADD R178, R0, 0x174 ;  /* 0x0000017400b27836 */ /* 0x000fe20000000000 */
[----:B------:R-:W-:Y:S01]  /*63120*/  ULDC UR8, c[0x0][0x228] ;  /* 0x00008a0000087ab9 */ /* 0x000fe20000000800 */
[----:B------:R-:W-:Y:S01]  /*63130*/  ISETP.GE.AND P3, PT, R6, UR4, PT ;  /* 0x0000000406007c0c */ /* 0x000fe2000bf66270 */
[----:B------:R-:W-:-:S02]  /*63140*/  ULDC UR4, c[0x0][0x228] ;  /* 0x00008a0000047ab9 */ /* 0x000fc40000000800 */
[----:B------:R-:W-:Y:S01]  /*63150*/  ISETP.LT.AND P1, PT, R3, UR4, !P1 ;  /* 0x0000000403007c0c */ /* 0x000fe2000cf21270 */
[----:B------:R-:W-:Y:S01]  /*63160*/  ULDC UR4, c[0x0][0x22c] ;  /* 0x00008b0000047ab9 */ /* 0x000fe20000000800 */
[----:B----4-:R0:W-:Y:S01]  /*63170*/  @P5 STG.E.U8 desc[UR58][R184.64], R7 ;  /* 0x00000007b8005986 */ /* 0x0101e2000c10113a */
[----:B------:R-:W-:-:S03]  /*63180*/  PRMT R6, R186, 0x7770, RZ ;  /* 0x00007770ba067816 */ /* 0x000fc600000000ff */
        /* <DEDUP_REMOVED lines=44> */
[----:B------:R-:W2:Y:S01]  /*63450*/  LDL.LU.64 R192, [R1+0x620] ;  /* 0x0006200001c07983 */ /* 0x000ea20000300a00 */
[----:B------:R-:W-:Y:S01]  /*63460*/  ISETP.GE.AND P0, PT, R6, UR4, PT ;  /* 0x0000000406007c0c */ /* 0x000fe2000bf06270 */
[C---:B------:R-:W-:Y:S01]  /*63470*/  VIADD R6, R0.reuse, 0x176 ;  /* 0x0000017600067836 */ /* 0x040fe20000000000 */
[----:B------:R-:W-:Y:S01]  /*63480*/  ULDC UR4, c[0x0][0x22c] ;  /* 0x00008b0000047ab9 */ /* 0x000fe20000000800 */
[----:B------:R-:W-:Y:S01]  /*63490*/  PRMT R7, R237, 0x7773, RZ ;  /* 0x00007773ed077816 */ /* 0x000fe200000000ff */
[----:B------:R-:W2:Y:S01]  /*634a0*/  LDL.LU R186, [R1+0x2c] ;  /* 0x00002c0001ba7983 */ /* 0x000ea20000300800 */
        /* <DEDUP_REMOVED lines=46> */
[----:B0-----:R-:W-:Y:S01]  /*63790*/  VIADD R6, R0, 0x179 ;  /* 0x0000017900067836 */ /* 0x001fe20000000000 */
[----:B------:R-:W4:Y:S04]  /*637a0*/  LDL.LU.64 R184, [R1+0x5f0] ;  /* 0x0005f00001b87983 */ /* 0x000f280000300a00 */
[----:B------:R-:W-:Y:S01]  /*637b0*/  ISETP.GE.AND P0, PT, R6, UR4, PT ;  /* 0x0000000406007c0c */ /* 0x000fe2000bf06270 */
[----:B------:R-:W-:Y:S01]  /*637c0*/  VIADD R6, R0, 0x17a ;  /* 0x0000017a00067836 */ /* 0x000fe20000000000 */
[----:B------:R-:W-:Y:S01]  /*637d0*/  ULDC UR4, c[0x0][0x22c] ;  /* 0x00008b0000047ab9 */ /* 0x000fe20000000800 */
[----:B------:R-:W4:Y:S03]  /*637e0*/  LDL.LU R187, [R1+0x14] ;  /* 0x0000140001bb7983 */ /* 0x000f260000300800 */
        /* <DEDUP_REMOVED lines=11> */
[C---:B------:R-:W-:Y:S01]  /*638a0*/  ISETP.LT.AND P1, PT, R3.reuse, UR4, !P1 ;  /* 0x0000000403007c0c */ /* 0x040fe2000cf21270 */
[----:B------:R-:W-:Y:S01]  /*638b0*/  VIADD R7, R0, 0x17b ;  /* 0x0000017b00077836 */ /* 0x000fe20000000000 */
[C---:B------:R-:W-:Y:S01]  /*638c0*/  ISETP.LT.AND P5, PT, R2.reuse, UR6, !P0 ;  /* 0x0000000602007c0c */ /* 0x040fe2000c7a1270 */
[----:B------:R-:W-:Y:S01]  /*638d0*/  ULDC UR6, c[0x0][0x228] ;  /* 0x00008a0000067ab9 */ /* 0x000fe20000000800 */
[----:B------:R-:W-:Y:S01]  /*638e0*/  ULDC UR4, c[0x0][0x22c] ;  /* 0x00008b0000047ab9 */ /* 0x000fe20000000800 */
[----:B------:R-:W-:Y:S01]  /*638f0*/  ISETP.LT.AND P0, PT, R3, UR6, !P0 ;  /* 0x0000000603007c0c */ /* 0x000fe2000c701270 */
[----:B------:R-:W2:Y:S01]  /*63900*/  LDL.LU.64 R188, [R1+0x5c8] ;  /* 0x0005c80001bc7983 */ /* 0x000ea20000300a00 */
[----:B------:R-:W-:Y:S01]  /*63910*/  PRMT R6, R237, 0x7771, RZ ;  /* 0x00007771ed067816 */ /* 0x000fe200000000ff */
[----:B------:R-:W-:Y:S01]  /*63920*/  ULDC UR6, c[0x0][0x228] ;  /* 0x00008a0000067ab9 */ /* 0x000fe20000000800 */
[----:B------:R-:W-:Y:S01]  /*63930*/  ISETP.GE.AND P2, PT, R7, UR4, PT ;  /* 0x0000000407007c0c */ /* 0x000fe2000bf46270 */
[----:B------:R-:W-:Y:S01]  /*63940*/  ULDC UR4, c[0x0][0x228] ;  /* 0x00008a0000047ab9 */ /* 0x000fe20000000800 */
[----:B------:R-:W2:Y:S01]  /*63950*/  LDL.LU R186, [R1+0x18] ;  /* 0x0000180001ba7983 */ /* 0x000ea20000300800 */
[----:B------:R-:W-:Y:S01]  /*63960*/  ISETP.LT.AND P6, PT, R2, UR4, !P3 ;  /* 0x0000000402007c0c */ /* 0x000fe2000dfc1270 */
[----:B------:R-:W-:Y:S01]  /*63970*/  ULDC UR4, c[0x0][0x22c] ;  /* 0x00008b0000047ab9 */ /* 0x000fe20000000800 */
[----:B------:R-:W-:Y:S01]  /*63980*/  ISETP.LT.AND P3, PT, R3, UR6, !P3 ;  /* 0x0000000603007c0c */ /* 0x000fe2000df61270 */
[----:B------:R-:W-:Y:S01]  /*63990*/  ULDC UR6, c[0x0][0x228] ;  /* 0x00008a0000067ab9 */ /* 0x000fe20000000800 */
[C---:B------:R-:W-:Y:S01]  /*639a0*/  PRMT R7, R237.reuse, 0x7772, RZ ;  /* 0x00007772ed077816 */ /* 0x040fe200000000ff */
[----:B----4-:R0:W-:Y:S02]  /*639b0*/  @P1 STG.E.U8 desc[UR58][R184.64], R6 ;  /* 0x00000006b8001986 */ /* 0x0101e4000c10113a */
[----:B0-----:R-:W-:-:S02]  /*639c0*/  PRMT R6, R237, 0x7773, RZ ;  /* 0x00007773ed067816 */ /* 0x001fc400000000ff */
[----:B------:R-:W4:Y:S04]  /*639d0*/  LDL.LU.64 R184, [R1+0x5c0] ;  /* 0x0005c00001b87983 */ /* 0x000f280000300a00 */
[----:B---3--:R0:W-:Y:S04]  /*639e0*/  @P5 STG.E.U8 desc[UR58][R180.64], R7 ;  /* 0x00000007b4005986 */ /* 0x0081e8000c10113a */
[----:B------:R1:W-:Y:S01]  /*639f0*/  @P0 STG.E.U8 desc[UR58][R192.64], R6 ;  /* 0x00000006c0000986 */ /* 0x0003e2000c10113a */
[----:B0-----:R-:W-:-:S03]  /*63a00*/  PRMT R7, R187, 0x7770, RZ ;  /* 0x00007770bb077816 */ /* 0x001fc600000000ff */
[----:B------:R-:W3:Y:S01]  /*63a10*/  LDL.LU.64 R180, [R1+0x5b8] ;  /* 0x0005b80001b47983 */ /* 0x000ee20000300a00 */
[----:B-1----:R-:W-:-:S03]  /*63a20*/  PRMT R6, R187, 0x7771, RZ ;  /* 0x00007771bb067816 */ /* 0x002fc600000000ff */
[----:B------:R-:W-:Y:S04]  /*63a30*/  @P6 STG.E.U8 desc[UR58][R190.64], R7 ;  /* 0x00000007be006986 */ /* 0x000fe8000c10113a */
[----:B--2---:R0:W-:Y:S04]  /*63a40*/  @P3 STG.E.U8 desc[UR58][R182.64], R6 ;  /* 0x00000006b6003986 */ /* 0x0041e8000c10113a */
[----:B0-----:R-:W2:Y:S04]  /*63a50*/  LDL.LU.64 R182, [R1+0x5b0] ;  /* 0x0005b00001b67983 */ /* 0x001ea80000300a00 */
[----:B------:R-:W2:Y:S01]  /*63a60*/  LDL.LU.64 R192, [R1+0x5a8] ;  /* 0x0005a80001c07983 */ /* 0x000ea20000300a00 */
[----:B------:R-:W-:Y:S01]  /*63a70*/  ISETP.GE.AND P1, PT, R178, UR4, PT ;  /* 0x00000004b2007c0c */ /* 0x000fe2000bf26270 */
[----:B------:R-:W-:-:S02]  /*63a80*/  ULDC UR4, c[0x0][0x228] ;  /* 0x00008a0000047ab9 */ /* 0x000fc40000000800 */
[----:B------:R-:W-:Y:S01]  /*63a90*/  ISETP.LT.AND P5, PT, R2, UR4, !P2 ;  /* 0x0000000402007c0c */ /* 0x000fe2000d7a1270 */
[----:B------:R-:W-:Y:S01]  /*63aa0*/  VIADD R6, R0, 0x17d ;  /* 0x0000017d00067836 */ /* 0x000fe20000000000 */
[----:B------:R-:W-:Y:S01]  /*63ab0*/  ULDC UR4, c[0x0][0x22c] ;  /* 0x00008b0000047ab9 */ /* 0x000fe20000000800 */
[----:B------:R-:W-:Y:S01]  /*63ac0*/  ISETP.LT.AND P2, PT, R3, UR6, !P2 ;  /* 0x0000000603007c0c */ /* 0x000fe2000d741270 */
[----:B------:R-:W-:Y:S01]  /*63ad0*/  ULDC UR6, c[0x0][0x228] ;  /* 0x00008a0000067ab9 */ /* 0x000fe20000000800 */
[----:B------:R-:W-:Y:S01]  /*63ae0*/  PRMT R7, R187, 0x7772, RZ ;  /* 0x00007772bb077816 */ /* 0x000fe200000000ff */
[----:B------:R-:W2:Y:S01]  /*63af0*/  LDL.LU.64 R190, [R1+0x5a0] ;  /* 0x0005a00001be7983 */ /* 0x000ea20000300a00 */
[----:B------:R-:W-:Y:S01]  /*63b00*/  ISETP.GE.AND P0, PT, R6, UR4, PT ;  /* 0x0000000406007c0c */ /* 0x000fe2000bf06270 */
[----:B------:R-:W-:Y:S01]  /*63b10*/  VIADD R6, R0, 0x17e ;  /* 0x0000017e00067836 */ /* 0x000fe20000000000 */
[----:B------:R-:W-:Y:S01]  /*63b20*/  ISETP.LT.AND P6, PT, R2, UR8, !P1 ;  /* 0x0000000802007c0c */ /* 0x000fe2000cfc1270 */
[----:B------:R-:W-:Y:S01]  /*63b30*/  ULDC UR4, c[0x0][0x22c] ;  /* 0x00008b0000047ab9 */ /* 0x000fe20000000800 */
[----:B------:R-:W2:Y:S01]  /*63b40*/  LDL.LU R237, [R1+0x1c] ;  /* 0x00001c0001ed7983 */ /* 0x000ea20000300800 */
[----:B------:R-:W-:Y:S01]  /*63b50*/  VIADD R178, R0, 0x180 ;  /* 0x0000018000b27836 */ /* 0x000fe20000000000 */
[----:B------:R-:W-:Y:S01]  /*63b60*/  ISETP.GE.AND P3, PT, R6, UR4, PT ;  /* 0x0000000406007c0c */ /* 0x000fe2000bf66270 */
[----:B------:R-:W-:Y:S01]  /*63b70*/  ULDC UR4, c[0x0][0x228] ;  /* 0x00008a0000047ab9 */ /* 0x000fe20000000800 */
[----:B------:R0:W-:Y:S01]  /*63b80*/  @P5 STG.E.U8 desc[UR58][R188.64], R7 ;  /* 0x00000007bc005986 */ /* 0x0001e2000c10113a */
[----:B------:R-:W-:Y:S01]  /*63b90*/  ISETP.LT.AND P1, PT, R3, UR4, !P1 ;  /* 0x0000000403007c0c */ /* 0x000fe2000cf21270 */
[----:B------:R-:W-:Y:S01]  /*63ba0*/  ULDC UR4, c[0x0][0x22c] ;  /* 0x00008b0000047ab9 */ /* 0x000fe20000000800 */
[----:B------:R-:W-:Y:S01]  /*63bb0*/  PRMT R6, R186, 0x7770, RZ ;  /* 0x00007770ba067816 */ /* 0x000fe200000000ff */
[----:B------:R-:W-:Y:S01]  /*63bc0*/  ULDC UR8, c[0x0][0x228] ;  /* 0x00008a0000087ab9 */ /* 0x000fe20000000800 */
[----:B------:R-:W-:Y:S01]  /*63bd0*/  ISETP.LT.AND P5, PT, R2, UR6, !P0 ;  /* 0x0000000602007c0c */ /* 0x000fe2000c7a1270 */
[----:B------:R-:W-:Y:S01]  /*63be0*/  ULDC UR6, c[0x0][0x228] ;  /* 0x00008a0000067ab9 */ /* 0x000fe20000000800 */
[----:B0-----:R-:W-:-:S05]  /*63bf0*/  PRMT R7, R187, 0x7773, RZ ;  /* 0x00007773bb077816 */ /* 0x001fca00000000ff */
[----:B----4-:R0:W-:Y:S02]  /*63c00*/  @P2 STG.E.U8 desc[UR58][R184.64], R7 ;  /* 0x00000007b8002986 */ /* 0x0101e4000c10113a */
[----:B0-----:R-:W-:-:S05]  /*63c10*/  VIADD R7, R0, 0x17f ;  /* 0x0000017f00077836 */ /* 0x001fca0000000000 */
[----:B------:R-:W-:Y:S01]  /*63c20*/  ISETP.GE.AND P2, PT, R7, UR4, PT ;  /* 0x0000000407007c0c */ /* 0x000fe2000bf46270 */
[----:B------:R-:W-:Y:S01]  /*63c30*/  ULDC UR4, c[0x0][0x228] ;  /* 0x00008a0000047ab9 */ /* 0x000fe20000000800 */
[----:B------:R-:W-:Y:S01]  /*63c40*/  PRMT R7, R186, 0x7772, RZ ;  /* 0x00007772ba077816 */ /* 0x000fe200000000ff */
[----:B---3--:R0:W-:Y:S01]  /*63c50*/  @P6 STG.E.U8 desc[UR58][R180.64], R6 ;  /* 0x00000006b4006986 */ /* 0x0081e2000c10113a */
[----:B------:R-:W-:Y:S01]  /*63c60*/  ISETP.LT.AND P6, PT, R2, UR4, !P3 ;  /* 0x0000000402007c0c */ /* 0x000fe2000dfc1270 */
[----:B------:R-:W-:Y:S01]  /*63c70*/  ULDC UR4, c[0x0][0x22c] ;  /* 0x00008b0000047ab9 */ /* 0x000fe20000000800 */
[----:B0-----:R-:W-:Y:S01]  /*63c80*/  PRMT R6, R186, 0x7771, RZ ;  /* 0x00007771ba067816 */ /* 0x001fe200000000ff */
[----:B------:R-:W3:Y:S04]  /*63c90*/  LDL.LU.64 R180, [R1+0x590] ;  /* 0x0005900001b47983 */ /* 0x000ee80000300a00 */
[----:B------:R-:W4:Y:S04]  /*63ca0*/  LDL.LU.64 R184, [R1+0x588] ;  /* 0x0005880001b87983 */ /* 0x000f280000300a00 */
[----:B------:R-:W4:Y:S04]  /*63cb0*/  LDL.LU.64 R188, [R1+0x580] ;  /* 0x0005800001bc7983 */ /* 0x000f280000300a00 */
[----:B--2---:R0:W-:Y:S01]  /*63cc0*/  @P1 STG.E.U8 desc[UR58][R182.64], R6 ;  /* 0x00000006b6001986 */ /* 0x0041e2000c10113a */
[----:B------:R-:W-:Y:S01]  /*63cd0*/  ISETP.GE.AND P1, PT, R178, UR4, PT ;  /* 0x00000004b2007c0c */ /* 0x000fe2000bf26270 */
[----:B------:R-:W-:-:S02]  /*63ce0*/  ULDC UR4, c[0x0][0x228] ;  /* 0x00008a0000047ab9 */ /* 0x000fc40000000800 */
[----:B------:R1:W-:Y:S04]  /*63cf0*/  @P5 STG.E.U8 desc[UR58][R192.64], R7 ;  /* 0x00000007c0005986 */ /* 0x0003e8000c10113a */
[----:B0-----:R-:W2:Y:S04]  /*63d00*/  LDL.LU.64 R182, [R1+0x578] ;  /* 0x0005780001b67983 */ /* 0x001ea80000300a00 */
[----:B------:R-:W2:Y:S04]  /*63d10*/  LDL.LU R187, [R1+0x70] ;  /* 0x0000700001bb7983 */ /* 0x000ea80000300800 */
[----:B-1----:R-:W2:Y:S04]  /*63d20*/  LDL.LU.64 R192, [R1+0x14a8] ;  /* 0x0014a80001c07983 */ /* 0x002ea80000300a00 */
[----:B------:R-:W3:Y:S01]  /*63d30*/  LDL.LU.64 R178, [R1+0x598] ;  /* 0x0005980001b27983 */ /* 0x000ee20000300a00 */
[----:B------:R-:W-:Y:S01]  /*63d40*/  ISETP.LT.AND P0, PT, R3, UR6, !P0 ;  /* 0x0000000603007c0c */ /* 0x000fe2000c701270 */
[----:B------:R-:W-:-:S02]  /*63d50*/  ULDC UR6, c[0x0][0x228] ;  /* 0x00008a0000067ab9 */ /* 0x000fc40000000800 */
[----:B------:R-:W-:Y:S01]  /*63d60*/  ISETP.LT.AND P3, PT, R3, UR6, !P3 ;  /* 0x0000000603007c0c */ /* 0x000fe2000df61270 */
[----:B------:R-:W-:Y:S01]  /*63d70*/  ULDC UR6, c[0x0][0x228] ;  /* 0x00008a0000067ab9 */ /* 0x000fe20000000800 */
[----:B------:R-:W-:Y:S02]  /*63d80*/  PRMT R6, R186, 0x7773, RZ ;  /* 0x00007773ba067816 */ /* 0x000fe400000000ff */
[----:B------:R-:W-:Y:S01]  /*63d90*/  ISETP.LT.AND P5, PT, R2, UR4, !P2 ;  /* 0x0000000402007c0c */ /* 0x000fe2000d7a1270 */
[----:B------:R-:W-:Y:S01]  /*63da0*/  ULDC UR4, c[0x0][0x22c] ;  /* 0x00008b0000047ab9 */ /* 0x000fe20000000800 */
[----:B------:R-:W-:-:S04]  /*63db0*/  PRMT R7, R237, 0x7770, RZ ;  /* 0x00007770ed077816 */ /* 0x000fc800000000ff */
[----:B------:R0:W-:Y:S02]  /*63dc0*/  @P0 STG.E.U8 desc[UR58][R190.64], R6 ;  /* 0x00000006be000986 */ /* 0x0001e4000c10113a */
[C---:B0-----:R-:W-:Y:S02]  /*63dd0*/  PRMT R6, R237.reuse, 0x7771, RZ ;  /* 0x00007771ed067816 */ /* 0x041fe400000000ff */
[----:B------:R-:W2:Y:S04]  /*63de0*/  LDL.LU.64 R190, [R1+0x14a0] ;  /* 0x0014a00001be7983 */ /* 0x000ea80000300a00 */
[----:B---3--:R0:W-:Y:S04]  /*63df0*/  @P6 STG.E.U8 desc[UR58][R178.64], R7 ;  /* 0x00000007b2006986 */ /* 0x0081e8000c10113a */
[----:B------:R1:W-:Y:S01]  /*63e00*/  @P3 STG.E.U8 desc[UR58][R180.64], R6 ;  /* 0x00000006b4003986 */ /* 0x0003e2000c10113a */
[----:B0-----:R-:W-:-:S03]  /*63e10*/  PRMT R7, R237, 0x7772, RZ ;  /* 0x00007772ed077816 */ /* 0x001fc600000000ff */
[----:B-1----:R-:W3:Y:S04]  /*63e20*/  LDL.LU.64 R180, [R1+0x570] ;  /* 0x0005700001b47983 */ /* 0x002ee80000300a00 */
[----:B----4-:R0:W-:Y:S04]  /*63e30*/  @P5 STG.E.U8 desc[UR58][R184.64], R7 ;  /* 0x00000007b8005986 */ /* 0x0101e8000c10113a */
[----:B0-----:R-:W4:Y:S01]  /*63e40*/  LDL.LU.64 R184, [R1+0x568] ;  /* 0x0005680001b87983 */ /* 0x001f220000300a00 */
[----:B------:R-:W-:Y:S01]  /*63e50*/  VIADD R6, R0, 0x181 ;  /* 0x0000018100067836 */ /* 0x000fe20000000000 */
[----:B------:R-:W-:Y:S01]  /*63e60*/  ISETP.LT.AND P2, PT, R3, UR6, !P2 ;  /* 0x0000000603007c0c */ /* 0x000fe2000d741270 */
[----:B------:R-:W-:-:S03]  /*63e70*/  ULDC UR6, c[0x0][0x228] ;  /* 0x00008a0000067ab9 */ /* 0x000fc60000000800 */
[----:B------:R-:W-:Y:S01]  /*63e80*/  ISETP.GE.AND P0, PT, R6, UR4, PT ;  /* 0x0000000406007c0c */ /* 0x000fe2000bf06270 */
[----:B------:R-:W-:Y:S01]  /*63e90*/  VIADD R6, R0, 0x182 ;  /* 0x0000018200067836 */ /* 0x000fe20000000000 */
[----:B------:R-:W-:Y:S01]  /*63ea0*/  ISETP.LT.AND P6, PT, R2, UR8, !P1 ;  /* 0x0000000802007c0c */ /* 0x000fe2000cfc1270 */
[----:B------:R-:W-:Y:S01]  /*63eb0*/  ULDC UR4, c[0x0][0x22c] ;  /* 0x00008b0000047ab9 */ /* 0x000fe20000000800 */
[----:B------:R-:W-:Y:S01]  /*63ec0*/  PRMT R7, R237, 0x7773, RZ ;  /* 0x00007773ed077816 */ /* 0x000fe200000000ff */
[----:B------:R-:W-:Y:S01]  /*63ed0*/  VIADD R178, R0, 0x184 ;  /* 0x0000018400b27836 */ /* 0x000fe20000000000 */
[----:B------:R-:W-:Y:S01]  /*63ee0*/  ISETP.GE.AND P3, PT, R6, UR4, PT ;  /* 0x0000000406007c0c */ /* 0x000fe2000bf66270 */
[----:B------:R-:W-:Y:S01]  /*63ef0*/  ULDC UR4, c[0x0][0x228] ;  /* 0x00008a0000047ab9 */ /* 0x000fe20000000800 */
[----:B------:R-:W-:Y:S01]  /*63f00*/  ISETP.LT.AND P5, PT, R2, UR6, !P0 ;  /* 0x0000000602007c0c */ /* 0x000fe2000c7a1270 */
[----:B------:R0:W-:Y:S01]  /*63f10*/  @P2 STG.E.U8 desc[UR58][R188.64], R7 ;  /* 0x00000007bc002986 */ /* 0x0001e2000c10113a */
[----:B------:R-:W-:Y:S01]  /*63f20*/  ISETP.LT.AND P1, PT, R3, UR4, !P1 ;  /* 0x0000000403007c0c */ /* 0x000fe2000cf21270 */
[----:B------:R-:W-:Y:S01]  /*63f30*/  ULDC UR4, c[0x0][0x22c] ;  /* 0x00008b0000047ab9 */ /* 0x000fe20000000800 */
[----:B--2---:R-:W-:Y:S01]  /*63f40*/  PRMT R6, R187, 0x7770, RZ ;  /* 0x00007770bb067816 */ /* 0x004fe200000000ff */
[----:B------:R-:W2:Y:S01]  /*63f50*/  LDL.LU.64 R236, [R1+0x560] ;  /* 0x0005600001ec7983 */ /* 0x000ea20000300a00 */
[----:B------:R-:W-:Y:S01]  /*63f60*/  ULDC UR6, c[0x0][0x228] ;  /* 0x00008a0000067ab9 */ /* 0x000fe20000000800 */
[----:B------:R-:W-:-:S02]  /*63f70*/  ULDC UR8, c[0x0][0x228] ;  /* 0x00008a0000087ab9 */ /* 0x000fc40000000800 */
[----:B------:R1:W-:Y:S01]  /*63f80*/  @P6 STG.E.U8 desc[UR58][R182.64], R6 ;  /* 0x00000006b6006986 */ /* 0x0003e2000c10113a */
[----:B0-----:R-:W-:-:S03]  /*63f90*/  VIADD R7, R0, 0x183 ;  /* 0x0000018300077836 */ /* 0x001fc60000000000 */
[----:B------:R-:W2:Y:S02]  /*63fa0*/  LDL.LU.64 R188, [R1+0x558] ;  /* 0x0005580001bc7983 */ /* 0x000ea40000300a00 */
[----:B------:R-:W-:Y:S01]  /*63fb0*/  ISETP.GE.AND P2, PT, R7, UR4, PT ;  /* 0x0000000407007c0c */ /* 0x000fe2000bf46270 */
[----:B------:R-:W-:Y:S01]  /*63fc0*/  ULDC UR4, c[0x0][0x228] ;  /* 0x00008a0000047ab9 */ /* 0x000fe20000000800 */
[C---:B-1----:R-:W-:Y:S01]  /*63fd0*/  PRMT R6, R187.reuse, 0x7771, RZ ;  /* 0x00007771bb067816 */ /* 0x042fe200000000ff */
[----:B------:R-:W2:Y:S01]  /*63fe0*/  LDL.LU.64 R182, [R1+0x550] ;  /* 0x0005500001b67983 */ /* 0x000ea20000300a00 */
[----:B------:R-:W-:Y:S02]  /*63ff0*/  PRMT R7, R187, 0x7772, RZ ;  /* 0x00007772bb077816 */ /* 0x000fe400000000ff */
[----:B------:R-:W-:Y:S01]  /*64000*/  ISETP.LT.AND P6, PT, R2, UR4, !P3 ;  /* 0x0000000402007c0c */ /* 0x000fe2000dfc1270 */
[----:B------:R-:W-:Y:S01]  /*64010*/  ULDC UR4, c[0x0][0x22c] ;  /* 0x00008b0000047ab9 */ /* 0x000fe20000000800 */
[----:B---3--:R0:W-:Y:S01]  /*64020*/  @P1 STG.E.U8 desc[UR58][R180.64], R6 ;  /* 0x00000006b4001986 */ /* 0x0081e2000c10113a */
[----:B------:R-:W-:Y:S01]  /*64030*/  ISETP.GE.AND P1, PT, R178, UR4, PT ;  /* 0x00000004b2007c0c */ /* 0x000fe2000bf26270 */
[----:B------:R-:W-:-:S02]  /*64040*/  ULDC UR4, c[0x0][0x228] ;  /* 0x00008a0000047ab9 */ /* 0x000fc40000000800 */
[----:B0-----:R-:W3:Y:S01]  /*64050*/  LDL.LU.64 R180, [R1+0x548] ;  /* 0x0005480001b47983 */ /* 0x001ee20000300a00 */
[----:B------:R-:W-:-:S03]  /*64060*/  PRMT R6, R187, 0x7773, RZ ;  /* 0x00007773bb067816 */ /* 0x000fc600000000ff */
[----:B------:R-:W3:Y:S04]  /*64070*/  LDL.LU R179, [R1+0x78] ;  /* 0x0000780001b37983 */ /* 0x000ee80000300800 */
[----:B----4-:R0:W-:Y:S04]  /*64080*/  @P5 STG.E.U8 desc[UR58][R184.64], R7 ;  /* 0x00000007b8005986 */ /* 0x0101e8000c10113a */
[----:B------:R-:W4:Y:S04]  /*64090*/  LDL.LU.64 R186, [R1+0x540] ;  /* 0x0005400001ba7983 */ /* 0x000f280000300a00 */
[----:B0-----:R-:W4:Y:S04]  /*640a0*/  LDL.LU.64 R184, [R1+0x538] ;  /* 0x0005380001b87983 */ /* 0x001f280000300a00 */
[----:B------:R-:W3:Y:S01]  /*640b0*/  LDL.LU R178, [R1+0x74] ;  /* 0x0000740001b27983 */ /* 0x000ee20000300800 */
[----:B------:R-:W-:Y:S01]  /*640c0*/  ISETP.LT.AND P0, PT, R3, UR6, !P0 ;  /* 0x0000000603007c0c */ /* 0x000fe2000c701270 */
[----:B------:R-:W-:-:S02]  /*640d0*/  ULDC UR6, c[0x0][0x228] ;  /* 0x00008a0000067ab9 */ /* 0x000fc40000000800 */
[----:B------:R-:W-:Y:S01]  /*640e0*/  ISETP.LT.AND P3, PT, R3, UR6, !P3 ;  /* 0x0000000603007c0c */ /* 0x000fe2000df61270 */
[----:B------:R-:W-:-:S09]  /*640f0*/  ULDC UR6, c[0x0][0x228] ;  /* 0x00008a0000067ab9 */ /* 0x000fd20000000800 */
[----:B--2---:R0:W-:Y:S01]  /*64100*/  @P0 STG.E.U8 desc[UR58][R236.64], R6 ;  /* 0x00000006ec000986 */ /* 0x0041e2000c10113a */
[----:B------:R-:W-:Y:S01]  /*64110*/  ISETP.LT.AND P5, PT, R2, UR4, !P2 ;  /* 0x0000000402007c0c */ /* 0x000fe2000d7a1270 */
[----:B------:R-:W-:Y:S01]  /*64120*/  ULDC UR4, c[0x0][0x22c] ;  /* 0x00008b0000047ab9 */ /* 0x000fe20000000800 */
[----:B------:R-:W-:Y:S01]  /*64130*/  ISETP.LT.AND P2, PT, R3, UR6, !P2 ;  /* 0x0000000603007c0c */ /* 0x000fe2000d741270 */
[----:B------:R-:W-:Y:S01]  /*64140*/  ULDC UR6, c[0x0][0x228] ;  /* 0x00008a0000067ab9 */ /* 0x000fe20000000800 */
[C---:B---3--:R-:W-:Y:S02]  /*64150*/  PRMT R7, R178.reuse, 0x7770, RZ ;  /* 0x00007770b2077816 */ /* 0x048fe400000000ff */
[----:B0-----:R-:W-:-:S03]  /*64160*/  PRMT R6, R178, 0x7771, RZ ;  /* 0x00007771b2067816 */ /* 0x001fc600000000ff */
[----:B------:R-:W-:Y:S04]  /*64170*/  @P6 STG.E.U8 desc[UR58][R188.64], R7 ;  /* 0x00000007bc006986 */ /* 0x000fe8000c10113a */
[----:B------:R0:W-:Y:S04]  /*64180*/  @P3 STG.E.U8 desc[UR58][R182.64], R6 ;  /* 0x00000006b6003986 */ /* 0x0001e8000c10113a */
[----:B0-----:R-:W2:Y:S01]  /*64190*/  LDL.LU.64 R182, [R1+0x530] ;  /* 0x0005300001b67983 */ /* 0x001ea20000300a00 */
[----:B------:R-:W-:Y:S01]  /*641a0*/  VIADD R6, R0, 0x185 ;  /* 0x0000018500067836 */ /* 0x000fe20000000000 */
[----:B------:R-:W-:Y:S01]  /*641b0*/  ISETP.LT.AND P6, PT, R2, UR8, !P1 ;  /* 0x0000000802007c0c */ /* 0x000fe2000cfc1270 */
[----:B------:R-:W-:Y:S01]  /*641c0*/  ULDC UR8, c[0x0][0x228] ;  /* 0x00008a0000087ab9 */ /* 0x000fe20000000800 */
[----:B------:R-:W3:Y:S01]  /*641d0*/  LDL.LU.64 R236, [R1+0x528] ;  /* 0x0005280001ec7983 */ /* 0x000ee20000300a00 */
[----:B------:R-:W-:-:S02]  /*641e0*/  PRMT R7, R178, 0x7772, RZ ;  /* 0x00007772b2077816 */ /* 0x000fc400000000ff */
[----:B------:R-:W-:Y:S01]  /*641f0*/  ISETP.GE.AND P0, PT, R6, UR4, PT ;  /* 0x0000000406007c0c */ /* 0x000fe2000bf06270 */
[----:B------:R-:W3:Y:S01]  /*64200*/  LDL.LU.64 R188, [R1+0x520] ;  /* 0x0005200001bc7983 */ /* 0x000ee20000300a00 */
[----:B------:R-:W-:Y:S01]  /*64210*/  VIADD R6, R0, 0x186 ;  /* 0x0000018600067836 */ /* 0x000fe20000000000 */
[----:B------:R-:W-:Y:S02]  /*64220*/  ULDC UR4, c[0x0][0x22c] ;  /* 0x00008b0000047ab9 */ /* 0x000fe40000000800 */
[----:B------:R0:W-:Y:S02]  /*64230*/  @P5 STG.E.U8 desc[UR58][R180.64], R7 ;  /* 0x00000007b4005986 */ /* 0x0001e4000c10113a */
[----:B------:R-:W-:Y:S01]  /*64240*/  ISETP.GE.AND P3, PT, R6, UR4, PT ;  /* 0x0000000406007c0c */ /* 0x000fe2000bf66270 */
[----:B------:R-:W-:Y:S01]  /*64250*/  ULDC UR4, c[0x0][0x228] ;  /* 0x00008a0000047ab9 */ /* 0x000fe20000000800 */
[----:B------:R-:W-:Y:S01]  /*64260*/  PRMT R6, R179, 0x7770, RZ ;  /* 0x00007770b3067816 */ /* 0x000fe200000000ff */
[----:B0-----:R-:W3:Y:S01]  /*64270*/  LDL.LU.64 R180, [R1+0x1498] ;  /* 0x0014980001b47983 */ /* 0x001ee20000300a00 */
[----:B------:R-:W-:-:S03]  /*64280*/  PRMT R7, R178, 0x7773, RZ ;  /* 0x00007773b2077816 */ /* 0x000fc600000000ff */
[----:B------:R-:W3:Y:S04]  /*64290*/  LDL.LU R250, [R1+0x7c] ;  /* 0x00007c0001fa7983 */ /* 0x000ee80000300800 */
[----:B----4-:R0:W-:Y:S04]  /*642a0*/  @P2 STG.E.U8 desc[UR58][R186.64], R7 ;  /* 0x00000007ba002986 */ /* 0x0101e8000c10113a */
[----:B------:R1:W-:Y:S04]  /*642b0*/  @P6 STG.E.U8 desc[UR58][R184.64], R6 ;  /* 0x00000006b8006986 */ /* 0x0003e8000c10113a */
[----:B0-----:R-:W4:Y:S04]  /*642c0*/  LDL.LU.64 R186, [R1+0x518] ;  /* 0x0005180001ba7983 */ /* 0x001f280000300a00 */
[----:B-1----:R-:W4:Y:S01]  /*642d0*/  LDL.LU.64 R184, [R1+0x510] ;  /* 0x0005100001b87983 */ /* 0x002f220000300a00 */
[----:B------:R-:W-:Y:S01]  /*642e0*/  ISETP.LT.AND P1, PT, R3, UR4, !P1 ;  /* 0x0000000403007c0c */ /* 0x000fe2000cf21270 */
[----:B------:R-:W-:Y:S01]  /*642f0*/  ULDC UR4, c[0x0][0x228] ;  /* 0x00008a0000047ab9 */ /* 0x000fe20000000800 */
[----:B------:R-:W-:-:S02]  /*64300*/  PRMT R6, R179, 0x7771, RZ ;  /* 0x00007771b3067816 */ /* 0x000fc400000000ff */
[----:B------:R-:W-:Y:S01]  /*64310*/  ISETP.LT.AND P5, PT, R2, UR4, !P0 ;  /* 0x0000000402007c0c */ /* 0x000fe2000c7a1270 */
[C---:B------:R-:W-:Y:S01]  /*64320*/  VIADD R7, R0.reuse, 0x187 ;  /* 0x0000018700077836 */ /* 0x040fe20000000000 */
[----:B------:R-:W-:Y:S01]  /*64330*/  ISETP.LT.AND P2, PT, R3, UR6, !P0 ;  /* 0x0000000603007c0c */ /* 0x000fe2000c741270 */
[----:B------:R-:W-:Y:S01]  /*64340*/  ULDC UR4, c[0x0][0x22c] ;  /* 0x00008b0000047ab9 */ /* 0x000fe20000000800 */
[----:B------:R-:W-:Y:S01]  /*64350*/  VIADD R178, R0, 0x188 ;  /* 0x0000018800b27836 */ /* 0x000fe20000000000 */
[----:B------:R-:W-:-:S04]  /*64360*/  ULDC UR6, c[0x0][0x228] ;  /* 0x00008a0000067ab9 */ /* 0x000fc80000000800 */
[----:B--2---:R0:W-:Y:S04]  /*64370*/  @P1 STG.E.U8 desc[UR58][R182.64], R6 ;  /* 0x00000006b6001986 */ /* 0x0041e8000c10113a */
[----:B0-----:R-:W2:Y:S01]  /*64380*/  LDL.LU.64 R182, [R1+0x500] ;  /* 0x0005000001b67983 */ /* 0x001ea20000300a00 */
[----:B------:R-:W-:Y:S01]  /*64390*/  ISETP.GE.AND P0, PT, R7, UR4, PT ;  /* 0x0000000407007c0c */ /* 0x000fe2000bf06270 */
[----:B------:R-:W-:Y:S01]  /*643a0*/  ULDC UR4, c[0x0][0x22c] ;  /* 0x00008b0000047ab9 */ /* 0x000fe20000000800 */
[C---:B------:R-:W-:Y:S02]  /*643b0*/  PRMT R7, R179.reuse, 0x7772, RZ ;  /* 0x00007772b3077816 */ /* 0x040fe400000000ff */
[----:B------:R-:W-:Y:S02]  /*643c0*/  PRMT R6, R179, 0x7773, RZ ;  /* 0x00007773b3067816 */ /* 0x000fe400000000ff */
[----:B------:R-:W-:Y:S01]  /*643d0*/  ISETP.GE.AND P1, PT, R178, UR4, PT ;  /* 0x00000004b2007c0c */ /* 0x000fe2000bf26270 */
[----:B------:R-:W-:Y:S01]  /*643e0*/  ULDC UR4, c[0x0][0x228] ;  /* 0x00008a0000047ab9 */ /* 0x000fe20000000800 */
[C---:B------:R-:W-:Y:S01]  /*643f0*/  ISETP.LT.AND P6, PT, R2.reuse, UR6, !P3 ;  /* 0x0000000602007c0c */ /* 0x040fe2000dfc1270 */
[----:B---3--:R0:W-:Y:S01]  /*64400*/  @P5 STG.E.U8 desc[UR58][R236.64], R7 ;  /* 0x00000007ec005986 */ /* 0x0081e2000c10113a */
[----:B------:R-:W-:Y:S01]  /*64410*/  ULDC UR6, c[0x0][0x228] ;  /* 0x00008a0000067ab9 */ /* 0x000fe20000000800 */
[C---:B------:R-:W-:Y:S01]  /*64420*/  ISETP.LT.AND P3, PT, R3.reuse, UR4, !P3 ;  /* 0x0000000403007c0c */ /* 0x040fe2000df61270 */
[----:B------:R-:W-:Y:S01]  /*64430*/  ULDC UR4, c[0x0][0x228] ;  /* 0x00008a0000047ab9 */ /* 0x000fe20000000800 */
[----:B------:R1:W-:Y:S01]  /*64440*/  @P2 STG.E.U8 desc[UR58][R188.64], R6 ;  /* 0x00000006bc002986 */ /* 0x0003e2000c10113a */
[----:B------:R-:W-:Y:S01]  /*64450*/  ISETP.LT.AND P2, PT, R2, UR6, !P0 ;  /* 0x0000000602007c0c */ /* 0x000fe2000c741270 */
[----:B------:R-:W-:Y:S01]  /*64460*/  ULDC UR6, c[0x0][0x228] ;  /* 0x00008a0000067ab9 */ /* 0x000fe20000000800 */
[----:B------:R-:W-:Y:S01]  /*64470*/  ISETP.LT.AND P5, PT, R3, UR4, !P0 ;  /* 0x0000000403007c0c */ /* 0x000fe2000c7a1270 */
[----:B------:R-:W-:Y:S01]  /*64480*/  ULDC UR4, c[0x0][0x22c] ;  /* 0x00008b0000047ab9 */ /* 0x000fe20000000800 */
[----:B0-----:R-:W-:Y:S01]  /*64490*/  VIADD R7, R0, 0x189 ;  /* 0x0000018900077836 */ /* 0x001fe20000000000 */
[C---:B------:R-:W-:Y:S01]  /*644a0*/  PRMT R178, R250.reuse, 0x7771, RZ ;  /* 0x00007771fab27816 */ /* 0x040fe200000000ff */
[----:B------:R-:W3:Y:S01]  /*644b0*/  LDL.LU.64 R236, [R1+0x4f8] ;  /* 0x0004f80001ec7983 */ /* 0x000ee20000300a00 */
[----:B-1----:R-:W-:-:S02]  /*644c0*/  PRMT R6, R250, 0x7770, RZ ;  /* 0x00007770fa067816 */ /* 0x002fc400000000ff */
[----:B------:R-:W-:Y:S01]  /*644d0*/  ISETP.GE.AND P0, PT, R7, UR4, PT ;  /* 0x0000000407007c0c */ /* 0x000fe2000bf06270 */
[----:B------:R-:W-:Y:S01]  /*644e0*/  ULDC UR4, c[0x0][0x228] ;  /* 0x00008a0000047ab9 */ /* 0x000fe20000000800 */
[C---:B------:R-:W-:Y:S01]  /*644f0*/  PRMT R7, R250.reuse, 0x7772, RZ ;  /* 0x00007772fa077816 */ /* 0x040fe200000000ff */
[----:B----4-:R0:W-:Y:S04]  /*64500*/  @P6 STG.E.U8 desc[UR58][R186.64], R6 ;  /* 0x00000006ba006986 */ /* 0x0101e8000c10113a */
[----:B------:R-:W-:Y:S04]  /*64510*/  @P3 STG.E.U8 desc[UR58][R184.64], R178 ;  /* 0x000000b2b8003986 */ /* 0x000fe8000c10113a */
[----:B------:R1:W-:Y:S04]  /*64520*/  @P2 STG.E.U8 desc[UR58][R180.64], R7 ;  /* 0x00000007b4002986 */ /* 0x0003e8000c10113a */
[----:B0-----:R-:W4:Y:S04]  /*64530*/  LDL.LU.64 R186, [R1+0x4f0] ;  /* 0x0004f00001ba7983 */ /* 0x001f280000300a00 */
[----:B------:R-:W4:Y:S04]  /*64540*/  LDL.LU.64 R188, [R1+0x4e8] ;  /* 0x0004e80001bc7983 */ /* 0x000f280000300a00 */
[----:B-1----:R-:W3:Y:S01]  /*64550*/  LDL.LU.64 R180, [R1+0x1490] ;  /* 0x0014900001b47983 */ /* 0x002ee20000300a00 */
[----:B------:R-:W-:-:S03]  /*64560*/  PRMT R6, R250, 0x7773, RZ ;  /* 0x00007773fa067816 */ /* 0x000fc600000000ff */
[----:B------:R-:W4:Y:S04]  /*64570*/  LDL.LU.64 R184, [R1+0x4e0] ;  /* 0x0004e00001b87983 */ /* 0x000f280000300a00 */
[----:B--2---:R0:W-:Y:S04]  /*64580*/  @P5 STG.E.U8 desc[UR58][R182.64], R6 ;  /* 0x00000006b6005986 */ /* 0x0041e8000c10113a */
[----:B0-----:R-:W2:Y:S01]  /*64590*/  LDL.LU.64 R182, [R1+0x4d8] ;  /* 0x0004d80001b67983 */ /* 0x001ea20000300a00 */
[----:B------:R-:W-:Y:S01]  /*645a0*/  ISETP.LT.AND P3, PT, R2, UR4, !P1 ;  /* 0x0000000402007c0c */ /* 0x000fe2000cf61270 */
[----:B------:R-:W-:Y:S01]  /*645b0*/  VIADD R6, R0, 0x18a ;  /* 0x0000018a00067836 */ /* 0x000fe20000000000 */
[----:B------:R-:W-:Y:S01]  /*645c0*/  ULDC UR4, c[0x0][0x22c] ;  /* 0x00008b0000047ab9 */ /* 0x000fe20000000800 */
[----:B------:R-:W-:Y:S01]  /*645d0*/  ISETP.LT.AND P2, PT, R3, UR6, !P1 ;  /* 0x0000000603007c0c */ /* 0x000fe2000cf41270 */
[----:B------:R-:W-:Y:S01]  /*645e0*/  ULDC UR6, c[0x0][0x228] ;  /* 0x00008a0000067ab9 */ /* 0x000fe20000000800 */
[----:B------:R-:W-:Y:S01]  /*645f0*/  ISETP.LT.AND P5, PT, R2, UR8, !P0 ;  /* 0x0000000802007c0c */ /* 0x000fe2000c7a1270 */
[----:B------:R-:W-:Y:S01]  /*64600*/  VIADD R178, R0, 0x18d ;  /* 0x0000018d00b27836 */ /* 0x000fe20000000000 */
[----:B------:R-:W-:Y:S01]  /*64610*/  ISETP.GE.AND P1, PT, R6, UR4, PT ;  /* 0x0000000406007c0c */ /* 0x000fe2000bf26270 */
[----:B------:R-:W-:Y:S01]  /*64620*/  VIADD R6, R0, 0x18b ;  /* 0x0000018b00067836 */ /* 0x000fe20000000000 */
[----:B------:R-:W-:Y:S01]  /*64630*/  ULDC UR4, c[0x0][0x22c] ;  /* 0x00008b0000047ab9 */ /* 0x000fe20000000800 */
[----:B------:R-:W-:Y:S01]  /*64640*/  ULDC UR8, c[0x0][0x228] ;  /* 0x00008a0000087ab9 */ /* 0x000fe20000000800 */
[----:B---3--:R-:W-:-:S05]  /*64650*/  PRMT R7, R180, 0x7770, RZ ;  /* 0x00007770b4077816 */ /* 0x008fca00000000ff */
[----:B------:R0:W-:Y:S01]  /*64660*/  @P3 STG.E.U8 desc[UR58][R236.64], R7 ;  /* 0x00000007ec003986 */ /* 0x0001e2000c10113a */
[----:B------:R-:W-:Y:S01]  /*64670*/  ISETP.GE.AND P3, PT, R6, UR4, PT ;  /* 0x0000000406007c0c */ /* 0x000fe2000bf66270 */
[----:B------:R-:W-:Y:S01]  /*64680*/  ULDC UR4, c[0x0][0x228] ;  /* 0x00008a0000047ab9 */ /* 0x000fe20000000800 */
[C---:B------:R-:W-:Y:S02]  /*64690*/  PRMT R6, R180.reuse, 0x7772, RZ ;  /* 0x00007772b4067816 */ /* 0x040fe400000000ff */
[----:B------:R-:W-:Y:S01]  /*646a0*/  ISETP.LT.AND P0, PT, R3, UR4, !P0 ;  /* 0x0000000403007c0c */ /* 0x000fe2000c701270 */
[----:B------:R-:W-:Y:S01]  /*646b0*/  ULDC UR4, c[0x0][0x22c] ;  /* 0x00008b0000047ab9 */ /* 0x000fe20000000800 */
[----:B0-----:R-:W-:-:S05]  /*646c0*/  PRMT R7, R180, 0x7771, RZ ;  /* 0x00007771b4077816 */ /* 0x001fca00000000ff */
[----:B----4-:R0:W-:Y:S04]  /*646d0*/  @P2 STG.E.U8 desc[UR58][R186.64], R7 ;  /* 0x00000007ba002986 */ /* 0x0101e8000c10113a */
[----:B------:R1:W-:Y:S01]  /*646e0*/  @P5 STG.E.U8 desc[UR58][R188.64], R6 ;  /* 0x00000006bc005986 */ /* 0x0003e2000c10113a */
[----:B------:R-:W-:Y:S01]  /*646f0*/  ISETP.LT.AND P5, PT, R2, UR6, !P1 ;  /* 0x0000000602007c0c */ /* 0x000fe2000cfa1270 */
[----:B------:R-:W-:Y:S01]  /*64700*/  IMAD.MOV.U32 R237, RZ, RZ, R251 ;  /* 0x000000ffffed7224 */ /* 0x000fe200078e00fb */
[----:B------:R-:W-:Y:S01]  /*64710*/  PRMT R180, R180, 0x7773, RZ ;  /* 0x00007773b4b47816 */ /* 0x000fe200000000ff */
[----:B------:R-:W-:Y:S01]  /*64720*/  ULDC UR6, c[0x0][0x228] ;  /* 0x00008a0000067ab9 */ /* 0x000fe20000000800 */
[----:B0-----:R-:W-:Y:S01]  /*64730*/  PRMT R7, R181, 0x7770, RZ ;  /* 0x00007770b5077816 */ /* 0x001fe200000000ff */
[----:B------:R-:W3:Y:S01]  /*64740*/  LDL.LU.64 R186, [R1+0x4c0] ;  /* 0x0004c00001ba7983 */ /* 0x000ee20000300a00 */
[----:B-1----:R-:W-:-:S03]  /*64750*/  VIADD R6, R0, 0x18c ;  /* 0x0000018c00067836 */ /* 0x002fc60000000000 */
[----:B------:R-:W4:Y:S02]  /*64760*/  LDL.LU.64 R250, [R1+0x4b8] ;  /* 0x0004b80001fa7983 */ /* 0x000f240000300a00 */
[----:B------:R-:W-:Y:S01]  /*64770*/  ISETP.GE.AND P2, PT, R6, UR4, PT ;  /* 0x0000000406007c0c */ /* 0x000fe2000bf46270 */
[----:B------:R-:W-:Y:S01]  /*64780*/  ULDC UR4, c[0x0][0x228] ;  /* 0x00008a0000047ab9 */ /* 0x000fe20000000800 */
[----:B------:R0:W-:Y:S01]  /*64790*/  @P0 STG.E.U8 desc[UR58][R184.64], R180 ;  /* 0x000000b4b8000986 */ /* 0x0001e2000c10113a */
[----:B------:R-:W-:Y:S01]  /*647a0*/  ISETP.LT.AND P6, PT, R2, UR4, !P3 ;  /* 0x0000000402007c0c */ /* 0x000fe2000dfc1270 */
[----:B------:R-:W-:Y:S02]  /*647b0*/  ULDC UR4, c[0x0][0x22c] ;  /* 0x00008b0000047ab9 */ /* 0x000fe40000000800 */
[----:B------:R-:W4:Y:S01]  /*647c0*/  LDL.LU.64 R188, [R1+0x4b0] ;  /* 0x0004b00001bc7983 */ /* 0x000f220000300a00 */
[----:B------:R-:W-:Y:S01]  /*647d0*/  ISETP.GE.AND P0, PT, R178, UR4, PT ;  /* 0x00000004b2007c0c */ /* 0x000fe2000bf06270 */
[----:B------:R-:W-:-:S02]  /*647e0*/  ULDC UR4, c[0x0][0x228] ;  /* 0x00008a0000047ab9 */ /* 0x000fc40000000800 */
[----:B0-----:R-:W4:Y:S04]  /*647f0*/  LDL.LU.64 R184, [R1+0x4a8] ;  /* 0x0004a80001b87983 */ /* 0x001f280000300a00 */
[----:B--2---:R0:W-:Y:S04]  /*64800*/  @P5 STG.E.U8 desc[UR58][R182.64], R7 ;  /* 0x00000007b6005986 */ /* 0x0041e8000c10113a */
[----:B0-----:R-:W2:Y:S04]  /*64810*/  LDL.LU.64 R182, [R1+0x1488] ;  /* 0x0014880001b67983 */ /* 0x001ea80000300a00 */
[----:B------:R-:W3:Y:S01]  /*64820*/  LDL.LU.64 R178, [R1+0x4d0] ;  /* 0x0004d00001b27983 */ /* 0x000ee20000300a00 */
[----:B------:R-:W-:Y:S01]  /*64830*/  ISETP.LT.AND P1, PT, R3, UR8, !P1 ;  /* 0x0000000803007c0c */ /* 0x000fe2000cf21270 */
[----:B------:R-:W-:Y:S01]  /*64840*/  ULDC UR8, c[0x0][0x228] ;  /* 0x00008a0000087ab9 */ /* 0x000fe20000000800 */
[----:B------:R-:W-:-:S02]  /*64850*/  PRMT R6, R181, 0x7771, RZ ;  /* 0x00007771b5067816 */ /* 0x000fc400000000ff */
[----:B------:R-:W-:Y:S01]  /*64860*/  ISETP.LT.AND P3, PT, R3, UR6, !P3 ;  /* 0x0000000603007c0c */ /* 0x000fe2000df61270 */
[----:B------:R-:W-:-:S08]  /*64870*/  ULDC UR6, c[0x0][0x228] ;  /* 0x00008a0000067ab9 */ /* 0x000fd00000000800 */
[----:B---3--:R0:W-:Y:S02]  /*64880*/  @P1 STG.E.U8 desc[UR58][R178.64], R6 ;  /* 0x00000006b2001986 */ /* 0x0081e4000c10113a */
[----:B0-----:R-:W-:-:S05]  /*64890*/  PRMT R6, R181, 0x7772, RZ ;  /* 0x00007772b5067816 */ /* 0x001fca00000000ff */
[----:B--2---:R0:W-:Y:S04]  /*648a0*/  @P6 STG.E.U8 desc[UR58][R182.64], R6 ;  /* 0x00000006b6006986 */ /* 0x0041e8000c10113a */
[----:B0-----:R-:W2:Y:S01]  /*648b0*/  LDL.LU.64 R182, [R1+0x1480] ;  /* 0x0014800001b67983 */ /* 0x001ea20000300a00 */
[----:B------:R-:W-:Y:S02]  /*648c0*/  PRMT R181, R181, 0x7773, RZ ;  /* 0x00007773b5b57816 */ /* 0x000fe400000000ff */
[----:B------:R-:W-:Y:S01]  /*648d0*/  ISETP.LT.AND P5, PT, R2, UR4, !P2 ;  /* 0x0000000402007c0c */ /* 0x000fe2000d7a1270 */
[----:B------:R-:W3:Y:S01]  /*648e0*/  LDL.LU.64 R178, [R1+0x4a0] ;  /* 0x0004a00001b27983 */ /* 0x000ee20000300a00 */
[----:B------:R-:W-:Y:S01]  /*648f0*/  VIADD R6, R0, 0x1f4 ;  /* 0x000001f400067836 */ /* 0x000fe20000000000 */
[----:B------:R-:W-:-:S02]  /*64900*/  ULDC UR4, c[0x0][0x228] ;  /* 0x00008a0000047ab9 */ /* 0x000fc40000000800 */
[----:B------:R0:W-:Y:S01]  /*64910*/  @P3 STG.E.U8 desc[UR58][R186.64], R181 ;  /* 0x000000b5ba003986 */ /* 0x0001e2000c10113a */
[----:B------:R-:W-:Y:S01]  /*64920*/  ISETP.LT.AND P2, PT, R3, UR4, !P2 ;  /* 0x0000000403007c0c */ /* 0x000fe2000d741270 */
[----:B------:R-:W-:Y:S01]  /*64930*/  ULDC UR4, c[0x0][0x22c] ;  /* 0x00008b0000047ab9 */ /* 0x000fe20000000800 */
[----:B------:R-:W-:Y:S01]  /*64940*/  ISETP.LT.AND P3, PT, R2, UR6, !P0 ;  /* 0x0000000602007c0c */ /* 0x000fe2000c761270 */
[----:B------:R-:W-:Y:S01]  /*64950*/  ULDC UR6, c[0x0][0x228] ;  /* 0x00008a0000067ab9 */ /* 0x000fe20000000800 */
[----:B------:R-:W-:Y:S01]  /*64960*/  ISETP.GE.AND P1, PT, R6, UR11, PT ;  /* 0x0000000b06007c0c */ /* 0x000fe2000bf26270 */
[----:B------:R-:W-:Y:S01]  /*64970*/  VIADD R6, R0, 0x18e ;  /* 0x0000018e00067836 */ /* 0x000fe20000000000 */
[----:B0-----:R-:W3:Y:S04]  /*64980*/  LDL.LU.64 R180, [R1+0x498] ;  /* 0x0004980001b47983 */ /* 0x001ee80000300a00 */
[----:B------:R-:W3:Y:S01]  /*64990*/  LDL.LU.64 R186, [R1+0x490] ;  /* 0x0004900001ba7983 */ /* 0x000ee20000300a00 */
[----:B--2---:R-:W-:-:S05]  /*649a0*/  PRMT R7, R182, 0x7770, RZ ;  /* 0x00007770b6077816 */ /* 0x004fca00000000ff */
[----:B----4-:R0:W-:Y:S01]  /*649b0*/  @P5 STG.E.U8 desc[UR58][R250.64], R7 ;  /* 0x00000007fa005986 */ /* 0x0101e2000c10113a */
[----:B------:R-:W-:Y:S01]  /*649c0*/  ISETP.GE.AND P5, PT, R6, UR4, PT ;  /* 0x0000000406007c0c */ /* 0x000fe2000bfa6270 */
[----:B------:R-:W-:Y:S01]  /*649d0*/  ULDC UR4, c[0x0][0x228] ;  /* 0x00008a0000047ab9 */ /* 0x000fe20000000800 */
[C---:B------:R-:W-:Y:S02]  /*649e0*/  PRMT R6, R182.reuse, 0x7772, RZ ;  /* 0x00007772b6067816 */ /* 0x040fe400000000ff */
[----:B0-----:R-:W-:-:S05]  /*649f0*/  PRMT R7, R182, 0x7771, RZ ;  /* 0x00007771b6077816 */ /* 0x001fca00000000ff */
[----:B------:R0:W-:Y:S04]  /*64a00*/  @P2 STG.E.U8 desc[UR58][R188.64], R7 ;  /* 0x00000007bc002986 */ /* 0x0001e8000c10113a */
[----:B------:R1:W-:Y:S04]  /*64a10*/  @P3 STG.E.U8 desc[UR58][R184.64], R6 ;  /* 0x00000006b8003986 */ /* 0x0003e8000c10113a */
[----:B0-----:R-:W2:Y:S04]  /*64a20*/  LDL.LU.64 R188, [R1+0x488] ;  /* 0x0004880001bc7983 */ /* 0x001ea80000300a00 */
[----:B-1----:R-:W4:Y:S01]  /*64a30*/  LDL.LU.64 R184, [R1+0x480] ;  /* 0x0004800001b87983 */ /* 0x002f220000300a00 */
[C---:B------:R-:W-:Y:S01]  /*64a40*/  ISETP.LT.AND P0, PT, R3.reuse, UR4, !P0 ;  /* 0x0000000403007c0c */ /* 0x040fe2000c701270 */
[----:B------:R-:W-:Y:S01]  /*64a50*/  ULDC UR4, c[0x0][0x228] ;  /* 0x00008a0000047ab9 */ /* 0x000fe20000000800 */
[----:B------:R-:W-:Y:S01]  /*64a60*/  VIADD R6, R0, 0x18f ;  /* 0x0000018f00067836 */ /* 0x000fe20000000000 */
[----:B------:R-:W-:Y:S01]  /*64a70*/  ISETP.LT.AND P3, PT, R2, UR4, !P5 ;  /* 0x0000000402007c0c */ /* 0x000fe2000ef61270 */
[----:B------:R-:W-:Y:S01]  /*64a80*/  ULDC UR4, c[0x0][0x22c] ;  /* 0x00008b0000047ab9 */ /* 0x000fe20000000800 */
[----:B------:R-:W-:Y:S01]  /*64a90*/  PRMT R182, R182, 0x7773, RZ ;  /* 0x00007773b6b67816 */ /* 0x000fe200000000ff */
[----:B------:R-:W4:Y:S01]  /*64aa0*/  LDL.LU R251, [R1] ;  /* 0x0000000001fb7983 */ /* 0x000f220000300800 */
[----:B------:R-:W-:Y:S01]  /*64ab0*/  ISETP.GE.AND P2, PT, R6, UR4, PT ;  /* 0x0000000406007c0c */ /* 0x000fe2000bf46270 */
[----:B------:R-:W-:Y:S01]  /*64ac0*/  VIADD R6, R0, 0x190 ;  /* 0x0000019000067836 */ /* 0x000fe20000000000 */
[----:B------:R-:W-:Y:S01]  /*64ad0*/  ISETP.LT.AND P5, PT, R3, UR6, !P5 ;  /* 0x0000000603007c0c */ /* 0x000fe2000efa1270 */
[----:B------:R-:W-:Y:S01]  /*64ae0*/  ULDC UR4, c[0x0][0x22c] ;  /* 0x00008b0000047ab9 */ /* 0x000fe20000000800 */
[C---:B------:R-:W-:Y:S01]  /*64af0*/  PRMT R7, R183.reuse, 0x7770, RZ ;  /* 0x00007770b7077816 */ /* 0x040fe200000000ff */
[----:B------:R-:W-:Y:S01]  /*64b00*/  ULDC UR6, c[0x0][0x228] ;  /* 0x00008a0000067ab9 */ /* 0x000fe20000000800 */
[----:B---3--:R0:W-:Y:S01]  /*64b10*/  @P0 STG.E.U8 desc[UR58][R178.64], R182 ;  /* 0x000000b6b2000986 */ /* 0x0081e2000c10113a */
[----:B------:R-:W-:Y:S01]  /*64b20*/  ISETP.GE.AND P0, PT, R6, UR4, PT ;  /* 0x0000000406007c0c */ /* 0x000fe2000bf06270 */
[----:B------:R-:W-:Y:S01]  /*64b30*/  ULDC UR4, c[0x0][0x228] ;  /* 0x00008a0000047ab9 */ /* 0x000fe20000000800 */
[----:B------:R-:W-:Y:S01]  /*64b40*/  PRMT R6, R183, 0x7771, RZ ;  /* 0x00007771b7067816 */ /* 0x000fe200000000ff */
[----:B------:R1:W-:Y:S01]  /*64b50*/  @P3 STG.E.U8 desc[UR58][R180.64], R7 ;  /* 0x00000007b4003986 */ /* 0x0003e2000c10113a */
[----:B------:R-:W-:Y:S01]  /*64b60*/  ISETP.LT.AND P3, PT, R2, UR4, !P2 ;  /* 0x0000000402007c0c */ /* 0x000fe2000d761270 */
[----:B------:R-:W-:Y:S01]  /*64b70*/  ULDC UR4, c[0x0][0x22c] ;  /* 0x00008b0000047ab9 */ /* 0x000fe20000000800 */
[----:B------:R-:W-:Y:S01]  /*64b80*/  ISETP.LT.AND P2, PT, R3, UR6, !P2 ;  /* 0x0000000603007c0c */ /* 0x000fe2000d741270 */
[----:B------:R-:W-:Y:S01]  /*64b90*/  ULDC UR6, c[0x0][0x228] ;  /* 0x00008a0000067ab9 */ /* 0x000fe20000000800 */
[----:B0-----:R-:W3:Y:S04]  /*64ba0*/  LDL.LU.64 R178, [R1+0x478] ;  /* 0x0004780001b27983 */ /* 0x001ee80000300a00 */
[----:B------:R0:W-:Y:S01]  /*64bb0*/  @P5 STG.E.U8 desc[UR58][R186.64], R6 ;  /* 0x00000006ba005986 */ /* 0x0001e2000c10113a */
[----:B-1----:R-:W-:-:S02]  /*64bc0*/  PRMT R7, R183, 0x7772, RZ ;  /* 0x00007772b7077816 */ /* 0x002fc400000000ff */
[----:B------:R-:W-:Y:S01]  /*64bd0*/  PRMT R183, R183, 0x7773, RZ ;  /* 0x00007773b7b77816 */ /* 0x000fe200000000ff */
[----:B0-----:R-:W3:Y:S04]  /*64be0*/  LDL.LU.64 R186, [R1+0x470] ;  /* 0x0004700001ba7983 */ /* 0x001ee80000300a00 */
[----:B--2---:R0:W-:Y:S04]  /*64bf0*/  @P3 STG.E.U8 desc[UR58][R188.64], R7 ;  /* 0x00000007bc003986 */ /* 0x0041e8000c10113a */
[----:B----4-:R1:W-:Y:S04]  /*64c00*/  @P2 STG.E.U8 desc[UR58][R184.64], R183 ;  /* 0x000000b7b8002986 */ /* 0x0103e8000c10113a */
[----:B0-----:R-:W2:Y:S04]  /*64c10*/  LDL.LU.64 R188, [R1+0x460] ;  /* 0x0004600001bc7983 */ /* 0x001ea80000300a00 */
[----:B------:R-:W4:Y:S04]  /*64c20*/  LDL.LU.64 R180, [R1+0x458] ;  /* 0x0004580001b47983 */ /* 0x000f280000300a00 */
[----:B-1----:R-:W2:Y:S04]  /*64c30*/  LDL.LU.64 R182, [R1+0x468] ;  /* 0x0004680001b67983 */ /* 0x002ea80000300a00 */
[----:B------:R-:W4:Y:S01]  /*64c40*/  LDL.LU.64 R184, [R1+0x450] ;  /* 0x0004500001b87983 */ /* 0x000f220000300a00 */
[----:B------:R-:W-:Y:S01]  /*64c50*/  VIADD R6, R0, 0x191 ;  /* 0x0000019100067836 */ /* 0x000fe20000000000 */
[----:B------:R-:W-:Y:S01]  /*64c60*/  ISETP.LT.AND P6, PT, R2, UR8, !P0 ;  /* 0x0000000802007c0c */ /* 0x000fe2000c7c1270 */
[----:B------:R-:W-:Y:S01]  /*64c70*/  VIADD R7, R0, 0x193 ;  /* 0x0000019300077836 */ /* 0x000fe20000000000 */
[----:B------:R-:W-:-:S02]  /*64c80*/  ULDC UR8, c[0x0][0x228] ;  /* 0x00008a0000087ab9 */ /* 0x000fc40000000800 */
[----:B------:R-:W-:Y:S01]  /*64c90*/  ISETP.GE.AND P5, PT, R6, UR4, PT ;  /* 0x0000000406007c0c */ /* 0x000fe2000bfa6270 */
[----:B------:R-:W-:Y:S01]  /*64ca0*/  VIADD R6, R0, 0x192 ;  /* 0x0000019200067836 */ /* 0x000fe20000000000 */
[----:B------:R-:W-:-:S04]  /*64cb0*/  ULDC UR4, c[0x0][0x22c] ;  /* 0x00008b0000047ab9 */ /* 0x000fc80000000800 */
[----:B------:R-:W-:Y:S01]  /*64cc0*/  ISETP.GE.AND P3, PT, R6, UR4, PT ;  /* 0x0000000406007c0c */ /* 0x000fe2000bf66270 */
[----:B------:R-:W-:Y:S02]  /*64cd0*/  ULDC UR4, c[0x0][0x228] ;  /* 0x00008a0000047ab9 */ /* 0x000fe40000000800 */
[----:B------:R-:W-:Y:S01]  /*64ce0*/  ISETP.LT.AND P0, PT, R3, UR4, !P0 ;  /* 0x0000000403007c0c */ /* 0x000fe2000c701270 */
[----:B------:R-:W-:Y:S01]  /*64cf0*/  ULDC UR4, c[0x0][0x22c] ;  /* 0x00008b0000047ab9 */ /* 0x000fe20000000800 */
[----:B------:R-:W-:-:S05]  /*64d00*/  PRMT R6, R251, 0x7770, RZ ;  /* 0x00007770fb067816 */ /* 0x000fca00000000ff */
[----:B---3--:R0:W-:Y:S01]  /*64d10*/  @P6 STG.E.U8 desc[UR58][R178.64], R6 ;  /* 0x00000006b2006986 */ /* 0x0081e2000c10113a */
[----:B------:R-:W-:Y:S01]  /*64d20*/  ISETP.LT.AND P6, PT, R2, UR6, !P5 ;  /* 0x0000000602007c0c */ /* 0x000fe2000efc1270 */
[----:B------:R-:W-:Y:S01]  /*64d30*/  ULDC UR6, c[0x0][0x228] ;  /* 0x00008a0000067ab9 */ /* 0x000fe20000000800 */
[----:B------:R-:W-:Y:S01]  /*64d40*/  ISETP.GE.AND P2, PT, R7, UR4, PT ;  /* 0x0000000407007c0c */ /* 0x000fe2000bf46270 */
[----:B------:R-:W-:Y:S01]  /*64d50*/  ULDC UR4, c[0x0][0x228] ;  /* 0x00008a0000047ab9 */ /* 0x000fe20000000800 */
[----:B0-----:R-:W-:-:S05]  /*64d60*/  PRMT R6, R251, 0x7771, RZ ;  /* 0x00007771fb067816 */ /* 0x001fca00000000ff */
[----:B------:R0:W-:Y:S01]  /*64d70*/  @P0 STG.E.U8 desc[UR58][R186.64], R6 ;  /* 0x00000006ba000986 */ /* 0x0001e2000c10113a */
[----:B------:R-:W-:Y:S01]  /*64d80*/  PRMT R7, R251, 0x7772, RZ ;  /* 0x00007772fb077816 */ /* 0x000fe200000000ff */
[----:B------:R-:W-:Y:S01]  /*64d90*/  VIADD R178, R0, 0x194 ;  /* 0x0000019400b27836 */ /* 0x000fe20000000000 */
[C---:B------:R-:W-:Y:S01]  /*64da0*/  ISETP.LT.AND P5, PT, R3.reuse, UR6, !P5 ;  /* 0x0000000603007c0c */ /* 0x040fe2000efa1270 */
[----:B------:R-:W-:Y:S01]  /*64db0*/  ULDC UR6, c[0x0][0x228] ;  /* 0x00008a0000067ab9 */ /* 0x000fe20000000800 */
[----:B------:R-:W-:Y:S01]  /*64dc0*/  ISETP.LT.AND P0, PT, R2, UR4, !P3 ;  /* 0x0000000402007c0c */ /* 0x000fe2000df01270 */
[----:B------:R-:W-:Y:S01]  /*64dd0*/  ULDC UR4, c[0x0][0x22c] ;  /* 0x00008b0000047ab9 */ /* 0x000fe20000000800 */
[----:B0-----:R-:W3:Y:S04]  /*64de0*/  LDL.LU.64 R186, [R1+0x448] ;  /* 0x0004480001ba7983 */ /* 0x001ee80000300a00 */
[----:B------:R-:W3:Y:S01]  /*64df0*/  LDL.LU R250, [R1+0x8] ;  /* 0x0000080001fa7983 */ /* 0x000ee20000300800 */
[----:B------:R-:W-:Y:S01]  /*64e00*/  ISETP.LT.AND P3, PT, R3, UR6, !P3 ;  /* 0x0000000603007c0c */ /* 0x000fe2000df61270 */
[----:B------:R-:W-:Y:S01]  /*64e10*/  ULDC UR6, c[0x0][0x228] ;  /* 0x00008a0000067ab9 */ /* 0x000fe20000000800 */
[----:B------:R-:W-:Y:S01]  /*64e20*/  PRMT R6, R251, 0x7773, RZ ;  /* 0x00007773fb067816 */ /* 0x000fe200000000ff */
[----:B--2---:R0:W-:Y:S01]  /*64e30*/  @P6 STG.E.U8 desc[UR58][R182.64], R7 ;  /* 0x00000007b6006986 */ /* 0x0041e2000c10113a */
[----:B------:R-:W-:Y:S01]  /*64e40*/  ISETP.GE.AND P6, PT, R178, UR4, PT ;  /* 0x00000004b2007c0c */ /* 0x000fe2000bfc6270 */
[----:B------:R-:W-:-:S02]  /*64e50*/  ULDC UR4, c[0x0][0x228] ;  /* 0x00008a0000047ab9 */ /* 0x000fc40000000800 */
[----:B0-----:R-:W2:Y:S04]  /*64e60*/  LDL.LU.64 R182, [R1+0x438] ;  /* 0x0004380001b67983 */ /* 0x001ea80000300a00 */
[----:B------:R-:W2:Y:S01]  /*64e70*/  LDL.LU.64 R178, [R1+0x440] ;  /* 0x0004400001b27983 */ /* 0x000ea20000300a00 */
[----:B------:R-:W-:-:S03]  /*64e80*/  PRMT R7, R237, 0x7770, RZ ;  /* 0x00007770ed077816 */ /* 0x000fc600000000ff */
[----:B------:R0:W-:Y:S04]  /*64e90*/  @P5 STG.E.U8 desc[UR58][R188.64], R6 ;  /* 0x00000006bc005986 */ /* 0x0001e8000c10113a */
[----:B----4-:R1:W-:Y:S01]  /*64ea0*/  @P0 STG.E.U8 desc[UR58][R180.64], R7 ;  /* 0x00000007b4000986 */ /* 0x0103e2000c10113a */
[----:B0-----:R-:W-:-:S03]  /*64eb0*/  PRMT R6, R237, 0x7771, RZ ;  /* 0x00007771ed067816 */ /* 0x001fc600000000ff */
[----:B------:R-:W4:Y:S04]  /*64ec0*/  LDL.LU.64 R188, [R1+0x1478] ;  /* 0x0014780001bc7983 */ /* 0x000f280000300a00 */
[----:B------:R0:W-:Y:S04]  /*64ed0*/  @P3 STG.E.U8 desc[UR58][R184.64], R6 ;  /* 0x00000006b8003986 */ /* 0x0001e8000c10113a */
[----:B-1----:R-:W4:Y:S04]  /*64ee0*/  LDL.LU.64 R180, [R1+0x430] ;  /* 0x0004300001b47983 */ /* 0x002f280000300a00 */
[----:B0-----:R-:W4:Y:S01]  /*64ef0*/  LDL.LU.64 R184, [R1+0x428] ;  /* 0x0004280001b87983 */ /* 0x001f220000300a00 */
[----:B------:R-:W-:Y:S01]  /*64f00*/  ISETP.LT.AND P0, PT, R2, UR4, !P2 ;  /* 0x0000000402007c0c */ /* 0x000fe2000d701270 */
[----:B------:R-:W-:Y:S01]  /*64f10*/  VIADD R6, R0, 0x195 ;  /* 0x0000019500067836 */ /* 0x000fe20000000000 */
[----:B------:R-:W-:Y:S01]  /*64f20*/  PRMT R7, R237, 0x7772, RZ ;  /* 0x00007772ed077816 */ /* 0x000fe200000000ff */
[----:B------:R-:W-:Y:S01]  /*64f30*/  ULDC UR4, c[0x0][0x22c] ;  /* 0x00008b0000047ab9 */ /* 0x000fe20000000800 */
[----:B------:R-:W-:Y:S01]  /*64f40*/  ISETP.LT.AND P2, PT, R3, UR6, !P2 ;  /* 0x0000000603007c0c */ /* 0x000fe2000d741270 */
[----:B------:R-:W-:Y:S01]  /*64f50*/  ULDC UR6, c[0x0][0x228] ;  /* 0x00008a0000067ab9 */ /* 0x000fe20000000800 */
[----:B------:R-:W-:Y:S01]  /*64f60*/  ISETP.LT.AND P5, PT, R2, UR8, !P6 ;  /* 0x0000000802007c0c */ /* 0x000fe2000f7a1270 */
[----:B------:R-:W4:Y:S01]  /*64f70*/  LDL.LU R251, [R1+0xc] ;  /* 0x00000c0001fb7983 */ /* 0x000f220000300800 */
[----:B------:R-:W-:Y:S01]  /*64f80*/  ISETP.GE.AND P3, PT, R6, UR4, PT ;  /* 0x0000000406007c0c */ /* 0x000fe2000bf66270 */
[----:B------:R-:W-:Y:S01]  /*64f90*/  VIADD R6, R0, 0x196 ;  /* 0x0000019600067836 */ /* 0x000fe20000000000 */
[----:B------:R-:W-:Y:S01]  /*64fa0*/  ULDC UR4, c[0x0][0x22c] ;  /* 0x00008b0000047ab9 */ /* 0x000fe20000000800 */
[----:B------:R-:W-:-:S02]  /*64fb0*/  ULDC UR8, c[0x0][0x228] ;  /* 0x00008a0000087ab9 */ /* 0x000fc40000000800 */
[----:B---3--:R0:W-:Y:S01]  /*64fc0*/  @P0 STG.E.U8 desc[UR58][R186.64], R7 ;  /* 0x00000007ba000986 */ /* 0x0081e2000c10113a */
[----:B------:R-:W-:Y:S01]  /*64fd0*/  ISETP.GE.AND P0, PT, R6, UR4, PT ;  /* 0x0000000406007c0c */ /* 0x000fe2000bf06270 */
[----:B------:R-:W-:Y:S01]  /*64fe0*/  ULDC UR4, c[0x0][0x228] ;  /* 0x00008a0000047ab9 */ /* 0x000fe20000000800 */
[----:B------:R-:W-:Y:S01]  /*64ff0*/  PRMT R6, R250, 0x7770, RZ ;  /* 0x00007770fa067816 */ /* 0x000fe200000000ff */
[----:B0-----:R-:W-:Y:S01]  /*65000*/  IMAD.MOV.U32 R7, RZ, RZ, R237 ;  /* 0x000000ffff077224 */ /* 0x001fe200078e00ed */
[----:B------:R-:W-:Y:S01]  /*65010*/  ISETP.LT.AND P6, PT, R3, UR4, !P6 ;  /* 0x0000000403007c0c */ /* 0x000fe2000f7c1270 */
[----:B------:R-:W-:Y:S01]  /*65020*/  ULDC UR4, c[0x0][0x22c] ;  /* 0x00008b0000047ab9 */ /* 0x000fe20000000800 */
[----:B------:R-:W3:Y:S02]  /*65030*/  LDL.LU.64 R236, [R1+0x420] ;  /* 0x0004200001ec7983 */ /* 0x000ee40000300a00 */
[----:B------:R-:W-:Y:S02]  /*65040*/  PRMT R7, R7, 0x7773, RZ ;  /* 0x0000777307077816 */ /* 0x000fe400000000ff */
[----:B------:R-:W3:Y:S04]  /*65050*/  LDL.LU.64 R186, [R1+0x418] ;  /* 0x0004180001ba7983 */ /* 0x000ee80000300a00 */
[----:B--2---:R0:W-:Y:S04]  /*65060*/  @P2 STG.E.U8 desc[UR58][R178.64], R7 ;  /* 0x00000007b2002986 */ /* 0x0041e8000c10113a */
[----:B------:R1:W-:Y:S01]  /*65070*/  @P5 STG.E.U8 desc[UR58][R182.64], R6 ;  /* 0x00000006b6005986 */ /* 0x0003e2000c10113a */
[----:B------:R-:W-:Y:S01]  /*65080*/  ISETP.LT.AND P5, PT, R2, UR6, !P3 ;  /* 0x0000000602007c0c */ /* 0x000fe2000dfa1270 */
[----:B------:R-:W-:Y:S01]  /*65090*/  ULDC UR6, c[0x0][0x228] ;  /* 0x00008a0000067ab9 */ /* 0x000fe20000000800 */
[----:B0-----:R-:W-:Y:S01]  /*650a0*/  VIADD R7, R0, 0x197 ;  /* 0x0000019700077836 */ /* 0x001fe20000000000 */
[C---:B-1----:R-:W-:Y:S01]  /*650b0*/  PRMT R6, R250.reuse, 0x7771, RZ ;  /* 0x00007771fa067816 */ /* 0x042fe200000000ff */
[----:B------:R-:W2:Y:S03]  /*650c0*/  LDL.LU.64 R182, [R1+0x408] ;  /* 0x0004080001b67983 */ /* 0x000ea60000300a00 */
[----:B------:R-:W-:Y:S01]  /*650d0*/  ISETP.GE.AND P2, PT, R7, UR4, PT ;  /* 0x0000000407007c0c */ /* 0x000fe2000bf46270 */
[----:B------:R-:W-:Y:S01]  /*650e0*/  ULDC UR4, c[0x0][0x228] ;  /* 0x00008a0000047ab9 */ /* 0x000fe20000000800 */
[----:B------:R-:W-:Y:S01]  /*650f0*/  PRMT R7, R250, 0x7772, RZ ;  /* 0x00007772fa077816 */ /* 0x000fe200000000ff */
[----:B----4-:R0:W-:Y:S04]  /*65100*/  @P6 STG.E.U8 desc[UR58][R180.64], R6 ;  /* 0x00000006b4006986 */ /* 0x0101e8000c10113a */
[----:B------:R1:W-:Y:S04]  /*65110*/  @P5 STG.E.U8 desc[UR58][R184.64], R7 ;  /* 0x00000007b8005986 */ /* 0x0003e8000c10113a */
[----:B0-----:R-:W4:Y:S04]  /*65120*/  LDL.LU.64 R180, [R1+0x3f8] ;  /* 0x0003f80001b47983 */ /* 0x001f280000300a00 */
[----:B-1----:R-:W2:Y:S01]  /*65130*/  LDL.LU.64 R184, [R1+0x1470] ;  /* 0x0014700001b87983 */ /* 0x002ea20000300a00 */
[C---:B------:R-:W-:Y:S01]  /*65140*/  ISETP.LT.AND P3, PT, R3.reuse, UR6, !P3 ;  /* 0x0000000603007c0c */ /* 0x040fe2000df61270 */
[----:B------:R-:W-:Y:S01]  /*65150*/  ULDC UR6, c[0x0][0x228] ;  /* 0x00008a0000067ab9 */ /* 0x000fe20000000800 */
[----:B------:R-:W-:Y:S01]  /*65160*/  ISETP.LT.AND P6, PT, R2, UR4, !P0 ;  /* 0x0000000402007c0c */ /* 0x000fe2000c7c1270 */
[----:B------:R-:W-:Y:S01]  /*65170*/  VIADD R178, R0, 0x198 ;  /* 0x0000019800b27836 */ /* 0x000fe20000000000 */
[----:B------:R-:W-:Y:S01]  /*65180*/  ISETP.LT.AND P0, PT, R3, UR6, !P0 ;  /* 0x0000000603007c0c */ /* 0x000fe2000c701270 */
[----:B------:R-:W-:Y:S01]  /*65190*/  ULDC UR4, c[0x0][0x22c] ;  /* 0x00008b0000047ab9 */ /* 0x000fe20000000800 */
[----:B------:R-:W-:Y:S01]  /*651a0*/  PRMT R6, R250, 0x7773, RZ ;  /* 0x00007773fa067816 */ /* 0x000fe200000000ff */
[----:B------:R-:W-:Y:S01]  /*651b0*/  ULDC UR6, c[0x0][0x228] ;  /* 0x00008a0000067ab9 */ /* 0x000fe20000000800 */
[----:B------:R-:W-:-:S02]  /*651c0*/  PRMT R7, R251, 0x7770, RZ ;  /* 0x00007770fb077816 */ /* 0x000fc400000000ff */
[----:B------:R-:W-:Y:S01]  /*651d0*/  ISETP.GE.AND P5, PT, R178, UR4, PT ;  /* 0x00000004b2007c0c */ /* 0x000fe2000bfa6270 */
[----:B------:R-:W-:Y:S01]  /*651e0*/  ULDC UR4, c[0x0][0x228] ;  /* 0x00008a0000047ab9 */ /* 0x000fe20000000800 */
[----:B------:R-:W4:Y:S04]  /*651f0*/  LDL.LU.64 R178, [R1+0x400] ;  /* 0x0004000001b27983 */ /* 0x000f280000300a00 */
[----:B---3--:R0:W-:Y:S04]  /*65200*/  @P3 STG.E.U8 desc[UR58][R236.64], R6 ;  /* 0x00000006ec003986 */ /* 0x0081e8000c10113a */
[----:B------:R-:W-:Y:S01]  /*65210*/  @P6 STG.E.U8 desc[UR58][R186.64], R7 ;  /* 0x00000007ba006986 */ /* 0x000fe2000c10113a */
[----:B0-----:R-:W-:-:S03]  /*65220*/  PRMT R6, R251, 0x7771, RZ ;  /* 0x00007771fb067816 */ /* 0x001fc600000000ff */
[----:B------:R-:W3:Y:S04]  /*65230*/  LDL.LU.64 R236, [R1+0x3f0] ;  /* 0x0003f00001ec7983 */ /* 0x000ee80000300a00 */
[----:B--2---:R0:W-:Y:S04]  /*65240*/  @P0 STG.E.U8 desc[UR58][R184.64], R6 ;  /* 0x00000006b8000986 */ /* 0x0041e8000c10113a */
[----:B0-----:R-:W2:Y:S04]  /*65250*/  LDL.LU.64 R184, [R1+0x1468] ;  /* 0x0014680001b87983 */ /* 0x001ea80000300a00 */
[----:B------:R-:W3:Y:S01]  /*65260*/  LDL.LU.64 R186, [R1+0x3e8] ;  /* 0x0003e80001ba7983 */ /* 0x000ee20000300a00 */
[----:B------:R-:W-:Y:S01]  /*65270*/  ISETP.LT.AND P3, PT, R2, UR4, !P2 ;  /* 0x0000000402007c0c */ /* 0x000fe2000d761270 */
[----:B------:R-:W-:Y:S01]  /*65280*/  VIADD R6, R0, 0x199 ;  /* 0x0000019900067836 */ /* 0x000fe20000000000 */
[----:B------:R-:W-:Y:S01]  /*65290*/  ULDC UR4, c[0x0][0x22c] ;  /* 0x00008b0000047ab9 */ /* 0x000fe20000000800 */
[----:B------:R-:W-:Y:S01]  /*652a0*/  ISETP.LT.AND P2, PT, R3, UR6, !P2 ;  /* 0x0000000603007c0c */ /* 0x000fe2000d741270 */
[----:B------:R-:W-:Y:S01]  /*652b0*/  ULDC UR6, c[0x0][0x228] ;  /* 0x00008a0000067ab9 */ /* 0x000fe20000000800 */
[----:B------:R-:W-:-:S02]  /*652c0*/  PRMT R7, R251, 0x7772, RZ ;  /* 0x00007772fb077816 */ /* 0x000fc400000000ff */
[----:B------:R-:W-:Y:S01]  /*652d0*/  ISETP.GE.AND P0, PT, R6, UR4, PT ;  /* 0x0000000406007c0c */ /* 0x000fe2000bf06270 */
[----:B------:R-:W-:Y:S01]  /*652e0*/  VIADD R6, R0, 0x19a ;  /* 0x0000019a00067836 */ /* 0x000fe20000000000 */
[----:B------:R-:W-:Y:S01]  /*652f0*/  ISETP.LT.AND P6, PT, R2, UR8, !P5 ;  /* 0x0000000802007c0c */ /* 0x000fe2000efc1270 */
[----:B------:R-:W-:Y:S01]  /*65300*/  ULDC UR4, c[0x0][0x22c] ;  /* 0x00008b0000047ab9 */ /* 0x000fe20000000800 */
[----:B------:R-:W-:Y:S02]  /*65310*/  ULDC UR8, c[0x0][0x228] ;  /* 0x00008a0000087ab9 */ /* 0x000fe40000000800 */
[----:B------:R0:W-:Y:S01]  /*65320*/  @P3 STG.E.U8 desc[UR58][R182.64], R7 ;  /* 0x00000007b6003986 */ /* 0x0001e2000c10113a */
[----:B------:R-:W-:Y:S01]  /*65330*/  ISETP.GE.AND P3, PT, R6, UR4, PT ;  /* 0x0000000406007c0c */ /* 0x000fe2000bf66270 */
[----:B------:R-:W-:Y:S02]  /*65340*/  ULDC UR4, c[0x0][0x228] ;  /* 0x00008a0000047ab9 */ /* 0x000fe40000000800 */
[----:B------:R-:W-:Y:S01]  /*65350*/  ISETP.LT.AND P5, PT, R3, UR4, !P5 ;  /* 0x0000000403007c0c */ /* 0x000fe2000efa1270 */
[----:B------:R-:W-:Y:S01]  /*65360*/  ULDC UR4, c[0x0][0x22c] ;  /* 0x00008b0000047ab9 */ /* 0x000fe20000000800 */
[----:B0-----:R-:W-:Y:S01]  /*65370*/  PRMT R7, R251, 0x7773, RZ ;  /* 0x00007773fb077816 */ /* 0x001fe200000000ff */
[----:B------:R-:W3:Y:S04]  /*65380*/  LDL.LU.64 R182, [R1+0x3e0] ;  /* 0x0003e00001b67983 */ /* 0x000ee80000300a00 */
[----:B----4-:R0:W-:Y:S04]  /*65390*/  @P2 STG.E.U8 desc[UR58][R178.64], R7 ;  /* 0x00000007b2002986 */ /* 0x0101e8000c10113a */
[----:B------:R-:W4:Y:S01]  /*653a0*/  LDL.LU.64 R250, [R1+0x3d8] ;  /* 0x0003d80001fa7983 */ /* 0x000f220000300a00 */
[----:B--2---:R-:W-:-:S05]  /*653b0*/  PRMT R6, R184, 0x7770, RZ ;  /* 0x00007770b8067816 */ /* 0x004fca00000000ff */
[----:B------:R1:W-:Y:S01]  /*653c0*/  @P6 STG.E.U8 desc[UR58][R180.64], R6 ;  /* 0x00000006b4006986 */ /* 0x0003e2000c10113a */
[----:B------:R-:W-:Y:S01]  /*653d0*/  ISETP.LT.AND P6, PT, R2, UR6, !P0 ;  /* 0x0000000602007c0c */ /* 0x000fe2000c7c1270 */
[----:B0-----:R-:W-:Y:S01]  /*653e0*/  VIADD R7, R0, 0x19b ;  /* 0x0000019b00077836 */ /* 0x001fe20000000000 */
[----:B------:R-:W-:Y:S01]  /*653f0*/  ULDC UR6, c[0x0][0x228] ;  /* 0x00008a0000067ab9 */ /* 0x000fe20000000800 */
[----:B-1----:R-:W-:-:S05]  /*65400*/  PRMT R6, R184, 0x7771, RZ ;  /* 0x00007771b8067816 */ /* 0x002fca00000000ff */
[----:B---3--:R0:W-:Y:S02]  /*65410*/  @P5 STG.E.U8 desc[UR58][R236.64], R6 ;  /* 0x00000006ec005986 */ /* 0x0081e4000c10113a */
[----:B0-----:R-:W-:Y:S02]  /*65420*/  PRMT R6, R184, 0x7772, RZ ;  /* 0x00007772b8067816 */ /* 0x001fe400000000ff */
[----:B------:R-:W2:Y:S04]  /*65430*/  LDL.LU.64 R236, [R1+0x3c8] ;  /* 0x0003c80001ec7983 */ /* 0x000ea80000300a00 */
[----:B------:R-:W3:Y:S04]  /*65440*/  LDL.LU.64 R178, [R1+0x3c0] ;  /* 0x0003c00001b27983 */ /* 0x000ee80000300a00 */
[----:B------:R-:W3:Y:S04]  /*65450*/  LDL.LU.64 R180, [R1+0x3b8] ;  /* 0x0003b80001b47983 */ /* 0x000ee80000300a00 */
[----:B------:R0:W-:Y:S04]  /*65460*/  @P6 STG.E.U8 desc[UR58][R186.64], R6 ;  /* 0x00000006ba006986 */ /* 0x0001e8000c10113a */
[----:B0-----:R-:W2:Y:S01]  /*65470*/  LDL.LU.64 R186, [R1+0x1460] ;  /* 0x0014600001ba7983 */ /* 0x001ea20000300a00 */
[----:B------:R-:W-:Y:S01]  /*65480*/  ISETP.GE.AND P2, PT, R7, UR4, PT ;  /* 0x0000000407007c0c */ /* 0x000fe2000bf46270 */
[----:B------:R-:W-:Y:S01]  /*65490*/  ULDC UR4, c[0x0][0x228] ;  /* 0x00008a0000047ab9 */ /* 0x000fe20000000800 */
        /* <DEDUP_REMOVED lines=8> */
[----:B------:R-:W-:Y:S01]  /*65520*/  ISETP.GE.AND P6, PT, R7, UR4, PT ;  /* 0x0000000407007c0c */ /* 0x000fe2000bfc6270 */
[----:B------:R-:W-:Y:S01]  /*65530*/  ULDC UR4, c[0x0][0x228] ;  /* 0x00008a0000047ab9 */ /* 0x000fe20000000800 */
[----:B------:R-:W-:-:S02]  /*65540*/  PRMT R7, R185, 0x7770, RZ ;  /* 0x00007770b9077816 */ /* 0x000fc400000000ff */
[----:B------:R-:W-:Y:S01]  /*65550*/  PRMT R6, R185, 0x7771, RZ ;  /* 0x00007771b9067816 */ /* 0x000fe200000000ff */
[----:B------:R-:W-:Y:S04]  /*65560*/  @P0 STG.E.U8 desc[UR58][R182.64], R184 ;  /* 0x000000b8b6000986 */ /* 0x000fe8000c10113a */
[----:B----4-:R0:W-:Y:S04]  /*65570*/  @P5 STG.E.U8 desc[UR58][R250.64], R7 ;  /* 0x00000007fa005986 */ /* 0x0101e8000c10113a */
[----:B0-----:R-:W4:Y:S01]  /*65580*/  LDL.LU.64 R250, [R1+0x3b0] ;  /* 0x0003b00001fa7983 */ /* 0x001f220000300a00 */
[----:B------:R-:W-:Y:S01]  /*65590*/  ISETP.LT.AND P0, PT, R2, UR4, !P2 ;  /* 0x0000000402007c0c */ /* 0x000fe2000d701270 */
[----:B------:R-:W-:Y:S01]  /*655a0*/  ULDC UR4, c[0x0][0x22c] ;  /* 0x00008b0000047ab9 */ /* 0x000fe20000000800 */
[----:B------:R-:W-:Y:S01]  /*655b0*/  ISETP.LT.AND P2, PT, R3, UR6, !P2 ;  /* 0x0000000603007c0c */ /* 0x000fe2000d741270 */
[----:B------:R-:W-:Y:S01]  /*655c0*/  ULDC UR6, c[0x0][0x228] ;  /* 0x00008a0000067ab9 */ /* 0x000fe20000000800 */
[----:B--2---:R0:W-:Y:S04]  /*655d0*/  @P3 STG.E.U8 desc[UR58][R186.64], R6 ;  /* 0x00000006ba003986 */ /* 0x0041e8000c10113a */
[----:B0-----:R-:W2:Y:S01]  /*655e0*/  LDL.LU.64 R186, [R1+0x1458] ;  /* 0x0014580001ba7983 */ /* 0x001ea20000300a00 */
[----:B------:R-:W-:-:S02]  /*655f0*/  PRMT R7, R185, 0x7772, RZ ;  /* 0x00007772b9077816 */ /* 0x000fc400000000ff */
[----:B------:R-:W-:Y:S01]  /*65600*/  PRMT R185, R185, 0x7773, RZ ;  /* 0x00007773b9b97816 */ /* 0x000fe200000000ff */
[----:B------:R-:W4:Y:S04]  /*65610*/  LDL.LU.64 R182, [R1+0x3a0] ;  /* 0x0003a00001b67983 */ /* 0x000f280000300a00 */
[----:B------:R0:W-:Y:S04]  /*65620*/  @P0 STG.E.U8 desc[UR58][R236.64], R7 ;  /* 0x00000007ec000986 */ /* 0x0001e8000c10113a */
[----:B---3--:R1:W-:Y:S04]  /*65630*/  @P2 STG.E.U8 desc[UR58][R178.64], R185 ;  /* 0x000000b9b2002986 */ /* 0x0083e8000c10113a */
[----:B0-----:R-:W3:Y:S04]  /*65640*/  LDL.LU.64 R236, [R1+0x398] ;  /* 0x0003980001ec7983 */ /* 0x001ee80000300a00 */
[----:B-1----:R-:W3:Y:S01]  /*65650*/  LDL.LU.64 R184, [R1+0x3a8] ;  /* 0x0003a80001b87983 */ /* 0x002ee20000300a00 */
        /* <DEDUP_REMOVED lines=11> */
[----:B--2---:R-:W-:-:S05]  /*65710*/  PRMT R6, R186, 0x7770, RZ ;  /* 0x00007770ba067816 */ /* 0x004fca00000000ff */
[----:B------:R0:W-:Y:S02]  /*65720*/  @P5 STG.E.U8 desc[UR58][R180.64], R6 ;  /* 0x00000006b4005986 */ /* 0x0001e4000c10113a */
[----:B0-----:R-:W-:-:S05]  /*65730*/  PRMT R6, R186, 0x7771, RZ ;  /* 0x00007771ba067816 */ /* 0x001fca00000000ff */
[----:B----4-:R0:W-:Y:S04]  /*65740*/  @P6 STG.E.U8 desc[UR58][R250.64], R6 ;  /* 0x00000006fa006986 */ /* 0x0101e8000c10113a */
[----:B0-----:R-:W2:Y:S01]  /*65750*/  LDL.LU.64 R250, [R1+0x388] ;  /* 0x0003880001fa7983 */ /* 0x001ea20000300a00 */
[C---:B------:R-:W-:Y:S01]  /*65760*/  ISETP.LT.AND P5, PT, R2.reuse, UR6, !P3 ;  /* 0x0000000602007c0c */ /* 0x040fe2000dfa1270 */
[----:B------:R-:W-:Y:S01]  /*65770*/  ULDC UR6, c[0x0][0x228] ;  /* 0x00008a0000067ab9 */ /* 0x000fe20000000800 */
[----:B------:R-:W-:Y:S01]  /*65780*/  ISETP.GE.AND P2, PT, R7, UR4, PT ;  /* 0x0000000407007c0c */ /* 0x000fe2000bf46270 */
[----:B------:R-:W-:Y:S01]  /*65790*/  ULDC UR4, c[0x0][0x228] ;  /* 0x00008a0000047ab9 */ /* 0x000fe20000000800 */
[C---:B------:R-:W-:Y:S01]  /*657a0*/  ISETP.LT.AND P3, PT, R3.reuse, UR6, !P3 ;  /* 0x0000000603007c0c */ /* 0x040fe2000df61270 */
[----:B------:R-:W-:Y:S01]  /*657b0*/  ULDC UR6, c[0x0][0x228] ;  /* 0x00008a0000067ab9 */ /* 0x000fe20000000800 */
[----:B------:R-:W-:Y:S01]  /*657c0*/  ISETP.LT.AND P6, PT, R2, UR4, !P0 ;  /* 0x0000000402007c0c */ /* 0x000fe2000c7c1270 */
[----:B------:R-:W-:Y:S01]  /*657d0*/  VIADD R7, R0, 0x1a0 ;  /* 0x000001a000077836 */ /* 0x000fe20000000000 */
[C---:B------:R-:W-:Y:S01]  /*657e0*/  PRMT R6, R186.reuse, 0x7772, RZ ;  /* 0x00007772ba067816 */ /* 0x040fe200000000ff */
[----:B------:R-:W-:Y:S01]  /*657f0*/  ULDC UR4, c[0x0][0x22c] ;  /* 0x00008b0000047ab9 */ /* 0x000fe20000000800 */
[----:B------:R-:W-:Y:S01]  /*65800*/  ISETP.LT.AND P0, PT, R3, UR6, !P0 ;  /* 0x0000000603007c0c */ /* 0x000fe2000c701270 */
[----:B------:R-:W4:Y:S01]  /*65810*/  LDL.LU.64 R178, [R1+0x380] ;  /* 0x0003800001b27983 */ /* 0x000f220000300a00 */
[----:B------:R-:W-:Y:S01]  /*65820*/  PRMT R186, R186, 0x7773, RZ ;  /* 0x00007773baba7816 */ /* 0x000fe200000000ff */
[----:B------:R-:W-:-:S02]  /*65830*/  ULDC UR6, c[0x0][0x228] ;  /* 0x00008a0000067ab9 */ /* 0x000fc40000000800 */
[----:B---3--:R0:W-:Y:S01]  /*65840*/  @P5 STG.E.U8 desc[UR58][R184.64], R6 ;  /* 0x00000006b8005986 */ /* 0x0081e2000c10113a */
[----:B------:R-:W-:Y:S01]  /*65850*/  ISETP.GE.AND P5, PT, R7, UR4, PT ;  /* 0x0000000407007c0c */ /* 0x000fe2000bfa6270 */
[----:B------:R-:W-:Y:S01]  /*65860*/  ULDC UR4, c[0x0][0x228] ;  /* 0x00008a0000047ab9 */ /* 0x000fe20000000800 */
[C---:B------:R-:W-:Y:S01]  /*65870*/  PRMT R7, R187.reuse, 0x7770, RZ ;  /* 0x00007770bb077816 */ /* 0x040fe200000000ff */
[----:B------:R-:W-:Y:S04]  /*65880*/  @P3 STG.E.U8 desc[UR58][R182.64], R186 ;  /* 0x000000bab6003986 */ /* 0x000fe8000c10113a */
[----:B------:R-:W3:Y:S01]  /*65890*/  LDL.LU.64 R180, [R1+0x378] ;  /* 0x0003780001b47983 */ /* 0x000ee20000300a00 */
[----:B0-----:R-:W-:-:S03]  /*658a0*/  PRMT R6, R187, 0x7771, RZ ;  /* 0x00007771bb067816 */ /* 0x001fc600000000ff */
[----:B------:R0:W-:Y:S04]  /*658b0*/  @P6 STG.E.U8 desc[UR58][R236.64], R7 ;  /* 0x00000007ec006986 */ /* 0x0001e8000c10113a */
[----:B------:R1:W-:Y:S04]  /*658c0*/  @P0 STG.E.U8 desc[UR58][R188.64], R6 ;  /* 0x00000006bc000986 */ /* 0x0003e8000c10113a */
[----:B0-----:R-:W3:Y:S04]  /*658d0*/  LDL.LU.64 R236, [R1+0x370] ;  /* 0x0003700001ec7983 */ /* 0x001ee80000300a00 */
[----:B-1----:R-:W3:Y:S01]  /*658e0*/  LDL.LU.64 R188, [R1+0x1450] ;  /* 0x0014500001bc7983 */ /* 0x002ee20000300a00 */
[----:B------:R-:W-:-:S02]  /*658f0*/  ISETP.LT.AND P3, PT, R2, UR4, !P2 ;  /* 0x0000000402007c0c */ /* 0x000fc4000d761270 */
[----:B------:R-:W-:Y:S01]  /*65900*/  PRMT R7, R187, 0x7772, RZ ;  /* 0x00007772bb077816 */ /* 0x000fe200000000ff */
[----:B------:R-:W3:Y:S01]  /*65910*/  LDL.LU.64 R184, [R1+0x368] ;  /* 0x0003680001b87983 */ /* 0x000ee20000300a00 */
[----:B------:R-:W-:Y:S01]  /*65920*/  VIADD R6, R0, 0x1a1 ;  /* 0x000001a100067836 */ /* 0x000fe20000000000 */
[----:B------:R-:W-:Y:S02]  /*65930*/  ULDC UR4, c[0x0][0x22c] ;  /* 0x00008b0000047ab9 */ /* 0x000fe40000000800 */
[----:B------:R-:W3:Y:S06]  /*65940*/  LDL.LU.64 R182, [R1+0x360] ;  /* 0x0003600001b67983 */ /* 0x000eec0000300a00 */
[----:B--2---:R0:W-:Y:S04]  /*65950*/  @P3 STG.E.U8 desc[UR58][R250.64], R7 ;  /* 0x00000007fa003986 */ /* 0x0041e8000c10113a */
[----:B0-----:R-:W2:Y:S01]  /*65960*/  LDL.LU.64 R250, [R1+0x358] ;  /* 0x0003580001fa7983 */ /* 0x001ea20000300a00 */
[----:B------:R-:W-:Y:S01]  /*65970*/  ISETP.GE.AND P0, PT, R6, UR4, PT ;  /* 0x0000000406007c0c */ /* 0x000fe2000bf06270 */
[----:B------:R-:W-:Y:S01]  /*65980*/  VIADD R6, R0, 0x1a2 ;  /* 0x000001a200067836 */ /* 0x000fe20000000000 */
[----:B------:R-:W-:Y:S01]  /*65990*/  ISETP.LT.AND P2, PT, R3, UR6, !P2 ;  /* 0x0000000603007c0c */ /* 0x000fe2000d741270 */
[----:B------:R-:W-:Y:S01]  /*659a0*/  ULDC UR4, c[0x0][0x22c] ;  /* 0x00008b0000047ab9 */ /* 0x000fe20000000800 */
[----:B------:R-:W-:Y:S01]  /*659b0*/  ISETP.LT.AND P6, PT, R2, UR8, !P5 ;  /* 0x0000000802007c0c */ /* 0x000fe2000efc1270 */
[----:B------:R-:W-:Y:S01]  /*659c0*/  ULDC UR6, c[0x0][0x228] ;  /* 0x00008a0000067ab9 */ /* 0x000fe20000000800 */
[----:B------:R-:W-:Y:S01]  /*659d0*/  ISETP.GE.AND P3, PT, R6, UR4, PT ;  /* 0x0000000406007c0c */ /* 0x000fe2000bf66270 */
[----:B------:R-:W-:Y:S01]  /*659e0*/  ULDC UR4, c[0x0][0x228] ;  /* 0x00008a0000047ab9 */ /* 0x000fe20000000800 */
[----:B------:R-:W-:Y:S01]  /*659f0*/  PRMT R187, R187, 0x7773, RZ ;  /* 0x00007773bbbb7816 */ /* 0x000fe200000000ff */
[----:B------:R-:W-:Y:S01]  /*65a00*/  VIADD R7, R0, 0x1a3 ;  /* 0x000001a300077836 */ /* 0x000fe20000000000 */
[----:B------:R-:W-:Y:S01]  /*65a10*/  ISETP.LT.AND P5, PT, R3, UR4, !P5 ;  /* 0x0000000403007c0c */ /* 0x000fe2000efa1270 */
[----:B------:R-:W-:Y:S01]  /*65a20*/  ULDC UR4, c[0x0][0x22c] ;  /* 0x00008b0000047ab9 */ /* 0x000fe20000000800 */
[----:B------:R-:W-:-:S03]  /*65a30*/  ULDC UR8, c[0x0][0x228] ;  /* 0x00008a0000087ab9 */ /* 0x000fc60000000800 */
[----:B----4-:R-:W-:Y:S01]  /*65a40*/  @P2 STG.E.U8 desc[UR58][R178.64], R187 ;  /* 0x000000bbb2002986 */ /* 0x010fe2000c10113a */
[----:B------:R-:W-:Y:S01]  /*65a50*/  ISETP.GE.AND P2, PT, R7, UR4, PT ;  /* 0x0000000407007c0c */ /* 0x000fe2000bf46270 */
[----:B------:R-:W-:Y:S01]  /*65a60*/  ULDC UR4, c[0x0][0x228] ;  /* 0x00008a0000047ab9 */ /* 0x000fe20000000800 */
[----:B---3--:R-:W-:-:S05]  /*65a70*/  PRMT R6, R188, 0x7770, RZ ;  /* 0x00007770bc067816 */ /* 0x008fca00000000ff */
[----:B------:R0:W-:Y:S01]  /*65a80*/  @P6 STG.E.U8 desc[UR58][R180.64], R6 ;  /* 0x00000006b4006986 */ /* 0x0001e2000c10113a */
[----:B------:R-:W-:Y:S01]  /*65a90*/  ISETP.LT.AND P6, PT, R2, UR6, !P0 ;  /* 0x0000000602007c0c */ /* 0x000fe2000c7c1270 */
[----:B------:R-:W-:Y:S01]  /*65aa0*/  ULDC UR6, c[0x0][0x228] ;  /* 0x00008a0000067ab9 */ /* 0x000fe20000000800 */
[----:B0-----:R-:W-:-:S05]  /*65ab0*/  PRMT R6, R188, 0x7771, RZ ;  /* 0x00007771bc067816 */ /* 0x001fca00000000ff */
[----:B------:R0:W-:Y:S01]  /*65ac0*/  @P5 STG.E.U8 desc[UR58][R236.64], R6 ;  /* 0x00000006ec005986 */ /* 0x0001e2000c10113a */
[C---:B------:R-:W-:Y:S01]  /*65ad0*/  ISETP.LT.AND P0, PT, R3.reuse, UR6, !P0 ;  /* 0x0000000603007c0c */ /* 0x040fe2000c701270 */
[----:B------:R-:W-:Y:S01]  /*65ae0*/  ULDC UR6, c[0x0][0x228] ;  /* 0x00008a0000067ab9 */ /* 0x000fe20000000800 */
[----:B------:R-:W-:Y:S01]  /*65af0*/  ISETP.LT.AND P5, PT, R2, UR4, !P3 ;  /* 0x0000000402007c0c */ /* 0x000fe2000dfa1270 */
[----:B------:R-:W-:Y:S01]  /*65b00*/  VIADD R7, R0, 0x1a4 ;  /* 0x000001a400077836 */ /* 0x000fe20000000000 */
[----:B0-----:R-:W3:Y:S01]  /*65b10*/  LDL.LU.64 R236, [R1+0x348] ;  /* 0x0003480001ec7983 */ /* 0x001ee20000300a00 */
[C---:B------:R-:W-:Y:S01]  /*65b20*/  PRMT R6, R188.reuse, 0x7772, RZ ;  /* 0x00007772bc067816 */ /* 0x040fe200000000ff */
[----:B------:R-:W-:Y:S01]  /*65b30*/  ULDC UR4, c[0x0][0x22c] ;  /* 0x00008b0000047ab9 */ /* 0x000fe20000000800 */
[----:B------:R-:W-:Y:S01]  /*65b40*/  ISETP.LT.AND P3, PT, R3, UR6, !P3 ;  /* 0x0000000603007c0c */ /* 0x000fe2000df61270 */
[----:B------:R-:W4:Y:S01]  /*65b50*/  LDL.LU.64 R178, [R1+0x340] ;  /* 0x0003400001b27983 */ /* 0x000f220000300a00 */
[----:B------:R-:W-:Y:S01]  /*65b60*/  PRMT R188, R188, 0x7773, RZ ;  /* 0x00007773bcbc7816 */ /* 0x000fe200000000ff */
[----:B------:R-:W-:-:S02]  /*65b70*/  ULDC UR6, c[0x0][0x228] ;  /* 0x00008a0000067ab9 */ /* 0x000fc40000000800 */
[----:B------:R0:W-:Y:S01]  /*65b80*/  @P6 STG.E.U8 desc[UR58][R184.64], R6 ;  /* 0x00000006b8006986 */ /* 0x0001e2000c10113a */
[----:B------:R-:W-:Y:S01]  /*65b90*/  ISETP.GE.AND P6, PT, R7, UR4, PT ;  /* 0x0000000407007c0c */ /* 0x000fe2000bfc6270 */
[----:B------:R-:W-:Y:S01]  /*65ba0*/  ULDC UR4, c[0x0][0x228] ;  /* 0x00008a0000047ab9 */ /* 0x000fe20000000800 */
[C---:B------:R-:W-:Y:S01]  /*65bb0*/  PRMT R7, R189.reuse, 0x7770, RZ ;  /* 0x00007770bd077816 */ /* 0x040fe200000000ff */
[----:B------:R-:W-:Y:S04]  /*65bc0*/  @P0 STG.E.U8 desc[UR58][R182.64], R188 ;  /* 0x000000bcb6000986 */ /* 0x000fe8000c10113a */
[----:B------:R-:W4:Y:S01]  /*65bd0*/  LDL.LU.64 R180, [R1+0x338] ;  /* 0x0003380001b47983 */ /* 0x000f220000300a00 */
[----:B0-----:R-:W-:-:S03]  /*65be0*/  PRMT R6, R189, 0x7771, RZ ;  /* 0x00007771bd067816 */ /* 0x001fc600000000ff */
[----:B--2---:R0:W-:Y:S04]  /*65bf0*/  @P5 STG.E.U8 desc[UR58][R250.64], R7 ;  /* 0x00000007fa005986 */ /* 0x0041e8000c10113a */
[----:B------:R1:W-:Y:S04]  /*65c00*/  @P3 STG.E.U8 desc[UR58][R190.64], R6 ;  /* 0x00000006be003986 */ /* 0x0003e8000c10113a */
[----:B0-----:R-:W2:Y:S04]  /*65c10*/  LDL.LU.64 R250, [R1+0x330] ;  /* 0x0003300001fa7983 */ /* 0x001ea80000300a00 */
[----:B-1----:R-:W2:Y:S01]  /*65c20*/  LDL.LU.64 R190, [R1+0x1448] ;  /* 0x0014480001be7983 */ /* 0x002ea20000300a00 */
[----:B------:R-:W-:-:S02]  /*65c30*/  ISETP.LT.AND P0, PT, R2, UR4, !P2 ;  /* 0x0000000402007c0c */ /* 0x000fc4000d701270 */
[----:B------:R-:W-:Y:S01]  /*65c40*/  PRMT R7, R189, 0x7772, RZ ;  /* 0x00007772bd077816 */ /* 0x000fe200000000ff */
[----:B------:R-:W2:Y:S01]  /*65c50*/  LDL.LU.64 R184, [R1+0x328] ;  /* 0x0003280001b87983 */ /* 0x000ea20000300a00 */
[----:B------:R-:W-:Y:S01]  /*65c60*/  VIADD R6, R0, 0x1a5 ;  /* 0x000001a500067836 */ /* 0x000fe20000000000 */
[----:B------:R-:W-:Y:S02]  /*65c70*/  ULDC UR4, c[0x0][0x22c] ;  /* 0x00008b0000047ab9 */ /* 0x000fe40000000800 */
[----:B------:R-:W2:Y:S02]  /*65c80*/  LDL.LU.64 R182, [R1+0x320] ;  /* 0x0003200001b67983 */ /* 0x000ea40000300a00 */
[----:B------:R-:W-:Y:S01]  /*65c90*/  ISETP.GE.AND P3, PT, R6, UR4, PT ;  /* 0x0000000406007c0c */ /* 0x000fe2000bf66270 */
[----:B------:R-:W-:Y:S01]  /*65ca0*/  VIADD R6, R0, 0x1a6 ;  /* 0x000001a600067836 */ /* 0x000fe20000000000 */
[----:B------:R-:W-:Y:S01]  /*65cb0*/  ISETP.LT.AND P2, PT, R3, UR6, !P2 ;  /* 0x0000000603007c0c */ /* 0x000fe2000d741270 */
[----:B------:R-:W-:Y:S01]  /*65cc0*/  ULDC UR4, c[0x0][0x22c] ;  /* 0x00008b0000047ab9 */ /* 0x000fe20000000800 */
[----:B------:R-:W-:Y:S01]  /*65cd0*/  ISETP.LT.AND P5, PT, R2, UR8, !P6 ;  /* 0x0000000802007c0c */ /* 0x000fe2000f7a1270 */
[----:B------:R-:W-:Y:S01]  /*65ce0*/  ULDC UR6, c[0x0][0x228] ;  /* 0x00008a0000067ab9 */ /* 0x000fe20000000800 */
[----:B------:R-:W-:Y:S01]  /*65cf0*/  PRMT R189, R189, 0x7773, RZ ;  /* 0x00007773bdbd7816 */ /* 0x000fe200000000ff */
[----:B------:R-:W-:Y:S01]  /*65d00*/  ULDC UR8, c[0x0][0x228] ;  /* 0x00008a0000087ab9 */ /* 0x000fe20000000800 */
[----:B---3--:R0:W-:Y:S04]  /*65d10*/  @P0 STG.E.U8 desc[UR58][R236.64], R7 ;  /* 0x00000007ec000986 */ /* 0x0081e8000c10113a */
[----:B0-----:R-:W3:Y:S01]  /*65d20*/  LDL.LU.64 R236, [R1+0x318] ;  /* 0x0003180001ec7983 */ /* 0x001ee20000300a00 */
[----:B------:R-:W-:Y:S01]  /*65d30*/  ISETP.GE.AND P0, PT, R6, UR4, PT ;  /* 0x0000000406007c0c */ /* 0x000fe2000bf06270 */
[----:B------:R-:W-:-:S02]  /*65d40*/  ULDC UR4, c[0x0][0x228] ;  /* 0x00008a0000047ab9 */ /* 0x000fc40000000800 */
[----:B------:R-:W-:Y:S01]  /*65d50*/  ISETP.LT.AND P6, PT, R3, UR4, !P6 ;  /* 0x0000000403007c0c */ /* 0x000fe2000f7c1270 */
[----:B----4-:R-:W-:Y:S01]  /*65d60*/  @P2 STG.E.U8 desc[UR58][R178.64], R189 ;  /* 0x000000bdb2002986 */ /* 0x010fe2000c10113a */
[----:B------:R-:W-:Y:S01]  /*65d70*/  VIADD R7, R0, 0x1a7 ;  /* 0x000001a700077836 */ /* 0x000fe20000000000 */
[----:B------:R-:W-:Y:S01]  /*65d80*/  ULDC UR4, c[0x0][0x22c] ;  /* 0x00008b0000047ab9 */ /* 0x000fe20000000800 */
[----:B--2---:R-:W-:-:S05]  /*65d90*/  PRMT R6, R190, 0x7770, RZ ;  /* 0x00007770be067816 */ /* 0x004fca00000000ff */
[----:B------:R0:W-:Y:S02]  /*65da0*/  @P5 STG.E.U8 desc[UR58][R180.64], R6 ;  /* 0x00000006b4005986 */ /* 0x0001e4000c10113a */
[----:B0-----:R-:W-:-:S05]  /*65db0*/  PRMT R6, R190, 0x7771, RZ ;  /* 0x00007771be067816 */ /* 0x001fca00000000ff */
[----:B------:R0:W-:Y:S04]  /*65dc0*/  @P6 STG.E.U8 desc[UR58][R250.64], R6 ;  /* 0x00000006fa006986 */ /* 0x0001e8000c10113a */
        /* <DEDUP_REMOVED lines=22> */
[----:B---3--:R0:W-:Y:S04]  /*65f30*/  @P6 STG.E.U8 desc[UR58][R236.64], R7 ;  /* 0x00000007ec006986 */ /* 0x0081e8000c10113a */
        /* <DEDUP_REMOVED lines=372> */
[----:B------:R-:W2:Y:S01]  /*67680*/  LDL.LU.64 R182, [R1+0x120] ;  /* 0x0001200001b67983 */ /* 0x000ea20000300a00 */
[----:B------:R-:W-:Y:S01]  /*67690*/  ISETP.LT.AND P2, PT, R3, UR6, !P2 ;  /* 0x0000000603007c0c */ /* 0x000fe2000d741270 */
[----:B------:R-:W-:Y:S01]  /*676a0*/  ULDC UR6, c[0x0][0x228] ;  /* 0x00008a0000067ab9 */ /* 0x000fe20000000800 */
[----:B------:R-:W-:Y:S01]  /*676b0*/  ISETP.LT.AND P5, PT, R2, UR8, !P6 ;  /* 0x0000000802007c0c */ /* 0x000fe2000f7a1270 */
[----:B------:R-:W-:Y:S01]  /*676c0*/  ULDC UR8, c[0x0][0x228] ;  /* 0x00008a0000087ab9 */ /* 0x000fe20000000800 */
[----:B------:R-:W-:Y:S01]  /*676d0*/  ISETP.GE.AND P3, PT, R6, UR4, PT ;  /* 0x0000000406007c0c */ /* 0x000fe2000bf66270 */
[----:B------:R-:W-:Y:S01]  /*676e0*/  VIADD R6, R0, 0x1c6 ;  /* 0x000001c600067836 */ /* 0x000fe20000000000 */
[----:B------:R-:W-:Y:S01]  /*676f0*/  ULDC UR4, c[0x0][0x22c] ;  /* 0x00008b0000047ab9 */ /* 0x000fe20000000800 */
[----:B------:R-:W-:Y:S01]  /*67700*/  PRMT R205, R205, 0x7773, RZ ;  /* 0x00007773cdcd7816 */ /* 0x000fe200000000ff */
[----:B---3--:R0:W-:Y:S04]  /*67710*/  @P0 STG.E.U8 desc[UR58][R236.64], R7 ;  /* 0x00000007ec000986 */ /* 0x0081e8000c10113a */
[----:B0-----:R-:W3:Y:S01]  /*67720*/  LDL.LU.64 R236, [R1+0x118] ;  /* 0x0001180001ec7983 */ /* 0x001ee20000300a00 */
[----:B------:R-:W-:Y:S01]  /*67730*/  ISETP.GE.AND P0, PT, R6, UR4, PT ;  /* 0x0000000406007c0c */ /* 0x000fe2000bf06270 */
[----:B------:R-:W-:-:S02]  /*67740*/  ULDC UR4, c[0x0][0x228] ;  /* 0x00008a0000047ab9 */ /* 0x000fc40000000800 */
[----:B----4-:R-:W-:Y:S01]  /*67750*/  @P2 STG.E.U8 desc[UR58][R178.64], R205 ;  /* 0x000000cdb2002986 */ /* 0x010fe2000c10113a */
[----:B--2---:R-:W-:-:S05]  /*67760*/  PRMT R6, R206, 0x7770, RZ ;  /* 0x00007770ce067816 */ /* 0x004fca00000000ff */
[----:B------:R0:W-:Y:S04]  /*67770*/  @P5 STG.E.U8 desc[UR58][R180.64], R6 ;  /* 0x00000006b4005986 */ /* 0x0001e8000c10113a */
[----:B0-----:R-:W2:Y:S01]  /*67780*/  LDL.LU.64 R180, [R1+0x108] ;  /* 0x0001080001b47983 */ /* 0x001ea20000300a00 */
        /* <DEDUP_REMOVED lines=8> */
[C---:B------:R-:W-:Y:S01]  /*67810*/  ISETP.LT.AND P3, PT, R3.reuse, UR6, !P3 ;  /* 0x0000000603007c0c */ /* 0x040fe2000df61270 */
[----:B------:R-:W-:Y:S01]  /*67820*/  ULDC UR6, c[0x0][0x228] ;  /* 0x00008a0000067ab9 */ /* 0x000fe20000000800 */
[----:B------:R-:W-:Y:S01]  /*67830*/  VIADD R7, R0, 0x1c8 ;  /* 0x000001c800077836 */ /* 0x000fe20000000000 */
[----:B------:R-:W4:Y:S04]  /*67840*/  LDL.LU.64 R178, [R1+0x100] ;  /* 0x0001000001b27983 */ /* 0x000f280000300a00 */
[----:B------:R0:W-:Y:S01]  /*67850*/  @P6 STG.E.U8 desc[UR58][R250.64], R6 ;  /* 0x00000006fa006986 */ /* 0x0001e2000c10113a */
[----:B------:R-:W-:Y:S01]  /*67860*/  ISETP.LT.AND P6, PT, R2, UR4, !P0 ;  /* 0x0000000402007c0c */ /* 0x000fe2000c7c1270 */
[----:B------:R-:W-:Y:S01]  /*67870*/  ULDC UR4, c[0x0][0x22c] ;  /* 0x00008b0000047ab9 */ /* 0x000fe20000000800 */
[----:B------:R-:W-:Y:S01]  /*67880*/  ISETP.LT.AND P0, PT, R3, UR6, !P0 ;  /* 0x0000000603007c0c */ /* 0x000fe2000c701270 */
[----:B------:R-:W-:Y:S01]  /*67890*/  ULDC UR6, c[0x0][0x228] ;  /* 0x00008a0000067ab9 */ /* 0x000fe20000000800 */
[C---:B0-----:R-:W-:Y:S01]  /*678a0*/  PRMT R6, R206.reuse, 0x7772, RZ ;  /* 0x00007772ce067816 */ /* 0x041fe200000000ff */
[----:B------:R-:W4:Y:S01]  /*678b0*/  LDL.LU.64 R250, [R1+0xf8] ;  /* 0x0000f80001fa7983 */ /* 0x000f220000300a00 */
[----:B------:R-:W-:-:S03]  /*678c0*/  PRMT R206, R206, 0x7773, RZ ;  /* 0x00007773cece7816 */ /* 0x000fc600000000ff */
[----:B------:R0:W-:Y:S01]  /*678d0*/  @P5 STG.E.U8 desc[UR58][R184.64], R6 ;  /* 0x00000006b8005986 */ /* 0x0001e2000c10113a */
[----:B------:R-:W-:Y:S01]  /*678e0*/  ISETP.GE.AND P5, PT, R7, UR4, PT ;  /* 0x0000000407007c0c */ /* 0x000fe2000bfa6270 */
[----:B------:R-:W-:Y:S01]  /*678f0*/  ULDC UR4, c[0x0][0x228] ;  /* 0x00008a0000047ab9 */ /* 0x000fe20000000800 */
[C---:B------:R-:W-:Y:S01]  /*67900*/  PRMT R7, R207.reuse, 0x7770, RZ ;  /* 0x00007770cf077816 */ /* 0x040fe200000000ff */
[----:B------:R-:W-:Y:S01]  /*67910*/  @P3 STG.E.U8 desc[UR58][R182.64], R206 ;  /* 0x000000ceb6003986 */ /* 0x000fe2000c10113a */
[----:B0-----:R-:W-:-:S03]  /*67920*/  PRMT R6, R207, 0x7771, RZ ;  /* 0x00007771cf067816 */ /* 0x001fc600000000ff */
[----:B---3--:R-:W-:Y:S04]  /*67930*/  @P6 STG.E.U8 desc[UR58][R236.64], R7 ;  /* 0x00000007ec006986 */ /* 0x008fe8000c10113a */
[----:B------:R0:W-:Y:S04]  /*67940*/  @P0 STG.E.U8 desc[UR58][R208.64], R6 ;  /* 0x00000006d0000986 */ /* 0x0001e8000c10113a */
[----:B0-----:R-:W3:Y:S01]  /*67950*/  LDL.LU.64 R208, [R1+0x1400] ;  /* 0x0014000001d07983 */ /* 0x001ee20000300a00 */
[----:B------:R-:W-:Y:S02]  /*67960*/  ISETP.LT.AND P3, PT, R2, UR4, !P2 ;  /* 0x0000000402007c0c */ /* 0x000fe4000d761270 */
[----:B------:R-:W-:Y:S01]  /*67970*/  PRMT R7, R207, 0x7772, RZ ;  /* 0x00007772cf077816 */ /* 0x000fe200000000ff */
[----:B------:R-:W3:Y:S01]  /*67980*/  LDL.LU.64 R236, [R1+0xf0] ;  /* 0x0000f00001ec7983 */ /* 0x000ee20000300a00 */
[----:B------:R-:W-:Y:S01]  /*67990*/  VIADD R6, R0, 0x1c9 ;  /* 0x000001c900067836 */ /* 0x000fe20000000000 */
[----:B------:R-:W-:-:S02]  /*679a0*/  ULDC UR4, c[0x0][0x22c] ;  /* 0x00008b0000047ab9 */ /* 0x000fc40000000800 */
[----:B------:R-:W3:Y:S04]  /*679b0*/  LDL.LU.64 R184, [R1+0xe8] ;  /* 0x0000e80001b87983 */ /* 0x000ee80000300a00 */
[----:B------:R-:W3:Y:S04]  /*679c0*/  LDL.LU.64 R182, [R1+0xe0] ;  /* 0x0000e00001b67983 */ /* 0x000ee80000300a00 */
        /* <DEDUP_REMOVED lines=15> */
[----:B----4-:R0:W-:Y:S02]  /*67ac0*/  @P2 STG.E.U8 desc[UR58][R178.64], R207 ;  /* 0x000000cfb2002986 */ /* 0x0101e4000c10113a */
[----:B0-----:R-:W-:-:S05]  /*67ad0*/  VIADD R178, R0, 0x1cb ;  /* 0x000001cb00b27836 */ /* 0x001fca0000000000 */
[----:B------:R-:W-:Y:S01]  /*67ae0*/  ISETP.GE.AND P2, PT, R178, UR4, PT ;  /* 0x00000004b2007c0c */ /* 0x000fe2000bf46270 */
[----:B------:R-:W-:Y:S01]  /*67af0*/  ULDC UR4, c[0x0][0x228] ;  /* 0x00008a0000047ab9 */ /* 0x000fe20000000800 */
[C---:B---3--:R-:W-:Y:S02]  /*67b00*/  PRMT R6, R208.reuse, 0x7770, RZ ;  /* 0x00007770d0067816 */ /* 0x048fe400000000ff */
[----:B------:R-:W-:-:S03]  /*67b10*/  PRMT R179, R208, 0x7771, RZ ;  /* 0x00007771d0b37816 */ /* 0x000fc600000000ff */
[----:B------:R0:W-:Y:S01]  /*67b20*/  @P6 STG.E.U8 desc[UR58][R250.64], R6 ;  /* 0x00000006fa006986 */ /* 0x0001e2000c10113a */
[C---:B------:R-:W-:Y:S01]  /*67b30*/  ISETP.LT.AND P6, PT, R2.reuse, UR6, !P0 ;  /* 0x0000000602007c0c */ /* 0x040fe2000c7c1270 */
[----:B------:R-:W-:Y:S02]  /*67b40*/  ULDC UR6, c[0x0][0x228] ;  /* 0x00008a0000067ab9 */ /* 0x000fe40000000800 */
[C---:B------:R-:W-:Y:S01]  /*67b50*/  ISETP.LT.AND P0, PT, R3.reuse, UR6, !P0 ;  /* 0x0000000603007c0c */ /* 0x040fe2000c701270 */
[----:B------:R1:W-:Y:S01]  /*67b60*/  @P5 STG.E.U8 desc[UR58][R236.64], R179 ;  /* 0x000000b3ec005986 */ /* 0x0003e2000c10113a */
[----:B------:R-:W-:Y:S01]  /*67b70*/  ULDC UR6, c[0x0][0x228] ;  /* 0x00008a0000067ab9 */ /* 0x000fe20000000800 */
[----:B------:R-:W-:Y:S01]  /*67b80*/  ISETP.LT.AND P5, PT, R2, UR4, !P3 ;  /* 0x0000000402007c0c */ /* 0x000fe2000dfa1270 */
[----:B------:R-:W-:Y:S01]  /*67b90*/  ULDC UR4, c[0x0][0x22c] ;  /* 0x00008b0000047ab9 */ /* 0x000fe20000000800 */
[C---:B------:R-:W-:Y:S02]  /*67ba0*/  PRMT R178, R208.reuse, 0x7772, RZ ;  /* 0x00007772d0b27816 */ /* 0x040fe400000000ff */
[----:B------:R-:W-:Y:S01]  /*67bb0*/  ISETP.LT.AND P3, PT, R3, UR6, !P3 ;  /* 0x0000000603007c0c */ /* 0x000fe2000df61270 */
[----:B0-----:R-:W3:Y:S01]  /*67bc0*/  LDL.LU.64 R250, [R1+0xc8] ;  /* 0x0000c80001fa7983 */ /* 0x001ee20000300a00 */
[----:B------:R-:W-:Y:S01]  /*67bd0*/  PRMT R208, R208, 0x7773, RZ ;  /* 0x00007773d0d07816 */ /* 0x000fe200000000ff */
[----:B------:R-:W-:Y:S01]  /*67be0*/  VIADD R6, R0, 0x1cd ;  /* 0x000001cd00067836 */ /* 0x000fe20000000000 */
[----:B------:R-:W-:Y:S01]  /*67bf0*/  ULDC UR6, c[0x0][0x228] ;  /* 0x00008a0000067ab9 */ /* 0x000fe20000000800 */
[----:B------:R-:W-:Y:S01]  /*67c00*/  @P6 STG.E.U8 desc[UR58][R184.64], R178 ;  /* 0x000000b2b8006986 */ /* 0x000fe2000c10113a */
[----:B------:R-:W-:Y:S01]  /*67c10*/  ISETP.GE.AND P6, PT, R7, UR4, PT ;  /* 0x0000000407007c0c */ /* 0x000fe2000bfc6270 */
[----:B------:R-:W-:Y:S01]  /*67c20*/  ULDC UR4, c[0x0][0x228] ;  /* 0x00008a0000047ab9 */ /* 0x000fe20000000800 */
[----:B------:R-:W-:-:S02]  /*67c30*/  PRMT R7, R209, 0x7770, RZ ;  /* 0x00007770d1077816 */ /* 0x000fc400000000ff */
[C---:B-1----:R-:W-:Y:S01]  /*67c40*/  PRMT R179, R209.reuse, 0x7771, RZ ;  /* 0x00007771d1b37816 */ /* 0x042fe200000000ff */
[----:B------:R-:W-:Y:S04]  /*67c50*/  @P0 STG.E.U8 desc[UR58][R182.64], R208 ;  /* 0x000000d0b6000986 */ /* 0x000fe8000c10113a */
[----:B------:R-:W4:Y:S04]  /*67c60*/  LDL.LU.64 R236, [R1+0xc0] ;  /* 0x0000c00001ec7983 */ /* 0x000f280000300a00 */
[----:B--2---:R-:W-:Y:S04]  /*67c70*/  @P5 STG.E.U8 desc[UR58][R180.64], R7 ;  /* 0x00000007b4005986 */ /* 0x004fe8000c10113a */
[----:B------:R0:W-:Y:S04]  /*67c80*/  @P3 STG.E.U8 desc[UR58][R210.64], R179 ;  /* 0x000000b3d2003986 */ /* 0x0001e8000c10113a */
[----:B0-----:R-:W2:Y:S01]  /*67c90*/  LDL.LU.64 R210, [R1+0x13f8] ;  /* 0x0013f80001d27983 */ /* 0x001ea20000300a00 */
[----:B------:R-:W-:Y:S01]  /*67ca0*/  ISETP.LT.AND P0, PT, R2, UR4, !P2 ;  /* 0x0000000402007c0c */ /* 0x000fe2000d701270 */
[----:B------:R-:W-:Y:S01]  /*67cb0*/  ULDC UR4, c[0x0][0x22c] ;  /* 0x00008b0000047ab9 */ /* 0x000fe20000000800 */
[----:B------:R-:W-:-:S02]  /*67cc0*/  PRMT R178, R209, 0x7772, RZ ;  /* 0x00007772d1b27816 */ /* 0x000fc400000000ff */
[----:B------:R-:W-:Y:S01]  /*67cd0*/  ISETP.GE.AND P3, PT, R6, UR4, PT ;  /* 0x0000000406007c0c */ /* 0x000fe2000bf66270 */
[----:B------:R-:W-:Y:S01]  /*67ce0*/  VIADD R6, R0, 0x1ce ;  /* 0x000001ce00067836 */ /* 0x000fe20000000000 */
[----:B------:R-:W-:Y:S01]  /*67cf0*/  ISETP.LT.AND P2, PT, R3, UR6, !P2 ;  /* 0x0000000603007c0c */ /* 0x000fe2000d741270 */
[----:B------:R-:W-:Y:S01]  /*67d00*/  ULDC UR4, c[0x0][0x22c] ;  /* 0x00008b0000047ab9 */ /* 0x000fe20000000800 */
[----:B------:R-:W-:Y:S01]  /*67d10*/  ISETP.LT.AND P5, PT, R2, UR8, !P6 ;  /* 0x0000000802007c0c */ /* 0x000fe2000f7a1270 */
[----:B------:R-:W-:Y:S01]  /*67d20*/  ULDC UR6, c[0x0][0x228] ;  /* 0x00008a0000067ab9 */ /* 0x000fe20000000800 */
[----:B------:R-:W-:Y:S01]  /*67d30*/  PRMT R209, R209, 0x7773, RZ ;  /* 0x00007773d1d17816 */ /* 0x000fe200000000ff */
[----:B------:R-:W-:Y:S02]  /*67d40*/  ULDC UR8, c[0x0][0x228] ;  /* 0x00008a0000087ab9 */ /* 0x000fe40000000800 */
[----:B---3--:R0:W-:Y:S01]  /*67d50*/  @P0 STG.E.U8 desc[UR58][R250.64], R178 ;  /* 0x000000b2fa000986 */ /* 0x0081e2000c10113a */
[----:B------:R-:W-:Y:S01]  /*67d60*/  ISETP.GE.AND P0, PT, R6, UR4, PT ;  /* 0x0000000406007c0c */ /* 0x000fe2000bf06270 */
[----:B------:R-:W-:-:S02]  /*67d70*/  ULDC UR4, c[0x0][0x228] ;  /* 0x00008a0000047ab9 */ /* 0x000fc40000000800 */
[----:B------:R-:W-:Y:S01]  /*67d80*/  ISETP.LT.AND P6, PT, R3, UR4, !P6 ;  /* 0x0000000403007c0c */ /* 0x000fe2000f7c1270 */
[----:B------:R-:W-:Y:S01]  /*67d90*/  VIADD R6, R0, 0x1cf ;  /* 0x000001cf00067836 */ /* 0x000fe20000000000 */
[----:B------:R-:W-:Y:S01]  /*67da0*/  ULDC UR4, c[0x0][0x22c] ;  /* 0x00008b0000047ab9 */ /* 0x000fe20000000800 */
[----:B----4-:R-:W-:Y:S03]  /*67db0*/  @P2 STG.E.U8 desc[UR58][R236.64], R209 ;  /* 0x000000d1ec002986 */ /* 0x010fe6000c10113a */
[----:B------:R-:W-:Y:S01]  /*67dc0*/  ISETP.GE.AND P2, PT, R6, UR4, PT ;  /* 0x0000000406007c0c */ /* 0x000fe2000bf46270 */
[----:B------:R-:W-:Y:S01]  /*67dd0*/  ULDC UR4, c[0x0][0x228] ;  /* 0x00008a0000047ab9 */ /* 0x000fe20000000800 */
[----:B------:R-:W-:Y:S01]  /*67de0*/  VIADD R6, R0, 0x1d0 ;  /* 0x000001d000067836 */ /* 0x000fe20000000000 */
[C---:B--2---:R-:W-:Y:S02]  /*67df0*/  PRMT R7, R210.reuse, 0x7770, RZ ;  /* 0x00007770d2077816 */ /* 0x044fe400000000ff */
[----:B0-----:R-:W-:-:S03]  /*67e00*/  PRMT R178, R210, 0x7771, RZ ;  /* 0x00007771d2b27816 */ /* 0x001fc600000000ff */
        /* <DEDUP_REMOVED lines=8> */
[----:B------:R-:W-:Y:S01]  /*67e90*/  ISETP.LT.AND P0, PT, R3, UR6, !P0 ;  /* 0x0000000603007c0c */ /* 0x000fe2000c701270 */
[----:B------:R-:W-:Y:S01]  /*67ea0*/  ULDC UR6, c[0x0][0x228] ;  /* 0x00008a0000067ab9 */ /* 0x000fe20000000800 */
[C---:B0-----:R-:W-:Y:S01]  /*67eb0*/  PRMT R7, R210.reuse, 0x7772, RZ ;  /* 0x00007772d2077816 */ /* 0x041fe200000000ff */
[----:B------:R-:W2:Y:S01]  /*67ec0*/  LDL.LU.64 R224, [R1+0x13f0] ;  /* 0x0013f00001e07983 */ /* 0x000ea20000300a00 */
[----:B------:R-:W-:-:S02]  /*67ed0*/  PRMT R210, R210, 0x7773, RZ ;  /* 0x00007773d2d27816 */ /* 0x000fc400000000ff */
[C---:B------:R-:W-:Y:S01]  /*67ee0*/  PRMT R179, R211.reuse, 0x7771, RZ ;  /* 0x00007771d3b37816 */ /* 0x040fe200000000ff */
[----:B-1----:R-:W3:Y:S01]  /*67ef0*/  LDL.LU.64 R226, [R1+0x13e8] ;  /* 0x0013e80001e27983 */ /* 0x002ee20000300a00 */
[----:B------:R-:W-:-:S03]  /*67f00*/  PRMT R178, R211, 0x7770, RZ ;  /* 0x00007770d3b27816 */ /* 0x000fc600000000ff */
[----:B------:R0:W-:Y:S04]  /*67f10*/  @P5 STG.E.U8 desc[UR58][R220.64], R7 ;  /* 0x00000007dc005986 */ /* 0x0001e8000c10113a */
[----:B------:R1:W-:Y:S04]  /*67f20*/  @P3 STG.E.U8 desc[UR58][R222.64], R210 ;  /* 0x000000d2de003986 */ /* 0x0003e8000c10113a */
[----:B------:R4:W-:Y:S04]  /*67f30*/  @P6 STG.E.U8 desc[UR58][R216.64], R178 ;  /* 0x000000b2d8006986 */ /* 0x0009e8000c10113a */
[----:B0-----:R-:W2:Y:S04]  /*67f40*/  LDL.LU.64 R220, [R1+0x13e0] ;  /* 0x0013e00001dc7983 */ /* 0x001ea80000300a00 */
[----:B-1----:R-:W3:Y:S04]  /*67f50*/  LDL.LU.64 R222, [R1+0x13d8] ;  /* 0x0013d80001de7983 */ /* 0x002ee80000300a00 */
[----:B----4-:R-:W4:Y:S04]  /*67f60*/  LDL.LU.64 R216, [R1+0x13d0] ;  /* 0x0013d00001d87983 */ /* 0x010f280000300a00 */
[----:B------:R0:W-:Y:S04]  /*67f70*/  @P0 STG.E.U8 desc[UR58][R212.64], R179 ;  /* 0x000000b3d4000986 */ /* 0x0001e8000c10113a */
[----:B0-----:R-:W2:Y:S01]  /*67f80*/  LDL.LU.64 R212, [R1+0x13c8] ;  /* 0x0013c80001d47983 */ /* 0x001ea20000300a00 */
[----:B------:R-:W-:Y:S01]  /*67f90*/  ISETP.GE.AND P5, PT, R6, UR4, PT ;  /* 0x0000000406007c0c */ /* 0x000fe2000bfa6270 */
[----:B------:R-:W-:-:S02]  /*67fa0*/  ULDC UR4, c[0x0][0x228] ;  /* 0x00008a0000047ab9 */ /* 0x000fc40000000800 */
[----:B------:R-:W-:Y:S02]  /*67fb0*/  ISETP.LT.AND P3, PT, R2, UR4, !P2 ;  /* 0x0000000402007c0c */ /* 0x000fe4000d761270 */
[----:B------:R-:W-:Y:S01]  /*67fc0*/  PRMT R7, R211, 0x7772, RZ ;  /* 0x00007772d3077816 */ /* 0x000fe200000000ff */
[----:B------:R-:W-:Y:S01]  /*67fd0*/  VIADD R6, R0, 0x1d1 ;  /* 0x000001d100067836 */ /* 0x000fe20000000000 */
[----:B------:R-:W-:Y:S01]  /*67fe0*/  ISETP.LT.AND P2, PT, R3, UR6, !P2 ;  /* 0x0000000603007c0c */ /* 0x000fe2000d741270 */
[----:B------:R-:W-:Y:S01]  /*67ff0*/  ULDC UR4, c[0x0][0x22c] ;  /* 0x00008b0000047ab9 */ /* 0x000fe20000000800 */
[----:B------:R-:W-:Y:S01]  /*68000*/  PRMT R211, R211, 0x7773, RZ ;  /* 0x00007773d3d37816 */ /* 0x000fe200000000ff */
[----:B------:R-:W-:-:S06]  /*68010*/  ULDC UR6, c[0x0][0x228] ;  /* 0x00008a0000067ab9 */ /* 0x000fcc0000000800 */
[----:B------:R0:W-:Y:S04]  /*68020*/  @P3 STG.E.U8 desc[UR58][R218.64], R7 ;  /* 0x00000007da003986 */ /* 0x0001e8000c10113a */
[----:B------:R1:W-:Y:S04]  /*68030*/  @P2 STG.E.U8 desc[UR58][R214.64], R211 ;  /* 0x000000d3d6002986 */ /* 0x0003e8000c10113a */
[----:B0-----:R-:W3:Y:S04]  /*68040*/  LDL.LU.64 R218, [R1+0x13c0] ;  /* 0x0013c00001da7983 */ /* 0x001ee80000300a00 */
[----:B-1----:R-:W4:Y:S04]  /*68050*/  LDL.LU.64 R214, [R1+0x13b8] ;  /* 0x0013b80001d67983 */ /* 0x002f280000300a00 */
[----:B------:R-:W3:Y:S04]  /*68060*/  LDL.LU R250, [R1+0x60] ;  /* 0x0000600001fa7983 */ /* 0x000ee80000300800 */
[----:B------:R-:W3:Y:S04]  /*68070*/  LDL.LU R236, [R1+0x64] ;  /* 0x0000640001ec7983 */ /* 0x000ee80000300800 */
[----:B------:R-:W3:Y:S01]  /*68080*/  LDL.LU R237, [R1+0x68] ;  /* 0x0000680001ed7983 */ /* 0x000ee20000300800 */
[----:B------:R-:W-:Y:S01]  /*68090*/  ISETP.LT.AND P6, PT, R2, UR8, !P5 ;  /* 0x0000000802007c0c */ /* 0x000fe2000efc1270 */
[----:B------:R-:W-:-:S02]  /*680a0*/  ULDC UR8, c[0x0][0x228] ;  /* 0x00008a0000087ab9 */ /* 0x000fc40000000800 */
[----:B------:R-:W3:Y:S01]  /*680b0*/  LDL.LU R251, [R1+0x6c] ;  /* 0x00006c0001fb7983 */ /* 0x000ee20000300800 */
[----:B------:R-:W-:Y:S01]  /*680c0*/  ISETP.GE.AND P0, PT, R6, UR4, PT ;  /* 0x0000000406007c0c */ /* 0x000fe2000bf06270 */
[----:B------:R-:W-:Y:S01]  /*680d0*/  VIADD R6, R0, 0x1d2 ;  /* 0x000001d200067836 */ /* 0x000fe20000000000 */
[----:B------:R-:W-:-:S04]  /*680e0*/  ULDC UR4, c[0x0][0x22c] ;  /* 0x00008b0000047ab9 */ /* 0x000fc80000000800 */
[----:B------:R-:W-:Y:S01]  /*680f0*/  ISETP.GE.AND P3, PT, R6, UR4, PT ;  /* 0x0000000406007c0c */ /* 0x000fe2000bf66270 */
[----:B------:R-:W-:Y:S02]  /*68100*/  ULDC UR4, c[0x0][0x228] ;  /* 0x00008a0000047ab9 */ /* 0x000fe40000000800 */
[----:B------:R-:W-:Y:S01]  /*68110*/  ISETP.LT.AND P5, PT, R3, UR4, !P5 ;  /* 0x0000000403007c0c */ /* 0x000fe2000efa1270 */
[----:B------:R-:W-:Y:S01]  /*68120*/  VIADD R6, R0, 0x1d3 ;  /* 0x000001d300067836 */ /* 0x000fe20000000000 */
[----:B------:R-:W-:-:S04]  /*68130*/  ULDC UR4, c[0x0][0x22c] ;  /* 0x00008b0000047ab9 */ /* 0x000fc80000000800 */
[----:B------:R-:W-:Y:S01]  /*68140*/  ISETP.GE.AND P2, PT, R6, UR4, PT ;  /* 0x0000000406007c0c */ /* 0x000fe2000bf46270 */
[----:B------:R-:W-:Y:S01]  /*68150*/  ULDC UR4, c[0x0][0x228] ;  /* 0x00008a0000047ab9 */ /* 0x000fe20000000800 */
[----:B------:R-:W-:Y:S01]  /*68160*/  VIADD R6, R0, 0x1d4 ;  /* 0x000001d400067836 */ /* 0x000fe20000000000 */
[----:B--2---:R-:W-:-:S05]  /*68170*/  PRMT R179, R212, 0x7770, RZ ;  /* 0x00007770d4b37816 */ /* 0x004fca00000000ff */
[----:B------:R0:W-:Y:S01]  /*68180*/  @P6 STG.E.U8 desc[UR58][R248.64], R179 ;  /* 0x000000b3f8006986 */ /* 0x0001e2000c10113a */
[----:B------:R-:W-:Y:S01]  /*68190*/  ISETP.LT.AND P6, PT, R2, UR6, !P0 ;  /* 0x0000000602007c0c */ /* 0x000fe2000c7c1270 */
[----:B------:R-:W-:Y:S01]  /*681a0*/  ULDC UR6, c[0x0][0x228] ;  /* 0x00008a0000067ab9 */ /* 0x000fe20000000800 */
[C---:B------:R-:W-:Y:S02]  /*681b0*/  PRMT R7, R212.reuse, 0x7771, RZ ;  /* 0x00007771d4077816 */ /* 0x040fe400000000ff */
[----:B------:R-:W-:Y:S01]  /*681c0*/  ISETP.LT.AND P0, PT, R3, UR6, !P0 ;  /* 0x0000000603007c0c */ /* 0x000fe2000c701270 */
[----:B------:R-:W-:Y:S01]  /*681d0*/  ULDC UR6, c[0x0][0x228] ;  /* 0x00008a0000067ab9 */ /* 0x000fe20000000800 */
[----:B------:R-:W-:Y:S01]  /*681e0*/  PRMT R181, R212, 0x7773, RZ ;  /* 0x00007773d4b57816 */ /* 0x000fe200000000ff */
[----:B------:R1:W-:Y:S01]  /*681f0*/  @P5 STG.E.U8 desc[UR58][R246.64], R7 ;  /* 0x00000007f6005986 */ /* 0x0003e2000c10113a */
[----:B------:R-:W-:Y:S02]  /*68200*/  ISETP.LT.AND P5, PT, R2, UR4, !P3 ;  /* 0x0000000402007c0c */ /* 0x000fe4000dfa1270 */
[----:B0-----:R-:W-:-:S02]  /*68210*/  PRMT R179, R212, 0x7772, RZ ;  /* 0x00007772d4b37816 */ /* 0x001fc400000000ff */
[----:B------:R-:W-:Y:S01]  /*68220*/  ISETP.LT.AND P3, PT, R3, UR6, !P3 ;  /* 0x0000000603007c0c */ /* 0x000fe2000df61270 */
[----:B------:R-:W-:Y:S01]  /*68230*/  ULDC UR4, c[0x0][0x22c] ;  /* 0x00008b0000047ab9 */ /* 0x000fe20000000800 */
[C---:B------:R-:W-:Y:S01]  /*68240*/  PRMT R183, R213.reuse, 0x7771, RZ ;  /* 0x00007771d5b77816 */ /* 0x040fe200000000ff */
[----:B------:R-:W-:Y:S01]  /*68250*/  ULDC UR6, c[0x0][0x228] ;  /* 0x00008a0000067ab9 */ /* 0x000fe20000000800 */
[----:B------:R0:W-:Y:S01]  /*68260*/  @P6 STG.E.U8 desc[UR58][R244.64], R179 ;  /* 0x000000b3f4006986 */ /* 0x0001e2000c10113a */
[----:B------:R-:W-:Y:S01]  /*68270*/  ISETP.GE.AND P6, PT, R6, UR4, PT ;  /* 0x0000000406007c0c */ /* 0x000fe2000bfc6270 */
[----:B------:R-:W-:Y:S02]  /*68280*/  ULDC UR4, c[0x0][0x228] ;  /* 0x00008a0000047ab9 */ /* 0x000fe40000000800 */
[----:B------:R4:W-:Y:S01]  /*68290*/  @P0 STG.E.U8 desc[UR58][R242.64], R181 ;  /* 0x000000b5f2000986 */ /* 0x0009e2000c10113a */
[----:B------:R-:W-:Y:S02]  /*682a0*/  ISETP.LT.AND P0, PT, R2, UR4, !P2 ;  /* 0x0000000402007c0c */ /* 0x000fe4000d701270 */
[----:B-1----:R-:W-:Y:S01]  /*682b0*/  PRMT R7, R213, 0x7770, RZ ;  /* 0x00007770d5077816 */ /* 0x002fe200000000ff */
[----:B------:R-:W-:Y:S01]  /*682c0*/  VIADD R6, R0, 0x1d5 ;  /* 0x000001d500067836 */ /* 0x000fe20000000000 */
[----:B------:R-:W-:Y:S01]  /*682d0*/  ULDC UR4, c[0x0][0x22c] ;  /* 0x00008b0000047ab9 */ /* 0x000fe20000000800 */
[----:B------:R-:W-:Y:S01]  /*682e0*/  ISETP.LT.AND P2, PT, R3, UR6, !P2 ;  /* 0x0000000603007c0c */ /* 0x000fe2000d741270 */
[----:B------:R-:W-:Y:S01]  /*682f0*/  ULDC UR6, c[0x0][0x228] ;  /* 0x00008a0000067ab9 */ /* 0x000fe20000000800 */
[----:B------:R1:W-:Y:S04]  /*68300*/  @P5 STG.E.U8 desc[UR58][R240.64], R7 ;  /* 0x00000007f0005986 */ /* 0x0003e8000c10113a */
[----:B------:R-:W-:Y:S01]  /*68310*/  @P3 STG.E.U8 desc[UR58][R238.64], R183 ;  /* 0x000000b7ee003986 */ /* 0x000fe2000c10113a */
[----:B------:R-:W-:-:S02]  /*68320*/  ISETP.LT.AND P5, PT, R2, UR8, !P6 ;  /* 0x0000000802007c0c */ /* 0x000fc4000f7a1270 */
[C---:B0-----:R-:W-:Y:S02]  /*68330*/  PRMT R179, R213.reuse, 0x7772, RZ ;  /* 0x00007772d5b37816 */ /* 0x041fe400000000ff */
[----:B------:R-:W-:Y:S01]  /*68340*/  ISETP.GE.AND P3, PT, R6, UR4, PT ;  /* 0x0000000406007c0c */ /* 0x000fe2000bf66270 */
[----:B------:R-:W-:Y:S01]  /*68350*/  VIADD R6, R0, 0x1d6 ;  /* 0x000001d600067836 */ /* 0x000fe20000000000 */
[----:B------:R-:W-:Y:S01]  /*68360*/  ULDC UR4, c[0x0][0x22c] ;  /* 0x00008b0000047ab9 */ /* 0x000fe20000000800 */
[----:B------:R-:W-:Y:S01]  /*68370*/  PRMT R213, R213, 0x7773, RZ ;  /* 0x00007773d5d57816 */ /* 0x000fe200000000ff */
[----:B------:R0:W-:Y:S01]  /*68380*/  @P0 STG.E.U8 desc[UR58][R234.64], R179 ;  /* 0x000000b3ea000986 */ /* 0x0001e2000c10113a */
[----:B----4-:R-:W-:Y:S02]  /*68390*/  PRMT R181, R214, 0x7773, RZ ;  /* 0x00007773d6b57816 */ /* 0x010fe400000000ff */
[----:B------:R-:W-:Y:S01]  /*683a0*/  ISETP.GE.AND P0, PT, R6, UR4, PT ;  /* 0x0000000406007c0c */ /* 0x000fe2000bf06270 */
[----:B------:R-:W-:Y:S01]  /*683b0*/  ULDC UR4, c[0x0][0x228] ;  /* 0x00008a0000047ab9 */ /* 0x000fe20000000800 */
[----:B-1----:R-:W-:-:S02]  /*683c0*/  PRMT R7, R214, 0x7770, RZ ;  /* 0x00007770d6077816 */ /* 0x002fc400000000ff */
[C---:B------:R-:W-:Y:S01]  /*683d0*/  ISETP.LT.AND P6, PT, R3.reuse, UR4, !P6 ;  /* 0x0000000403007c0c */ /* 0x040fe2000f7c1270 */
[----:B------:R-:W-:Y:S04]  /*683e0*/  @P2 STG.E.U8 desc[UR58][R232.64], R213 ;  /* 0x000000d5e8002986 */ /* 0x000fe8000c10113a */
[----:B------:R1:W-:Y:S01]  /*683f0*/  @P5 STG.E.U8 desc[UR58][R230.64], R7 ;  /* 0x00000007e6005986 */ /* 0x0003e2000c10113a */
[----:B------:R-:W-:Y:S01]  /*68400*/  ISETP.LT.AND P5, PT, R2, UR6, !P3 ;  /* 0x0000000602007c0c */ /* 0x000fe2000dfa1270 */
[----:B------:R-:W-:Y:S01]  /*68410*/  ULDC UR6, c[0x0][0x228] ;  /* 0x00008a0000067ab9 */ /* 0x000fe20000000800 */
[----:B------:R-:W-:Y:S01]  /*68420*/  VIADD R6, R0, 0x1d7 ;  /* 0x000001d700067836 */ /* 0x000fe20000000000 */
[----:B------:R-:W-:Y:S02]  /*68430*/  ISETP.LT.AND P3, PT, R3, UR6, !P3 ;  /* 0x0000000603007c0c */ /* 0x000fe4000df61270 */
[----:B0-----:R-:W-:Y:S01]  /*68440*/  PRMT R179, R214, 0x7771, RZ ;  /* 0x00007771d6b37816 */ /* 0x001fe200000000ff */
[----:B------:R-:W-:Y:S01]  /*68450*/  ULDC UR4, c[0x0][0x22c] ;  /* 0x00008b0000047ab9 */ /* 0x000fe20000000800 */
[----:B------:R-:W-:Y:S01]  /*68460*/  ULDC UR6, c[0x0][0x228] ;  /* 0x00008a0000067ab9 */ /* 0x000fe20000000800 */
[----:B------:R-:W-:Y:S01]  /*68470*/  ISETP.GE.AND P2, PT, R6, UR4, PT ;  /* 0x0000000406007c0c */ /* 0x000fe2000bf46270 */
[----:B------:R-:W-:Y:S01]  /*68480*/  ULDC UR4, c[0x0][0x228] ;  /* 0x00008a0000047ab9 */ /* 0x000fe20000000800 */
[----:B------:R-:W-:Y:S01]  /*68490*/  VIADD R6, R0, 0x1d8 ;  /* 0x000001d800067836 */ /* 0x000fe20000000000 */
[----:B------:R0:W-:Y:S01]  /*684a0*/  @P6 STG.E.U8 desc[UR58][R228.64], R179 ;  /* 0x000000b3e4006986 */ /* 0x0001e2000c10113a */
[----:B-1----:R-:W-:-:S02]  /*684b0*/  PRMT R7, R214, 0x7772, RZ ;  /* 0x00007772d6077816 */ /* 0x002fc400000000ff */
[----:B------:R-:W-:Y:S02]  /*684c0*/  ISETP.LT.AND P6, PT, R2, UR4, !P0 ;  /* 0x0000000402007c0c */ /* 0x000fe4000c7c1270 */
[----:B------:R-:W-:Y:S01]  /*684d0*/  ISETP.LT.AND P0, PT, R3, UR6, !P0 ;  /* 0x0000000603007c0c */ /* 0x000fe2000c701270 */
[----:B------:R-:W-:Y:S01]  /*684e0*/  ULDC UR4, c[0x0][0x22c] ;  /* 0x00008b0000047ab9 */ /* 0x000fe20000000800 */
[C---:B------:R-:W-:Y:S01]  /*684f0*/  PRMT R183, R215.reuse, 0x7771, RZ ;  /* 0x00007771d7b77816 */ /* 0x040fe200000000ff */
[----:B------:R1:W-:Y:S01]  /*68500*/  @P5 STG.E.U8 desc[UR58][R176.64], R7 ;  /* 0x00000007b0005986 */ /* 0x0003e2000c10113a */
[----:B------:R-:W-:Y:S01]  /*68510*/  ISETP.GE.AND P5, PT, R6, UR4, PT ;  /* 0x0000000406007c0c */ /* 0x000fe2000bfa6270 */
[----:B------:R-:W-:Y:S02]  /*68520*/  ULDC UR4, c[0x0][0x228] ;  /* 0x00008a0000047ab9 */ /* 0x000fe40000000800 */
[----:B------:R-:W-:Y:S01]  /*68530*/  @P3 STG.E.U8 desc[UR58][R174.64], R181 ;  /* 0x000000b5ae003986 */ /* 0x000fe2000c10113a */
[----:B------:R-:W-:Y:S01]  /*68540*/  ISETP.LT.AND P3, PT, R2, UR4, !P2 ;  /* 0x0000000402007c0c */ /* 0x000fe2000d761270 */
[----:B------:R-:W-:Y:S01]  /*68550*/  ULDC UR8, c[0x0][0x228] ;  /* 0x00008a0000087ab9 */ /* 0x000fe20000000800 */
[----:B0-----:R-:W-:Y:S01]  /*68560*/  PRMT R179, R215, 0x7770, RZ ;  /* 0x00007770d7b37816 */ /* 0x001fe200000000ff */
[----:B------:R-:W-:Y:S01]  /*68570*/  VIADD R6, R0, 0x1d9 ;  /* 0x000001d900067836 */ /* 0x000fe20000000000 */
[----:B------:R-:W-:Y:S01]  /*68580*/  ULDC UR6, c[0x0][0x228] ;  /* 0x00008a0000067ab9 */ /* 0x000fe20000000800 */
[----:B------:R-:W-:Y:S01]  /*68590*/  ULDC UR4, c[0x0][0x22c] ;  /* 0x00008b0000047ab9 */ /* 0x000fe20000000800 */
[----:B------:R-:W-:Y:S01]  /*685a0*/  ISETP.LT.AND P2, PT, R3, UR6, !P2 ;  /* 0x0000000603007c0c */ /* 0x000fe2000d741270 */
[----:B------:R-:W-:Y:S04]  /*685b0*/  @P6 STG.E.U8 desc[UR58][R172.64], R179 ;  /* 0x000000b3ac006986 */ /* 0x000fe8000c10113a */
[----:B------:R0:W-:Y:S01]  /*685c0*/  @P0 STG.E.U8 desc[UR58][R170.64], R183 ;  /* 0x000000b7aa000986 */ /* 0x0001e2000c10113a */
[----:B------:R-:W-:-:S02]  /*685d0*/  ISETP.LT.AND P6, PT, R2, UR8, !P5 ;  /* 0x0000000802007c0c */ /* 0x000fc4000efc1270 */
[C---:B-1----:R-:W-:Y:S02]  /*685e0*/  PRMT R7, R215.reuse, 0x7772, RZ ;  /* 0x00007772d7077816 */ /* 0x042fe400000000ff */
[----:B------:R-:W-:Y:S01]  /*685f0*/  ISETP.GE.AND P0, PT, R6, UR4, PT ;  /* 0x0000000406007c0c */ /* 0x000fe2000bf06270 */
[----:B------:R-:W-:Y:S01]  /*68600*/  VIADD R6, R0, 0x1da ;  /* 0x000001da00067836 */ /* 0x000fe20000000000 */
[----:B------:R-:W-:Y:S01]  /*68610*/  ULDC UR4, c[0x0][0x22c] ;  /* 0x00008b0000047ab9 */ /* 0x000fe20000000800 */
[----:B------:R-:W-:Y:S01]  /*68620*/  PRMT R215, R215, 0x7773, RZ ;  /* 0x00007773d7d77816 */ /* 0x000fe200000000ff */
[----:B------:R1:W-:Y:S01]  /*68630*/  @P3 STG.E.U8 desc[UR58][R168.64], R7 ;  /* 0x00000007a8003986 */ /* 0x0003e2000c10113a */
[----:B------:R-:W-:Y:S01]  /*68640*/  ULDC UR6, c[0x0][0x228] ;  /* 0x00008a0000067ab9 */ /* 0x000fe20000000800 */
[----:B------:R-:W-:Y:S01]  /*68650*/  ISETP.GE.AND P3, PT, R6, UR4, PT ;  /* 0x0000000406007c0c */ /* 0x000fe2000bf66270 */
[----:B------:R-:W-:Y:S01]  /*68660*/  ULDC UR4, c[0x0][0x228] ;  /* 0x00008a0000047ab9 */ /* 0x000fe20000000800 */
[----:B------:R-:W-:Y:S01]  /*68670*/  ULDC UR8, c[0x0][0x228] ;  /* 0x00008a0000087ab9 */ /* 0x000fe20000000800 */
[----:B0-----:R-:W-:-:S02]  /*68680*/  PRMT R171, R216, 0x7770, RZ ;  /* 0x00007770d8ab7816 */ /* 0x001fc400000000ff */
[C---:B------:R-:W-:Y:S01]  /*68690*/  ISETP.LT.AND P5, PT, R3.reuse, UR4, !P5 ;  /* 0x0000000403007c0c */ /* 0x040fe2000efa1270 */
[----:B------:R-:W-:Y:S04]  /*686a0*/  @P2 STG.E.U8 desc[UR58][R166.64], R215 ;  /* 0x000000d7a6002986 */ /* 0x000fe8000c10113a */
[----:B------:R0:W-:Y:S01]  /*686b0*/  @P6 STG.E.U8 desc[UR58][R164.64], R171 ;  /* 0x000000aba4006986 */ /* 0x0001e2000c10113a */
[----:B------:R-:W-:Y:S01]  /*686c0*/  ISETP.LT.AND P6, PT, R2, UR6, !P0 ;  /* 0x0000000602007c0c */ /* 0x000fe2000c7c1270 */
[----:B------:R-:W-:Y:S01]  /*686d0*/  ULDC UR6, c[0x0][0x228] ;  /* 0x00008a0000067ab9 */ /* 0x000fe20000000800 */
[----:B------:R-:W-:Y:S01]  /*686e0*/  VIADD R6, R0, 0x1db ;  /* 0x000001db00067836 */ /* 0x000fe20000000000 */
[----:B------:R-:W-:Y:S02]  /*686f0*/  ISETP.LT.AND P0, PT, R3, UR6, !P0 ;  /* 0x0000000603007c0c */ /* 0x000fe4000c701270 */
[----:B-1----:R-:W-:Y:S01]  /*68700*/  PRMT R7, R216, 0x7771, RZ ;  /* 0x00007771d8077816 */ /* 0x002fe200000000ff */
[----:B------:R-:W-:Y:S01]  /*68710*/  ULDC UR4, c[0x0][0x22c] ;  /* 0x00008b0000047ab9 */ /* 0x000fe20000000800 */
[----:B------:R-:W-:Y:S01]  /*68720*/  ULDC UR6, c[0x0][0x228] ;  /* 0x00008a0000067ab9 */ /* 0x000fe20000000800 */
[----:B------:R-:W-:Y:S01]  /*68730*/  ISETP.GE.AND P2, PT, R6, UR4, PT ;  /* 0x0000000406007c0c */ /* 0x000fe2000bf46270 */
[----:B------:R-:W-:Y:S01]  /*68740*/  ULDC UR4, c[0x0][0x228] ;  /* 0x00008a0000047ab9 */ /* 0x000fe20000000800 */
[----:B------:R-:W-:Y:S01]  /*68750*/  VIADD R6, R0, 0x1dc ;  /* 0x000001dc00067836 */ /* 0x000fe20000000000 */
[----:B------:R1:W-:Y:S01]  /*68760*/  @P5 STG.E.U8 desc[UR58][R140.64], R7 ;  /* 0x000000078c005986 */ /* 0x0003e2000c10113a */
[----:B0-----:R-:W-:-:S02]  /*68770*/  PRMT R165, R216, 0x7772, RZ ;  /* 0x00007772d8a57816 */ /* 0x001fc400000000ff */
[----:B------:R-:W-:Y:S02]  /*68780*/  ISETP.LT.AND P5, PT, R2, UR4, !P3 ;  /* 0x0000000402007c0c */ /* 0x000fe4000dfa1270 */
[----:B------:R-:W-:Y:S02]  /*68790*/  ISETP.LT.AND P3, PT, R3, UR6, !P3 ;  /* 0x0000000603007c0c */ /* 0x000fe4000df61270 */
[----:B------:R-:W-:Y:S01]  /*687a0*/  PRMT R167, R216, 0x7773, RZ ;  /* 0x00007773d8a77816 */ /* 0x000fe200000000ff */
[----:B------:R-:W-:Y:S01]  /*687b0*/  ULDC UR4, c[0x0][0x22c] ;  /* 0x00008b0000047ab9 */ /* 0x000fe20000000800 */
[----:B------:R-:W-:Y:S01]  /*687c0*/  @P6 STG.E.U8 desc[UR58][R138.64], R165 ;  /* 0x000000a58a006986 */ /* 0x000fe2000c10113a */
[----:B------:R-:W-:Y:S01]  /*687d0*/  ISETP.GE.AND P6, PT, R6, UR4, PT ;  /* 0x0000000406007c0c */ /* 0x000fe2000bfc6270 */
[----:B------:R-:W-:Y:S02]  /*687e0*/  ULDC UR4, c[0x0][0x228] ;  /* 0x00008a0000047ab9 */ /* 0x000fe40000000800 */
[----:B------:R0:W-:Y:S01]  /*687f0*/  @P0 STG.E.U8 desc[UR58][R136.64], R167 ;  /* 0x000000a788000986 */ /* 0x0001e2000c10113a */
[----:B------:R-:W-:-:S02]  /*68800*/  ISETP.LT.AND P0, PT, R2, UR4, !P2 ;  /* 0x0000000402007c0c */ /* 0x000fc4000d701270 */
[C---:B-1----:R-:W-:Y:S02]  /*68810*/  PRMT R7, R217.reuse, 0x7770, RZ ;  /* 0x00007770d9077816 */ /* 0x042fe400000000ff */
[----:B------:R-:W-:Y:S01]  /*68820*/  PRMT R141, R217, 0x7771, RZ ;  /* 0x00007771d98d7816 */ /* 0x000fe200000000ff */
[----:B------:R-:W-:Y:S01]  /*68830*/  VIADD R6, R0, 0x1dd ;  /* 0x000001dd00067836 */ /* 0x000fe20000000000 */
[----:B------:R-:W-:Y:S01]  /*68840*/  ULDC UR6, c[0x0][0x228] ;  /* 0x00008a0000067ab9 */ /* 0x000fe20000000800 */
[----:B------:R-:W-:Y:S01]  /*68850*/  ULDC UR4, c[0x0][0x22c] ;  /* 0x00008b0000047ab9 */ /* 0x000fe20000000800 */
[----:B------:R3:W-:Y:S01]  /*68860*/  @P5 STG.E.U8 desc[UR58][R132.64], R7 ;  /* 0x0000000784005986 */ /* 0x0007e2000c10113a */
[----:B------:R-:W-:-:S03]  /*68870*/  ISETP.LT.AND P2, PT, R3, UR6, !P2 ;  /* 0x0000000603007c0c */ /* 0x000fc6000d741270 */
[----:B------:R-:W-:Y:S01]  /*68880*/  @P3 STG.E.U8 desc[UR58][R134.64], R141 ;  /* 0x0000008d86003986 */ /* 0x000fe2000c10113a */
[----:B------:R-:W-:Y:S02]  /*68890*/  ISETP.LT.AND P5, PT, R2, UR8, !P6 ;  /* 0x0000000802007c0c */ /* 0x000fe4000f7a1270 */
[C---:B0-----:R-:W-:Y:S02]  /*688a0*/  PRMT R137, R217.reuse, 0x7772, RZ ;  /* 0x00007772d9897816 */ /* 0x041fe400000000ff */
        /* <DEDUP_REMOVED lines=8> */
[----:B---3--:R-:W-:-:S02]  /*68930*/  PRMT R7, R218, 0x7770, RZ ;  /* 0x00007770da077816 */ /* 0x008fc400000000ff */
        /* <DEDUP_REMOVED lines=16> */
[----:B------:R-:W-:Y:S02]  /*68a40*/  ISETP.LT.AND P0, PT, R3, UR6, !P0 ;  /* 0x0000000603007c0c */ /* 0x000fe4000c701270 */
[----:B------:R-:W-:Y:S01]  /*68a50*/  PRMT R127, R218, 0x7773, RZ ;  /* 0x00007773da7f7816 */ /* 0x000fe200000000ff */
[----:B------:R-:W-:Y:S01]  /*68a60*/  ULDC UR4, c[0x0][0x22c] ;  /* 0x00008b0000047ab9 */ /* 0x000fe20000000800 */
[----:B------:R1:W-:Y:S01]  /*68a70*/  @P5 STG.E.U8 desc[UR58][R122.64], R7 ;  /* 0x000000077a005986 */ /* 0x0003e2000c10113a */
[----:B------:R-:W-:Y:S01]  /*68a80*/  ISETP.GE.AND P5, PT, R6, UR4, PT ;  /* 0x0000000406007c0c */ /* 0x000fe2000bfa6270 */
[----:B------:R-:W-:Y:S02]  /*68a90*/  ULDC UR4, c[0x0][0x228] ;  /* 0x00008a0000047ab9 */ /* 0x000fe40000000800 */
[----:B------:R-:W-:Y:S01]  /*68aa0*/  @P3 STG.E.U8 desc[UR58][R120.64], R127 ;  /* 0x0000007f78003986 */ /* 0x000fe2000c10113a */
[----:B------:R-:W-:-:S02]  /*68ab0*/  ISETP.LT.AND P3, PT, R2, UR4, !P2 ;  /* 0x0000000402007c0c */ /* 0x000fc4000d761270 */
[C---:B------:R-:W-:Y:S02]  /*68ac0*/  PRMT R129, R219.reuse, 0x7771, RZ ;  /* 0x00007771db817816 */ /* 0x040fe400000000ff */
[----:B0-----:R-:W-:Y:S01]  /*68ad0*/  PRMT R125, R219, 0x7770, RZ ;  /* 0x00007770db7d7816 */ /* 0x001fe200000000ff */
[----:B------:R-:W-:Y:S01]  /*68ae0*/  VIADD R6, R0, 0x1e1 ;  /* 0x000001e100067836 */ /* 0x000fe20000000000 */
[----:B------:R-:W-:Y:S01]  /*68af0*/  ULDC UR6, c[0x0][0x228] ;  /* 0x00008a0000067ab9 */ /* 0x000fe20000000800 */
[----:B------:R-:W-:Y:S01]  /*68b00*/  ULDC UR8, c[0x0][0x228] ;  /* 0x00008a0000087ab9 */ /* 0x000fe20000000800 */
[----:B------:R-:W-:Y:S01]  /*68b10*/  ULDC UR4, c[0x0][0x22c] ;  /* 0x00008b0000047ab9 */ /* 0x000fe20000000800 */
[----:B------:R0:W-:Y:S01]  /*68b20*/  @P6 STG.E.U8 desc[UR58][R116.64], R125 ;  /* 0x0000007d74006986 */ /* 0x0001e2000c10113a */
[----:B------:R-:W-:-:S03]  /*68b30*/  ISETP.LT.AND P2, PT, R3, UR6, !P2 ;  /* 0x0000000603007c0c */ /* 0x000fc6000d741270 */
[----:B------:R-:W-:Y:S01]  /*68b40*/  @P0 STG.E.U8 desc[UR58][R118.64], R129 ;  /* 0x0000008176000986 */ /* 0x000fe2000c10113a */
[----:B------:R-:W-:Y:S02]  /*68b50*/  ISETP.LT.AND P6, PT, R2, UR8, !P5 ;  /* 0x0000000802007c0c */ /* 0x000fe4000efc1270 */
        /* <DEDUP_REMOVED lines=9> */
[----:B0-----:R-:W-:-:S02]  /*68bf0*/  PRMT R117, R220, 0x7770, RZ ;  /* 0x00007770dc757816 */ /* 0x001fc400000000ff */
[C---:B------:R-:W-:Y:S01]  /*68c00*/  ISETP.LT.AND P5, PT, R3.reuse, UR4, !P5 ;  /* 0x0000000403007c0c */ /* 0x040fe2000efa1270 */
[----:B------:R0:W-:Y:S04]  /*68c10*/  @P2 STG.E.U8 desc[UR58][R110.64], R219 ;  /* 0x000000db6e002986 */ /* 0x0001e8000c10113a */
        /* <DEDUP_REMOVED lines=11> */
[----:B0-----:R-:W-:Y:S01]  /*68cd0*/  PRMT R111, R220, 0x7772, RZ ;  /* 0x00007772dc6f7816 */ /* 0x001fe200000000ff */
[----:B------:R0:W-:Y:S01]  /*68ce0*/  @P5 STG.E.U8 desc[UR58][R108.64], R7 ;  /* 0x000000076c005986 */ /* 0x0001e2000c10113a */
[----:B------:R-:W-:-:S02]  /*68cf0*/  ISETP.LT.AND P5, PT, R2, UR4, !P3 ;  /* 0x0000000402007c0c */ /* 0x000fc4000dfa1270 */
[----:B------:R-:W-:Y:S02]  /*68d00*/  ISETP.LT.AND P3, PT, R3, UR6, !P3 ;  /* 0x0000000603007c0c */ /* 0x000fe4000df61270 */
[----:B--2---:R-:W-:Y:S01]  /*68d10*/  PRMT R113, R220, 0x7773, RZ ;  /* 0x00007773dc717816 */ /* 0x004fe200000000ff */
[----:B------:R-:W-:Y:S01]  /*68d20*/  ULDC UR4, c[0x0][0x22c] ;  /* 0x00008b0000047ab9 */ /* 0x000fe20000000800 */
[----:B------:R-:W-:Y:S01]  /*68d30*/  @P6 STG.E.U8 desc[UR58][R106.64], R111 ;  /* 0x0000006f6a006986 */ /* 0x000fe2000c10113a */
[----:B------:R-:W-:Y:S01]  /*68d40*/  ISETP.GE.AND P6, PT, R6, UR4, PT ;  /* 0x0000000406007c0c */ /* 0x000fe2000bfc6270 */
[----:B------:R-:W-:Y:S02]  /*68d50*/  ULDC UR4, c[0x0][0x228] ;  /* 0x00008a0000047ab9 */ /* 0x000fe40000000800 */
[----:B------:R1:W-:Y:S01]  /*68d60*/  @P0 STG.E.U8 desc[UR58][R104.64], R113 ;  /* 0x0000007168000986 */ /* 0x0003e2000c10113a */
[----:B------:R-:W-:Y:S01]  /*68d70*/  ISETP.LT.AND P0, PT, R2, UR4, !P2 ;  /* 0x0000000402007c0c */ /* 0x000fe2000d701270 */
[----:B------:R-:W-:Y:S01]  /*68d80*/  VIADD R6, R0, 0x1e5 ;  /* 0x000001e500067836 */ /* 0x000fe20000000000 */
[----:B------:R-:W-:Y:S01]  /*68d90*/  ULDC UR6, c[0x0][0x228] ;  /* 0x00008a0000067ab9 */ /* 0x000fe20000000800 */
[----:B0-----:R-:W-:-:S02]  /*68da0*/  PRMT R7, R221, 0x7770, RZ ;  /* 0x00007770dd077816 */ /* 0x001fc400000000ff */
[----:B------:R-:W-:Y:S01]  /*68db0*/  PRMT R109, R221, 0x7771, RZ ;  /* 0x00007771dd6d7816 */ /* 0x000fe200000000ff */
[----:B------:R-:W-:Y:S01]  /*68dc0*/  ULDC UR8, c[0x0][0x228] ;  /* 0x00008a0000087ab9 */ /* 0x000fe20000000800 */
[----:B------:R-:W-:Y:S01]  /*68dd0*/  ULDC UR4, c[0x0][0x22c] ;  /* 0x00008b0000047ab9 */ /* 0x000fe20000000800 */
[----:B------:R-:W-:Y:S01]  /*68de0*/  ISETP.LT.AND P2, PT, R3, UR6, !P2 ;  /* 0x0000000603007c0c */ /* 0x000fe2000d741270 */
[----:B------:R0:W-:Y:S04]  /*68df0*/  @P5 STG.E.U8 desc[UR58][R100.64], R7 ;  /* 0x0000000764005986 */ /* 0x0001e8000c10113a */
[----:B------:R-:W-:Y:S01]  /*68e00*/  @P3 STG.E.U8 desc[UR58][R102.64], R109 ;  /* 0x0000006d66003986 */ /* 0x000fe2000c10113a */
[----:B------:R-:W-:Y:S02]  /*68e10*/  ISETP.LT.AND P5, PT, R2, UR8, !P6 ;  /* 0x0000000802007c0c */ /* 0x000fe4000f7a1270 */
[----:B-1----:R-:W-:-:S02]  /*68e20*/  PRMT R105, R221, 0x7772, RZ ;  /* 0x00007772dd697816 */ /* 0x002fc400000000ff */
        /* <DEDUP_REMOVED lines=8> */
[----:B0-----:R-:W-:Y:S02]  /*68eb0*/  PRMT R7, R222, 0x7770, RZ ;  /* 0x00007770de077816 */ /* 0x001fe400000000ff */
[C---:B------:R-:W-:Y:S01]  /*68ec0*/  ISETP.LT.AND P6, PT, R3.reuse, UR4, !P6 ;  /* 0x0000000403007c0c */ /* 0x040fe2000f7c1270 */
[----:B------:R-:W-:Y:S04]  /*68ed0*/  @P2 STG.E.U8 desc[UR58][R94.64], R221 ;  /* 0x000000dd5e002986 */ /* 0x000fe8000c10113a */
[----:B------:R0:W-:Y:S01]  /*68ee0*/  @P5 STG.E.U8 desc[UR58][R96.64], R7 ;  /* 0x0000000760005986 */ /* 0x0001e2000c10113a */
[----:B------:R-:W-:Y:S01]  /*68ef0*/  ISETP.LT.AND P5, PT, R2, UR6, !P3 ;  /* 0x0000000602007c0c */ /* 0x000fe2000dfa1270 */
[----:B------:R-:W-:Y:S01]  /*68f00*/  ULDC UR6, c[0x0][0x228] ;  /* 0x00008a0000067ab9 */ /* 0x000fe20000000800 */
[----:B------:R-:W-:Y:S01]  /*68f10*/  VIADD R6, R0, 0x1e7 ;  /* 0x000001e700067836 */ /* 0x000fe20000000000 */
[----:B------:R-:W-:-:S02]  /*68f20*/  ISETP.LT.AND P3, PT, R3, UR6, !P3 ;  /* 0x0000000603007c0c */ /* 0x000fc4000df61270 */
[----:B-1----:R-:W-:Y:S01]  /*68f30*/  PRMT R99, R222, 0x7771, RZ ;  /* 0x00007771de637816 */ /* 0x002fe200000000ff */
[----:B------:R-:W-:Y:S01]  /*68f40*/  ULDC UR4, c[0x0][0x22c] ;  /* 0x00008b0000047ab9 */ /* 0x000fe20000000800 */
[----:B------:R-:W-:Y:S01]  /*68f50*/  ULDC UR6, c[0x0][0x228] ;  /* 0x00008a0000067ab9 */ /* 0x000fe20000000800 */
[----:B------:R-:W-:Y:S01]  /*68f60*/  ISETP.GE.AND P2, PT, R6, UR4, PT ;  /* 0x0000000406007c0c */ /* 0x000fe2000bf46270 */
[----:B------:R-:W-:Y:S01]  /*68f70*/  ULDC UR4, c[0x0][0x228] ;  /* 0x00008a0000047ab9 */ /* 0x000fe20000000800 */
[----:B------:R-:W-:Y:S01]  /*68f80*/  VIADD R6, R0, 0x1e8 ;  /* 0x000001e800067836 */ /* 0x000fe20000000000 */
[----:B------:R1:W-:Y:S01]  /*68f90*/  @P6 STG.E.U8 desc[UR58][R92.64], R99 ;  /* 0x000000635c006986 */ /* 0x0003e2000c10113a */
[----:B0-----:R-:W-:Y:S02]  /*68fa0*/  PRMT R7, R222, 0x7772, RZ ;  /* 0x00007772de077816 */ /* 0x001fe400000000ff */
[----:B------:R-:W-:Y:S02]  /*68fb0*/  ISETP.LT.AND P6, PT, R2, UR4, !P0 ;  /* 0x0000000402007c0c */ /* 0x000fe4000c7c1270 */
[----:B------:R-:W-:-:S02]  /*68fc0*/  ISETP.LT.AND P0, PT, R3, UR6, !P0 ;  /* 0x0000000603007c0c */ /* 0x000fc4000c701270 */
[----:B------:R-:W-:Y:S01]  /*68fd0*/  PRMT R95, R222, 0x7773, RZ ;  /* 0x00007773de5f7816 */ /* 0x000fe200000000ff */
[----:B------:R-:W-:Y:S01]  /*68fe0*/  ULDC UR4, c[0x0][0x22c] ;  /* 0x00008b0000047ab9 */ /* 0x000fe20000000800 */
[----:B------:R0:W-:Y:S01]  /*68ff0*/  @P5 STG.E.U8 desc[UR58][R90.64], R7 ;  /* 0x000000075a005986 */ /* 0x0001e2000c10113a */
[----:B------:R-:W-:Y:S01]  /*69000*/  ISETP.GE.AND P5, PT, R6, UR4, PT ;  /* 0x0000000406007c0c */ /* 0x000fe2000bfa6270 */
[----:B------:R-:W-:Y:S02]  /*69010*/  ULDC UR4, c[0x0][0x228] ;  /* 0x00008a0000047ab9 */ /* 0x000fe40000000800 */
[----:B------:R-:W-:Y:S01]  /*69020*/  @P3 STG.E.U8 desc[UR58][R88.64], R95 ;  /* 0x0000005f58003986 */ /* 0x000fe2000c10113a */
[----:B------:R-:W-:Y:S02]  /*69030*/  ISETP.LT.AND P3, PT, R2, UR4, !P2 ;  /* 0x0000000402007c0c */ /* 0x000fe4000d761270 */
[C---:B------:R-:W-:Y:S02]  /*69040*/  PRMT R97, R223.reuse, 0x7771, RZ ;  /* 0x00007771df617816 */ /* 0x040fe400000000ff */
[----:B-1----:R-:W-:Y:S01]  /*69050*/  PRMT R93, R223, 0x7770, RZ ;  /* 0x00007770df5d7816 */ /* 0x002fe200000000ff */
        /* <DEDUP_REMOVED lines=17> */
[----:B-1----:R-:W-:-:S02]  /*69170*/  PRMT R85, R250, 0x7770, RZ ;  /* 0x00007770fa557816 */ /* 0x002fc400000000ff */
[C---:B------:R-:W-:Y:S01]  /*69180*/  ISETP.LT.AND P5, PT, R3.reuse, UR4, !P5 ;  /* 0x0000000403007c0c */ /* 0x040fe2000efa1270 */
[----:B------:R1:W-:Y:S04]  /*69190*/  @P2 STG.E.U8 desc[UR58][R78.64], R223 ;  /* 0x000000df4e002986 */ /* 0x0003e8000c10113a */
        /* <DEDUP_REMOVED lines=11> */
[----:B-1----:R-:W-:Y:S01]  /*69250*/  PRMT R79, R250, 0x7772, RZ ;  /* 0x00007772fa4f7816 */ /* 0x002fe200000000ff */
[----:B------:R0:W-:Y:S01]  /*69260*/  @P5 STG.E.U8 desc[UR58][R76.64], R7 ;  /* 0x000000074c005986 */ /* 0x0001e2000c10113a */
[----:B------:R-:W-:-:S02]  /*69270*/  ISETP.LT.AND P5, PT, R2, UR4, !P3 ;  /* 0x0000000402007c0c */ /* 0x000fc4000dfa1270 */
[----:B------:R-:W-:Y:S02]  /*69280*/  ISETP.LT.AND P3, PT, R3, UR6, !P3 ;  /* 0x0000000603007c0c */ /* 0x000fe4000df61270 */
[----:B--2---:R-:W-:Y:S01]  /*69290*/  PRMT R81, R250, 0x7773, RZ ;  /* 0x00007773fa517816 */ /* 0x004fe200000000ff */
[----:B------:R-:W-:Y:S01]  /*692a0*/  ULDC UR4, c[0x0][0x22c] ;  /* 0x00008b0000047ab9 */ /* 0x000fe20000000800 */
[----:B------:R1:W-:Y:S01]  /*692b0*/  @P6 STG.E.U8 desc[UR58][R72.64], R79 ;  /* 0x0000004f48006986 */ /* 0x0003e2000c10113a */
[----:B------:R-:W-:Y:S01]  /*692c0*/  ISETP.GE.AND P6, PT, R6, UR4, PT ;  /* 0x0000000406007c0c */ /* 0x000fe2000bfc6270 */
[----:B------:R-:W-:Y:S02]  /*692d0*/  ULDC UR4, c[0x0][0x228] ;  /* 0x00008a0000047ab9 */ /* 0x000fe40000000800 */
[----:B------:R-:W-:Y:S01]  /*692e0*/  @P0 STG.E.U8 desc[UR58][R74.64], R81 ;  /* 0x000000514a000986 */ /* 0x000fe2000c10113a */
[----:B------:R-:W-:Y:S01]  /*692f0*/  ISETP.LT.AND P0, PT, R2, UR4, !P2 ;  /* 0x0000000402007c0c */ /* 0x000fe2000d701270 */
[----:B------:R-:W-:Y:S01]  /*69300*/  VIADD R6, R0, 0x1f5 ;  /* 0x000001f500067836 */ /* 0x000fe20000000000 */
[----:B------:R-:W-:Y:S01]  /*69310*/  ULDC UR4, c[0x0][0x228] ;  /* 0x00008a0000047ab9 */ /* 0x000fe20000000800 */
[----:B0-----:R-:W-:-:S02]  /*69320*/  PRMT R7, R236, 0x7770, RZ ;  /* 0x00007770ec077816 */ /* 0x001fc400000000ff */
[C---:B------:R-:W-:Y:S02]  /*69330*/  PRMT R77, R236.reuse, 0x7771, RZ ;  /* 0x00007771ec4d7816 */ /* 0x040fe400000000ff */
[----:B------:R-:W-:Y:S01]  /*69340*/  ISETP.LT.AND P2, PT, R3, UR4, !P2 ;  /* 0x0000000403007c0c */ /* 0x000fe2000d741270 */
[----:B------:R-:W-:Y:S01]  /*69350*/  ULDC UR6, c[0x0][0x228] ;  /* 0x00008a0000067ab9 */ /* 0x000fe20000000800 */
[----:B------:R-:W-:Y:S01]  /*69360*/  ULDC UR4, c[0x0][0x22c] ;  /* 0x00008b0000047ab9 */ /* 0x000fe20000000800 */
[----:B------:R0:W-:Y:S04]  /*69370*/  @P5 STG.E.U8 desc[UR58][R68.64], R7 ;  /* 0x0000000744005986 */ /* 0x0001e8000c10113a */
[----:B------:R-:W-:Y:S01]  /*69380*/  @P3 STG.E.U8 desc[UR58][R70.64], R77 ;  /* 0x0000004d46003986 */ /* 0x000fe2000c10113a */
[----:B-1----:R-:W-:-:S02]  /*69390*/  PRMT R73, R236, 0x7772, RZ ;  /* 0x00007772ec497816 */ /* 0x002fc400000000ff */
[----:B------:R-:W-:Y:S01]  /*693a0*/  ISETP.GE.AND P3, PT, R6, UR5, PT ;  /* 0x0000000506007c0c */ /* 0x000fe2000bf66270 */
[----:B------:R-:W-:Y:S01]  /*693b0*/  VIADD R6, R0, 0x1ed ;  /* 0x000001ed00067836 */ /* 0x000fe20000000000 */
[----:B------:R-:W-:Y:S01]  /*693c0*/  ISETP.LT.AND P5, PT, R2, UR6, !P6 ;  /* 0x0000000602007c0c */ /* 0x000fe2000f7a1270 */
[----:B------:R-:W-:Y:S01]  /*693d0*/  ULDC UR5, c[0x0][0x228] ;  /* 0x00008a0000057ab9 */ /* 0x000fe20000000800 */
[----:B------:R1:W-:Y:S01]  /*693e0*/  @P0 STG.E.U8 desc[UR58][R66.64], R73 ;  /* 0x0000004942000986 */ /* 0x0003e2000c10113a */
[----:B------:R-:W-:Y:S01]  /*693f0*/  ULDC UR6, c[0x0][0x228] ;  /* 0x00008a0000067ab9 */ /* 0x000fe20000000800 */
[----:B------:R-:W-:Y:S01]  /*69400*/  ISETP.GE.AND P0, PT, R6, UR4, PT ;  /* 0x0000000406007c0c */ /* 0x000fe2000bf06270 */
[----:B------:R-:W-:Y:S01]  /*69410*/  ULDC UR4, c[0x0][0x228] ;  /* 0x00008a0000047ab9 */ /* 0x000fe20000000800 */
[----:B0-----:R-:W-:Y:S02]  /*69420*/  PRMT R7, R236, 0x7773, RZ ;  /* 0x00007773ec077816 */ /* 0x001fe400000000ff */
[----:B------:R-:W-:Y:S01]  /*69430*/  ISETP.LT.AND P6, PT, R3, UR4, !P6 ;  /* 0x0000000403007c0c */ /* 0x000fe2000f7c1270 */
[----:B------:R-:W-:Y:S01]  /*69440*/  ULDC UR4, c[0x0][0x228] ;  /* 0x00008a0000047ab9 */ /* 0x000fe20000000800 */
[----:B------:R-:W-:Y:S01]  /*69450*/  PRMT R69, R237, 0x7770, RZ ;  /* 0x00007770ed457816 */ /* 0x000fe200000000ff */
[----:B------:R0:W-:Y:S01]  /*69460*/  @P2 STG.E.U8 desc[UR58][R62.64], R7 ;  /* 0x000000073e002986 */ /* 0x0001e2000c10113a */
[----:B------:R-:W-:Y:S01]  /*69470*/  ISETP.LT.AND P2, PT, R2, UR4, !P0 ;  /* 0x0000000402007c0c */ /* 0x000fe2000c741270 */
[----:B------:R-:W-:Y:S01]  /*69480*/  VIADD R6, R0, 0x1ee ;  /* 0x000001ee00067836 */ /* 0x000fe20000000000 */
[----:B------:R-:W-:-:S02]  /*69490*/  ISETP.LT.AND P0, PT, R3, UR5, !P0 ;  /* 0x0000000503007c0c */ /* 0x000fc4000c701270 */
[C---:B-1----:R-:W-:Y:S01]  /*694a0*/  PRMT R67, R237.reuse, 0x7771, RZ ;  /* 0x00007771ed437816 */ /* 0x042fe200000000ff */
[----:B------:R-:W-:Y:S01]  /*694b0*/  ULDC UR4, c[0x0][0x22c] ;  /* 0x00008b0000047ab9 */ /* 0x000fe20000000800 */
[----:B------:R-:W-:Y:S01]  /*694c0*/  @P5 STG.E.U8 desc[UR58][R64.64], R69 ;  /* 0x0000004540005986 */ /* 0x000fe2000c10113a */
[----:B------:R-:W-:Y:S01]  /*694d0*/  ISETP.GE.AND P5, PT, R6, UR4, PT ;  /* 0x0000000406007c0c */ /* 0x000fe2000bfa6270 */
[----:B------:R-:W-:Y:S01]  /*694e0*/  VIADD R6, R0, 0x1ef ;  /* 0x000001ef00067836 */ /* 0x000fe20000000000 */
[----:B------:R-:W-:Y:S01]  /*694f0*/  ULDC UR5, c[0x0][0x228] ;  /* 0x00008a0000057ab9 */ /* 0x000fe20000000800 */
[----:B------:R1:W-:Y:S01]  /*69500*/  @P6 STG.E.U8 desc[UR58][R60.64], R67 ;  /* 0x000000433c006986 */ /* 0x0003e2000c10113a */
[C---:B0-----:R-:W-:Y:S02]  /*69510*/  PRMT R7, R237.reuse, 0x7772, RZ ;  /* 0x00007772ed077816 */ /* 0x041fe400000000ff */
[----:B------:R-:W-:Y:S01]  /*69520*/  ISETP.LT.AND P6, PT, R2, UR5, !P5 ;  /* 0x0000000502007c0c */ /* 0x000fe2000efc1270 */
[----:B------:R-:W-:Y:S01]  /*69530*/  ULDC UR4, c[0x0][0x22c] ;  /* 0x00008b0000047ab9 */ /* 0x000fe20000000800 */
[----:B------:R-:W-:Y:S01]  /*69540*/  PRMT R63, R237, 0x7773, RZ ;  /* 0x00007773ed3f7816 */ /* 0x000fe200000000ff */
[----:B------:R-:W-:Y:S01]  /*69550*/  ULDC UR5, c[0x0][0x228] ;  /* 0x00008a0000057ab9 */ /* 0x000fe20000000800 */
[----:B------:R0:W-:Y:S01]  /*69560*/  @P2 STG.E.U8 desc[UR58][R56.64], R7 ;  /* 0x0000000738002986 */ /* 0x0001e2000c10113a */
[----:B------:R-:W-:Y:S01]  /*69570*/  ISETP.GE.AND P2, PT, R6, UR4, PT ;  /* 0x0000000406007c0c */ /* 0x000fe2000bf46270 */
[----:B------:R-:W-:-:S02]  /*69580*/  ULDC UR4, c[0x0][0x228] ;  /* 0x00008a0000047ab9 */ /* 0x000fc40000000800 */
[----:B------:R2:W-:Y:S01]  /*69590*/  @P0 STG.E.U8 desc[UR58][R58.64], R63 ;  /* 0x0000003f3a000986 */ /* 0x0005e2000c10113a */
[----:B------:R-:W-:Y:S02]  /*695a0*/  ISETP.LT.AND P5, PT, R3, UR4, !P5 ;  /* 0x0000000403007c0c */ /* 0x000fe4000efa1270 */
[----:B------:R-:W-:Y:S02]  /*695b0*/  ISETP.LT.AND P0, PT, R2, UR5, !P2 ;  /* 0x0000000502007c0c */ /* 0x000fe4000d701270 */
[----:B-1----:R-:W-:Y:S01]  /*695c0*/  PRMT R61, R251, 0x7770, RZ ;  /* 0x00007770fb3d7816 */ /* 0x002fe200000000ff */
[----:B------:R-:W-:Y:S01]  /*695d0*/  VIADD R6, R0, 0x1f0 ;  /* 0x000001f000067836 */ /* 0x000fe20000000000 */
[----:B------:R-:W-:Y:S01]  /*695e0*/  ULDC UR4, c[0x0][0x22c] ;  /* 0x00008b0000047ab9 */ /* 0x000fe20000000800 */
[----:B------:R-:W-:Y:S02]  /*695f0*/  ULDC UR5, c[0x0][0x228] ;  /* 0x00008a0000057ab9 */ /* 0x000fe40000000800 */
[----:B------:R-:W-:Y:S01]  /*69600*/  @P6 STG.E.U8 desc[UR58][R54.64], R61 ;  /* 0x0000003d36006986 */ /* 0x000fe2000c10113a */
[----:B------:R-:W-:-:S02]  /*69610*/  ISETP.GE.AND P6, PT, R6, UR4, PT ;  /* 0x0000000406007c0c */ /* 0x000fc4000bfc6270 */
[C---:B0-----:R-:W-:Y:S01]  /*69620*/  PRMT R7, R251.reuse, 0x7771, RZ ;  /* 0x00007771fb077816 */ /* 0x041fe200000000ff */
[----:B------:R-:W-:Y:S01]  /*69630*/  ULDC UR4, c[0x0][0x228] ;  /* 0x00008a0000047ab9 */ /* 0x000fe20000000800 */
[----:B------:R-:W-:Y:S02]  /*69640*/  PRMT R57, R251, 0x7772, RZ ;  /* 0x00007772fb397816 */ /* 0x000fe400000000ff */
[----:B------:R-:W-:Y:S01]  /*69650*/  ISETP.LT.AND P2, PT, R3, UR4, !P2 ;  /* 0x0000000403007c0c */ /* 0x000fe2000d741270 */
[----:B------:R-:W-:Y:S01]  /*69660*/  ULDC UR4, c[0x0][0x228] ;  /* 0x00008a0000047ab9 */ /* 0x000fe20000000800 */
[----:B------:R0:W-:Y:S04]  /*69670*/  @P5 STG.E.U8 desc[UR58][R48.64], R7 ;  /* 0x0000000730005986 */ /* 0x0001e8000c10113a */
[----:B------:R-:W-:Y:S01]  /*69680*/  @P0 STG.E.U8 desc[UR58][R52.64], R57 ;  /* 0x0000003934000986 */ /* 0x000fe2000c10113a */
[----:B------:R-:W-:Y:S01]  /*69690*/  ISETP.LT.AND P0, PT, R2, UR4, !P6 ;  /* 0x0000000402007c0c */ /* 0x000fe2000f701270 */
[----:B------:R-:W-:Y:S01]  /*696a0*/  VIADD R6, R0, 0x1f1 ;  /* 0x000001f100067836 */ /* 0x000fe20000000000 */
[----:B--2---:R-:W-:Y:S01]  /*696b0*/  PRMT R59, R251, 0x7773, RZ ;  /* 0x00007773fb3b7816 */ /* 0x004fe200000000ff */
[----:B------:R-:W-:Y:S01]  /*696c0*/  ULDC UR4, c[0x0][0x22c] ;  /* 0x00008b0000047ab9 */ /* 0x000fe20000000800 */
[----:B------:R-:W-:Y:S01]  /*696d0*/  ISETP.LT.AND P6, PT, R3, UR5, !P6 ;  /* 0x0000000503007c0c */ /* 0x000fe2000f7c1270 */
[----:B------:R-:W-:Y:S01]  /*696e0*/  ULDC UR5, c[0x0][0x228] ;  /* 0x00008a0000057ab9 */ /* 0x000fe20000000800 */
[----:B------:R-:W-:Y:S01]  /*696f0*/  ISETP.GE.AND P5, PT, R6, UR4, PT ;  /* 0x0000000406007c0c */ /* 0x000fe2000bfa6270 */
[----:B------:R-:W-:Y:S01]  /*69700*/  VIADD R6, R0, 0x1f2 ;  /* 0x000001f200067836 */ /* 0x000fe20000000000 */
[----:B------:R-:W-:Y:S01]  /*69710*/  ULDC UR4, c[0x0][0x22c] ;  /* 0x00008b0000047ab9 */ /* 0x000fe20000000800 */
[----:B------:R1:W-:Y:S01]  /*69720*/  @P2 STG.E.U8 desc[UR58][R50.64], R59 ;  /* 0x0000003b32002986 */ /* 0x0003e2000c10113a */
[----:B0-----:R-:W-:-:S02]  /*69730*/  PRMT R7, R224, 0x7770, RZ ;  /* 0x00007770e0077816 */ /* 0x001fc400000000ff */
[----:B------:R-:W-:Y:S02]  /*69740*/  ISETP.LT.AND P2, PT, R2, UR5, !P5 ;  /* 0x0000000502007c0c */ /* 0x000fe4000ef41270 */
[----:B------:R-:W-:Y:S01]  /*69750*/  PRMT R49, R224, 0x7771, RZ ;  /* 0x00007771e0317816 */ /* 0x000fe200000000ff */
[----:B------:R-:W-:Y:S01]  /*69760*/  ULDC UR5, c[0x0][0x228] ;  /* 0x00008a0000057ab9 */ /* 0x000fe20000000800 */
[----:B------:R0:W-:Y:S01]  /*69770*/  @P0 STG.E.U8 desc[UR58][R44.64], R7 ;  /* 0x000000072c000986 */ /* 0x0001e2000c10113a */
[----:B------:R-:W-:Y:S01]  /*69780*/  ISETP.GE.AND P0, PT, R6, UR4, PT ;  /* 0x0000000406007c0c */ /* 0x000fe2000bf06270 */
[----:B------:R-:W-:Y:S02]  /*69790*/  ULDC UR4, c[0x0][0x228] ;  /* 0x00008a0000047ab9 */ /* 0x000fe40000000800 */
[----:B------:R-:W-:Y:S01]  /*697a0*/  ISETP.LT.AND P5, PT, R3, UR4, !P5 ;  /* 0x0000000403007c0c */ /* 0x000fe2000efa1270 */
[----:B------:R2:W-:Y:S01]  /*697b0*/  @P6 STG.E.U8 desc[UR58][R46.64], R49 ;  /* 0x000000312e006986 */ /* 0x0005e2000c10113a */
[----:B-1----:R-:W-:Y:S01]  /*697c0*/  PRMT R51, R224, 0x7772, RZ ;  /* 0x00007772e0337816 */ /* 0x002fe200000000ff */
[----:B------:R-:W-:Y:S01]  /*697d0*/  VIADD R6, R0, 0x1f3 ;  /* 0x000001f300067836 */ /* 0x000fe20000000000 */
[----:B------:R-:W-:Y:S01]  /*697e0*/  ISETP.LT.AND P6, PT, R2, UR5, !P0 ;  /* 0x0000000502007c0c */ /* 0x000fe2000c7c1270 */
[----:B------:R-:W-:Y:S01]  /*697f0*/  ULDC UR4, c[0x0][0x22c] ;  /* 0x00008b0000047ab9 */ /* 0x000fe20000000800 */
[----:B------:R-:W-:Y:S01]  /*69800*/  ULDC UR5, c[0x0][0x228] ;  /* 0x00008a0000057ab9 */ /* 0x000fe20000000800 */
[----:B------:R1:W-:Y:S01]  /*69810*/  @P2 STG.E.U8 desc[UR58][R42.64], R51 ;  /* 0x000000332a002986 */ /* 0x0003e2000c10113a */
[----:B------:R-:W-:Y:S01]  /*69820*/  ISETP.GE.AND P2, PT, R6, UR4, PT ;  /* 0x0000000406007c0c */ /* 0x000fe2000bf46270 */
[----:B------:R-:W-:Y:S01]  /*69830*/  ULDC UR4, c[0x0][0x228] ;  /* 0x00008a0000047ab9 */ /* 0x000fe20000000800 */
[----:B0-----:R-:W-:-:S02]  /*69840*/  PRMT R45, R224, 0x7773, RZ ;  /* 0x00007773e02d7816 */ /* 0x001fc400000000ff */
[----:B------:R-:W-:Y:S01]  /*69850*/  ISETP.LT.AND P0, PT, R3, UR4, !P0 ;  /* 0x0000000403007c0c */ /* 0x000fe2000c701270 */
[----:B------:R-:W-:Y:S01]  /*69860*/  ULDC UR4, c[0x0][0x228] ;  /* 0x00008a0000047ab9 */ /* 0x000fe20000000800 */
[----:B--2---:R-:W-:Y:S01]  /*69870*/  PRMT R47, R225, 0x7770, RZ ;  /* 0x00007770e12f7816 */ /* 0x004fe200000000ff */
[----:B------:R-:W-:Y:S01]  /*69880*/  @P5 STG.E.U8 desc[UR58][R38.64], R45 ;  /* 0x0000002d26005986 */ /* 0x000fe2000c10113a */
[C---:B------:R-:W-:Y:S01]  /*69890*/  ISETP.LT.AND P5, PT, R2.reuse, UR5, !P2 ;  /* 0x0000000502007c0c */ /* 0x040fe2000d7a1270 */
[----:B------:R-:W-:Y:S02]  /*698a0*/  ULDC UR5, c[0x0][0x228] ;  /* 0x00008a0000057ab9 */ /* 0x000fe40000000800 */
[----:B------:R-:W-:Y:S01]  /*698b0*/  @P6 STG.E.U8 desc[UR58][R40.64], R47 ;  /* 0x0000002f28006986 */ /* 0x000fe2000c10113a */
[----:B------:R-:W-:Y:S02]  /*698c0*/  ISETP.LT.AND P2, PT, R3, UR4, !P2 ;  /* 0x0000000403007c0c */ /* 0x000fe4000d741270 */
[----:B------:R-:W-:-:S02]  /*698d0*/  ISETP.LT.AND P6, PT, R2, UR5, !P1 ;  /* 0x0000000502007c0c */ /* 0x000fc4000cfc1270 */
[C---:B-1----:R-:W-:Y:S01]  /*698e0*/  PRMT R43, R225.reuse, 0x7771, RZ ;  /* 0x00007771e12b7816 */ /* 0x042fe200000000ff */
[----:B------:R-:W-:Y:S01]  /*698f0*/  VIADD R7, R0, 0x1f6 ;  /* 0x000001f600077836 */ /* 0x000fe20000000000 */
[C---:B------:R-:W-:Y:S02]  /*69900*/  PRMT R49, R225.reuse, 0x7772, RZ ;  /* 0x00007772e1317816 */ /* 0x040fe400000000ff */
[----:B------:R-:W-:Y:S01]  /*69910*/  PRMT R225, R225, 0x7773, RZ ;  /* 0x00007773e1e17816 */ /* 0x000fe200000000ff */
[----:B------:R-:W-:Y:S01]  /*69920*/  ULDC UR4, c[0x0][0x228] ;  /* 0x00008a0000047ab9 */ /* 0x000fe20000000800 */
[----:B------:R-:W-:Y:S01]  /*69930*/  @P0 STG.E.U8 desc[UR58][R36.64], R43 ;  /* 0x0000002b24000986 */ /* 0x000fe2000c10113a */
[----:B------:R-:W-:Y:S02]  /*69940*/  ISETP.GE.AND P0, PT, R7, UR13, PT ;  /* 0x0000000d07007c0c */ /* 0x000fe4000bf06270 */
[----:B------:R-:W-:Y:S01]  /*69950*/  PRMT R7, R226, 0x7770, RZ ;  /* 0x00007770e2077816 */ /* 0x000fe200000000ff */
[----:B------:R-:W0:Y:S04]  /*69960*/  LDS.128 R36, [R252] ;  /* 0x00000000fc247984 */ /* 0x000e280000000c00 */
[----:B------:R1:W-:Y:S01]  /*69970*/  @P5 STG.E.U8 desc[UR58][R34.64], R49 ;  /* 0x0000003122005986 */ /* 0x0003e2000c10113a */
[----:B------:R-:W-:-:S03]  /*69980*/  ISETP.LT.AND P1, PT, R3, UR4, !P1 ;  /* 0x0000000403007c0c */ /* 0x000fc6000cf21270 */
[----:B------:R2:W-:Y:S01]  /*69990*/  @P2 STG.E.U8 desc[UR58][R30.64], R225 ;  /* 0x000000e11e002986 */ /* 0x0005e2000c10113a */
[----:B------:R-:W-:-:S03]  /*699a0*/  ULDC UR4, c[0x0][0x228] ;  /* 0x00008a0000047ab9 */ /* 0x000fc60000000800 */
[----:B------:R3:W-:Y:S01]  /*699b0*/  @P6 STG.E.U8 desc[UR58][R32.64], R7 ;  /* 0x0000000720006986 */ /* 0x0007e2000c10113a */
[----:B------:R-:W-:Y:S01]  /*699c0*/  ULDC UR5, c[0x0][0x228] ;  /* 0x00008a0000057ab9 */ /* 0x000fe20000000800 */
[----:B------:R-:W-:Y:S02]  /*699d0*/  ISETP.LT.AND P6, PT, R2, UR4, !P3 ;  /* 0x0000000402007c0c */ /* 0x000fe4000dfc1270 */
[----:B------:R-:W-:Y:S01]  /*699e0*/  ISETP.LT.AND P3, PT, R3, UR5, !P3 ;  /* 0x0000000503007c0c */ /* 0x000fe2000df61270 */
[----:B------:R-:W-:Y:S01]  /*699f0*/  VIADD R6, R0, 0x1f7 ;  /* 0x000001f700067836 */ /* 0x000fe20000000000 */
[----:B------:R-:W-:Y:S01]  /*69a00*/  ULDC UR4, c[0x0][0x228] ;  /* 0x00008a0000047ab9 */ /* 0x000fe20000000800 */
[----:B------:R-:W-:Y:S01]  /*69a10*/  ULDC UR5, c[0x0][0x228] ;  /* 0x00008a0000057ab9 */ /* 0x000fe20000000800 */
[C---:B-1----:R-:W-:Y:S02]  /*69a20*/  PRMT R35, R226.reuse, 0x7771, RZ ;  /* 0x00007771e2237816 */ /* 0x042fe400000000ff */
[----:B--2---:R-:W-:-:S02]  /*69a30*/  PRMT R31, R226, 0x7772, RZ ;  /* 0x00007772e21f7816 */ /* 0x004fc400000000ff */
[----:B---3--:R-:W-:Y:S02]  /*69a40*/  PRMT R33, R226, 0x7773, RZ ;  /* 0x00007773e2217816 */ /* 0x008fe400000000ff */
[----:B------:R-:W-:Y:S01]  /*69a50*/  ISETP.GE.AND P5, PT, R6, UR7, PT ;  /* 0x0000000706007c0c */ /* 0x000fe2000bfa6270 */
[----:B------:R1:W-:Y:S01]  /*69a60*/  @P1 STG.E.U8 desc[UR58][R12.64], R35 ;  /* 0x000000230c001986 */ /* 0x0003e2000c10113a */
[----:B------:R-:W-:-:S03]  /*69a70*/  ISETP.LT.AND P1, PT, R2, UR4, !P0 ;  /* 0x0000000402007c0c */ /* 0x000fc6000c721270 */
[----:B------:R-:W-:Y:S01]  /*69a80*/  @P6 STG.E.U8 desc[UR58][R28.64], R31 ;  /* 0x0000001f1c006986 */ /* 0x000fe2000c10113a */
[----:B------:R-:W-:-:S03]  /*69a90*/  ULDC UR4, c[0x0][0x228] ;  /* 0x00008a0000047ab9 */ /* 0x000fc60000000800 */
[----:B------:R2:W-:Y:S01]  /*69aa0*/  @P3 STG.E.U8 desc[UR58][R16.64], R33 ;  /* 0x0000002110003986 */ /* 0x0005e2000c10113a */
[----:B------:R-:W-:Y:S02]  /*69ab0*/  ISETP.LT.AND P3, PT, R2, UR4, !P5 ;  /* 0x0000000402007c0c */ /* 0x000fe4000ef61270 */
[C---:B------:R-:W-:Y:S01]  /*69ac0*/  ISETP.LT.AND P0, PT, R3.reuse, UR5, !P0 ;  /* 0x0000000503007c0c */ /* 0x040fe2000c701270 */
[----:B------:R-:W-:Y:S01]  /*69ad0*/  ULDC UR4, c[0x0][0x228] ;  /* 0x00008a0000047ab9 */ /* 0x000fe20000000800 */
[----:B------:R-:W-:Y:S01]  /*69ae0*/  VIADD R6, R0, 0x1f8 ;  /* 0x000001f800067836 */ /* 0x000fe20000000000 */
[----:B------:R-:W-:Y:S01]  /*69af0*/  ISETP.LT.AND P5, PT, R3, UR4, !P5 ;  /* 0x0000000403007c0c */ /* 0x000fe2000efa1270 */
[----:B------:R-:W-:Y:S01]  /*69b00*/  ULDC UR5, c[0x0][0x228] ;  /* 0x00008a0000057ab9 */ /* 0x000fe20000000800 */
[----:B------:R-:W-:Y:S01]  /*69b10*/  ULDC UR4, c[0x0][0x228] ;  /* 0x00008a0000047ab9 */ /* 0x000fe20000000800 */
[C---:B-1----:R-:W-:Y:S02]  /*69b20*/  PRMT R13, R227.reuse, 0x7770, RZ ;  /* 0x00007770e30d7816 */ /* 0x042fe400000000ff */
[----:B------:R-:W-:Y:S01]  /*69b30*/  ISETP.GE.AND P2, PT, R6, UR19, PT ;  /* 0x0000001306007c0c */ /* 0x000fe2000bf46270 */
[----:B------:R-:W-:Y:S01]  /*69b40*/  VIADD R6, R0, 0x1f9 ;  /* 0x000001f900067836 */ /* 0x000fe20000000000 */
[----:B------:R-:W-:-:S02]  /*69b50*/  PRMT R35, R227, 0x7771, RZ ;  /* 0x00007771e3237816 */ /* 0x000fc400000000ff */
[C---:B--2---:R-:W-:Y:S02]  /*69b60*/  PRMT R17, R227.reuse, 0x7772, RZ ;  /* 0x00007772e3117816 */ /* 0x044fe400000000ff */
[----:B------:R-:W-:Y:S01]  /*69b70*/  PRMT R227, R227, 0x7773, RZ ;  /* 0x00007773e3e37816 */ /* 0x000fe200000000ff */
[----:B------:R1:W-:Y:S01]  /*69b80*/  @P1 STG.E.U8 desc[UR58][R24.64], R13 ;  /* 0x0000000d18001986 */ /* 0x0003e2000c10113a */
[----:B------:R-:W-:Y:S02]  /*69b90*/  ISETP.GE.AND P6, PT, R6, UR17, PT ;  /* 0x0000001106007c0c */ /* 0x000fe4000bfc6270 */
[----:B------:R-:W-:Y:S01]  /*69ba0*/  ISETP.LT.AND P1, PT, R2, UR5, !P2 ;  /* 0x0000000502007c0c */ /* 0x000fe2000d721270 */
[----:B------:R-:W-:Y:S01]  /*69bb0*/  @P0 STG.E.U8 desc[UR58][R26.64], R35 ;  /* 0x000000231a000986 */ /* 0x000fe2000c10113a */
[----:B------:R-:W-:-:S03]  /*69bc0*/  VIADD R7, R0, 0x1fa ;  /* 0x000001fa00077836 */ /* 0x000fc60000000000 */
[----:B------:R2:W-:Y:S01]  /*69bd0*/  @P3 STG.E.U8 desc[UR58][R22.64], R17 ;  /* 0x0000001116003986 */ /* 0x0005e2000c10113a */
[----:B------:R-:W-:Y:S01]  /*69be0*/  ULDC UR5, c[0x0][0x228] ;  /* 0x00008a0000057ab9 */ /* 0x000fe20000000800 */
[----:B------:R-:W-:Y:S02]  /*69bf0*/  ISETP.LT.AND P2, PT, R3, UR4, !P2 ;  /* 0x0000000403007c0c */ /* 0x000fe4000d741270 */
[----:B------:R3:W-:Y:S01]  /*69c00*/  @P5 STG.E.U8 desc[UR58][R18.64], R227 ;  /* 0x000000e312005986 */ /* 0x0007e2000c10113a */
[----:B------:R-:W-:Y:S01]  /*69c10*/  ISETP.LT.AND P5, PT, R2, UR5, !P6 ;  /* 0x0000000502007c0c */ /* 0x000fe2000f7a1270 */
[----:B------:R-:W-:Y:S01]  /*69c20*/  ULDC UR4, c[0x0][0x228] ;  /* 0x00008a0000047ab9 */ /* 0x000fe20000000800 */
[----:B------:R-:W-:Y:S01]  /*69c30*/  VIADD R6, R0, 0x1fb ;  /* 0x000001fb00067836 */ /* 0x000fe20000000000 */
[----:B------:R-:W-:Y:S02]  /*69c40*/  ISETP.GE.AND P0, PT, R7, UR15, PT ;  /* 0x0000000f07007c0c */ /* 0x000fe4000bf06270 */
[----:B0-----:R-:W-:-:S02]  /*69c50*/  PRMT R7, R36, 0x7770, RZ ;  /* 0x0000777024077816 */ /* 0x001fc400000000ff */
[----:B------:R-:W-:Y:S02]  /*69c60*/  ISETP.LT.AND P6, PT, R3, UR4, !P6 ;  /* 0x0000000403007c0c */ /* 0x000fe4000f7c1270 */
[----:B-1----:R-:W-:Y:S02]  /*69c70*/  PRMT R13, R36, 0x7771, RZ ;  /* 0x00007771240d7816 */ /* 0x002fe400000000ff */
[----:B------:R-:W-:Y:S01]  /*69c80*/  ISETP.GE.AND P3, PT, R6, UR29, PT ;  /* 0x0000001d06007c0c */ /* 0x000fe2000bf66270 */
[----:B------:R-:W-:Y:S01]  /*69c90*/  ULDC UR5, c[0x0][0x228] ;  /* 0x00008a0000057ab9 */ /* 0x000fe20000000800 */
[----:B--2---:R-:W-:Y:S01]  /*69ca0*/  PRMT R17, R36, 0x7772, RZ ;  /* 0x0000777224117816 */ /* 0x004fe200000000ff */
[----:B------:R0:W-:Y:S01]  /*69cb0*/  @P1 STG.E.U8 desc[UR58][R20.64], R7 ;  /* 0x0000000714001986 */ /* 0x0001e2000c10113a */
[----:B------:R-:W-:Y:S01]  /*69cc0*/  VIADD R6, R0, 0x1fc ;  /* 0x000001fc00067836 */ /* 0x000fe20000000000 */
[----:B------:R-:W-:Y:S01]  /*69cd0*/  ULDC UR4, c[0x0][0x228] ;  /* 0x00008a0000047ab9 */ /* 0x000fe20000000800 */
[----:B------:R-:W-:-:S02]  /*69ce0*/  ISETP.LT.AND P1, PT, R2, UR5, !P0 ;  /* 0x0000000502007c0c */ /* 0x000fc4000c721270 */
[C---:B------:R-:W-:Y:S01]  /*69cf0*/  ISETP.LT.AND P0, PT, R3.reuse, UR4, !P0 ;  /* 0x0000000403007c0c */ /* 0x040fe2000c701270 */
[----:B------:R1:W-:Y:S01]  /*69d00*/  @P2 STG.E.U8 desc[UR58][R14.64], R13 ;  /* 0x0000000d0e002986 */ /* 0x0003e2000c10113a */
[----:B---3--:R-:W-:Y:S01]  /*69d10*/  PRMT R19, R36, 0x7773, RZ ;  /* 0x0000777324137816 */ /* 0x008fe200000000ff */
[----:B------:R-:W-:Y:S02]  /*69d20*/  ULDC UR4, c[0x0][0x228] ;  /* 0x00008a0000047ab9 */ /* 0x000fe40000000800 */
[----:B------:R-:W-:Y:S01]  /*69d30*/  @P5 STG.E.U8 desc[UR58][R160.64], R17 ;  /* 0x00000011a0005986 */ /* 0x000fe2000c10113a */
[----:B------:R-:W-:Y:S02]  /*69d40*/  ISETP.GE.AND P2, PT, R6, UR27, PT ;  /* 0x0000001b06007c0c */ /* 0x000fe4000bf46270 */
[----:B------:R-:W-:Y:S01]  /*69d50*/  ISETP.LT.AND P5, PT, R2, UR4, !P3 ;  /* 0x0000000402007c0c */ /* 0x000fe2000dfa1270 */
[----:B------:R-:W-:Y:S01]  /*69d60*/  ULDC UR4, c[0x0][0x228] ;  /* 0x00008a0000047ab9 */ /* 0x000fe20000000800 */
[----:B------:R-:W-:Y:S01]  /*69d70*/  ULDC UR5, c[0x0][0x228] ;  /* 0x00008a0000057ab9 */ /* 0x000fe20000000800 */
[----:B------:R-:W-:Y:S01]  /*69d80*/  @P6 STG.E.U8 desc[UR58][R156.64], R19 ;  /* 0x000000139c006986 */ /* 0x000fe2000c10113a */
[----:B------:R-:W-:-:S02]  /*69d90*/  ISETP.LT.AND P3, PT, R3, UR4, !P3 ;  /* 0x0000000403007c0c */ /* 0x000fc4000df61270 */
[C---:B0-----:R-:W-:Y:S02]  /*69da0*/  PRMT R7, R37.reuse, 0x7770, RZ ;  /* 0x0000777025077816 */ /* 0x041fe400000000ff */
[----:B------:R-:W-:Y:S01]  /*69db0*/  ISETP.LT.AND P6, PT, R2, UR5, !P2 ;  /* 0x0000000502007c0c */ /* 0x000fe2000d7c1270 */
[----:B------:R-:W-:Y:S01]  /*69dc0*/  VIADD R6, R0, 0x1fd ;  /* 0x000001fd00067836 */ /* 0x000fe20000000000 */
[C---:B-1----:R-:W-:Y:S02]  /*69dd0*/  PRMT R13, R37.reuse, 0x7771, RZ ;  /* 0x00007771250d7816 */ /* 0x042fe400000000ff */
[----:B------:R-:W-:Y:S01]  /*69de0*/  PRMT R15, R38, 0x7770, RZ ;  /* 0x00007770260f7816 */ /* 0x000fe200000000ff */
[----:B------:R0:W-:Y:S01]  /*69df0*/  @P1 STG.E.U8 desc[UR58][R158.64], R7 ;  /* 0x000000079e001986 */ /* 0x0001e2000c10113a */
[----:B------:R-:W-:Y:S01]  /*69e00*/  VIADD R0, R0, 0x1fe ;  /* 0x000001fe00007836 */ /* 0x000fe20000000000 */
[----:B------:R-:W-:Y:S02]  /*69e10*/  ISETP.GE.AND P1, PT, R6, UR25, PT ;  /* 0x0000001906007c0c */ /* 0x000fe4000bf26270 */
[----:B------:R1:W-:Y:S01]  /*69e20*/  @P0 STG.E.U8 desc[UR58][R152.64], R13 ;  /* 0x0000000d98000986 */ /* 0x0003e2000c10113a */
[----:B------:R-:W-:Y:S01]  /*69e30*/  ULDC UR4, c[0x0][0x228] ;  /* 0x00008a0000047ab9 */ /* 0x000fe20000000800 */
[----:B------:R-:W-:Y:S01]  /*69e40*/  ULDC UR5, c[0x0][0x228] ;  /* 0x00008a0000057ab9 */ /* 0x000fe20000000800 */
[----:B------:R-:W-:Y:S01]  /*69e50*/  ISETP.GE.AND P0, PT, R0, UR9, PT ;  /* 0x0000000900007c0c */ /* 0x000fe2000bf06270 */
[----:B------:R-:W-:Y:S01]  /*69e60*/  ULDC UR7, c[0x0][0x228] ;  /* 0x00008a0000077ab9 */ /* 0x000fe20000000800 */
[----:B0-----:R-:W-:-:S02]  /*69e70*/  PRMT R7, R37, 0x7772, RZ ;  /* 0x0000777225077816 */ /* 0x001fc400000000ff */
[----:B------:R-:W-:Y:S02]  /*69e80*/  PRMT R37, R37, 0x7773, RZ ;  /* 0x0000777325257816 */ /* 0x000fe400000000ff */
[C---:B------:R-:W-:Y:S01]  /*69e90*/  ISETP.LT.AND P2, PT, R3.reuse, UR4, !P2 ;  /* 0x0000000403007c0c */ /* 0x040fe2000d741270 */
[----:B------:R-:W-:Y:S01]  /*69ea0*/  ULDC UR4, c[0x0][0x228] ;  /* 0x00008a0000047ab9 */ /* 0x000fe20000000800 */
[----:B------:R0:W-:Y:S04]  /*69eb0*/  @P5 STG.E.U8 desc[UR58][R148.64], R7 ;  /* 0x0000000794005986 */ /* 0x0001e8000c10113a */
[----:B------:R-:W-:Y:S04]  /*69ec0*/  @P3 STG.E.U8 desc[UR58][R154.64], R37 ;  /* 0x000000259a003986 */ /* 0x000fe8000c10113a */
[----:B------:R2:W-:Y:S01]  /*69ed0*/  @P6 STG.E.U8 desc[UR58][R150.64], R15 ;  /* 0x0000000f96006986 */ /* 0x0005e2000c10113a */
[----:B------:R-:W-:Y:S01]  /*69ee0*/  ISETP.LT.AND P6, PT, R2, UR5, !P1 ;  /* 0x0000000502007c0c */ /* 0x000fe2000cfc1270 */
[----:B------:R-:W-:Y:S01]  /*69ef0*/  ULDC UR5, c[0x0][0x228] ;  /* 0x00008a0000057ab9 */ /* 0x000fe20000000800 */
[----:B------:R-:W-:-:S02]  /*69f00*/  ISETP.LT.AND P1, PT, R3, UR4, !P1 ;  /* 0x0000000403007c0c */ /* 0x000fc4000cf21270 */
[C---:B------:R-:W-:Y:S02]  /*69f10*/  ISETP.LT.AND P5, PT, R2.reuse, UR6, !P0 ;  /* 0x0000000602007c0c */ /* 0x040fe4000c7a1270 */
[C---:B------:R-:W-:Y:S02]  /*69f20*/  ISETP.LT.AND P0, PT, R3.reuse, UR5, !P0 ;  /* 0x0000000503007c0c */ /* 0x040fe4000c701270 */
[----:B------:R-:W-:Y:S02]  /*69f30*/  ISETP.LT.AND P3, PT, R2, UR7, !P4 ;  /* 0x0000000702007c0c */ /* 0x000fe4000e761270 */
[----:B------:R-:W-:Y:S02]  /*69f40*/  ISETP.LT.AND P4, PT, R3, UR7, !P4 ;  /* 0x0000000703007c0c */ /* 0x000fe4000e781270 */
[C---:B------:R-:W-:Y:S02]  /*69f50*/  PRMT R3, R38.reuse, 0x7771, RZ ;  /* 0x0000777126037816 */ /* 0x040fe400000000ff */
[----:B-1----:R-:W-:-:S02]  /*69f60*/  PRMT R13, R38, 0x7773, RZ ;  /* 0x00007773260d7816 */ /* 0x002fc400000000ff */
[----:B0-----:R-:W-:Y:S02]  /*69f70*/  PRMT R7, R38, 0x7772, RZ ;  /* 0x0000777226077816 */ /* 0x001fe400000000ff */
[C---:B------:R-:W-:Y:S02]  /*69f80*/  PRMT R17, R39.reuse, 0x7771, RZ ;  /* 0x0000777127117816 */ /* 0x040fe400000000ff */
[C---:B--2---:R-:W-:Y:S02]  /*69f90*/  PRMT R15, R39.reuse, 0x7770, RZ ;  /* 0x00007770270f7816 */ /* 0x044fe400000000ff */
[C---:B------:R-:W-:Y:S01]  /*69fa0*/  PRMT R19, R39.reuse, 0x7772, RZ ;  /* 0x0000777227137816 */ /* 0x040fe200000000ff */
[----:B------:R0:W-:Y:S04]  /*69fb0*/  @P2 STG.E.U8 desc[UR58][R142.64], R3 ;  /* 0x000000038e002986 */ /* 0x0001e8000c10113a */
[----:B------:R0:W-:Y:S04]  /*69fc0*/  @P6 STG.E.U8 desc[UR58][R146.64], R7 ;  /* 0x0000000792006986 */ /* 0x0001e8000c10113a */
[----:B------:R0:W-:Y:S04]  /*69fd0*/  @P1 STG.E.U8 desc[UR58][R144.64], R13 ;  /* 0x0000000d90001986 */ /* 0x0001e8000c10113a */
[----:B------:R0:W-:Y:S04]  /*69fe0*/  @P5 STG.E.U8 desc[UR58][R162.64], R15 ;  /* 0x0000000fa2005986 */ /* 0x0001e8000c10113a */
[----:B------:R0:W-:Y:S04]  /*69ff0*/  @P0 STG.E.U8 desc[UR58][R4.64], R17 ;  /* 0x0000001104000986 */ /* 0x0001e8000c10113a */
[----:B------:R0:W-:Y:S01]  /*6a000*/  @P3 STG.E.U8 desc[UR58][R10.64], R19 ;  /* 0x000000130a003986 */ /* 0x0001e2000c10113a */
[----:B------:R-:W-:Y:S01]  /*6a010*/  PRMT R39, R39, 0x7773, RZ ;  /* 0x0000777327277816 */ /* 0x000fe200000000ff */
[----:B------:R-:W-:Y:S06]  /*6a020*/  @!P4 EXIT ;  /* 0x000000000000c94d */ /* 0x000fec0003800000 */
[----:B------:R-:W-:Y:S01]  /*6a030*/  STG.E.U8 desc[UR58][R8.64], R39 ;  /* 0x0000002708007986 */ /* 0x000fe2000c10113a */
[----:B------:R-:W-:Y:S05]  /*6a040*/  EXIT ;  /* 0x000000000000794d */ /* 0x000fea0003800000 */
.L_x_2:
[----:B------:R-:W-:-:S00]  /*6a050*/  BRA `(.L_x_2) ;  /* 0xfffffffc00fc7947 */ /* 0x000fc0000383ffff */
[----:B------:R-:W-:-:S00]  /*6a060*/  NOP ;  /* 0x0000000000007918 */ /* 0x000fc00000000000 */
        /* <DEDUP_REMOVED lines=9> */
.L_x_3:


//--------------------- .nv.shared.matmul_kernel  --------------------------
	.section	.nv.shared.matmul_kernel,"aw",@nobits
	.sectionflags	@""
	.align	16
	.zero		1024


//--------------------- .nv.shared.reserved.0     --------------------------
	.section	.nv.shared.reserved.0,"aw",@nobits
	.weak		__nv_reservedSMEM_offset_0_alias
	.size		__nv_reservedSMEM_offset_0_alias, 0, 0
	.other		__nv_reservedSMEM_offset_0_alias,@"STO_CUDA_RESERVED_SHARED STV_DEFAULT"
__nv_reservedSMEM_offset_0_alias:
	.zero		0


//--------------------- .nv.constant0.matmul_kernel --------------------------
	.section	.nv.constant0.matmul_kernel,"a",@progbits
	.sectionflags	@""
	.align	4
.nv.constant0.matmul_kernel:
	.zero		608


//--------------------- SYMBOLS --------------------------

	.type		.nv.reservedSmem.offset0,@object
	.size		.nv.reservedSmem.offset0,0x4
